	.target	sm_80

	.elftype	@"ET_EXEC"


//--------------------- .note.nv.tkinfo           --------------------------
	.section	.note.nv.tkinfo,"",@"SHT_NOTE"
	.sectionflags	@"SHF_NOTE_NV_TKINFO"
	.tkinfo
        /*0018*/ 	.word	0x00000002
        /*0030*/ 	.string	""
        /*0030*/ 	.string	"ptxas"
        /*0030*/ 	.string	"Cuda compilation tools, release 13.0, V13.0.88"
        /*0030*/ 	.string	"Build cuda_13.0.r13.0/compiler.36424714_0"
        /*0030*/ 	.string	"-v  -suppress-debug-info  -lineinfo  -arch sm_80 "



//--------------------- .note.nv.cuinfo           --------------------------
	.section	.note.nv.cuinfo,"",@"SHT_NOTE"
	.sectionflags	@"SHF_NOTE_NV_CUINFO"
        /*0018*/ 	.short	0x0002
        /*001a*/ 	.short	0x0050
        /*001c*/ 	.short	0x0082
	.zero		2


//--------------------- .nv.info                  --------------------------
	.section	.nv.info,"",@"SHT_CUDA_INFO"
	.align	4


	//----- nvinfo : EIATTR_REGCOUNT
	.align		4
        /*0000*/ 	.byte	0x04, 0x2f
        /*0002*/ 	.short	(.L_1 - .L_0)
	.align		4
.L_0:
        /*0004*/ 	.word	index@(matmul_kernel)
        /*0008*/ 	.word	0x00000020


	//----- nvinfo : EIATTR_FRAME_SIZE
	.align		4
.L_1:
        /*000c*/ 	.byte	0x04, 0x11
        /*000e*/ 	.short	(.L_3 - .L_2)
	.align		4
.L_2:
        /*0010*/ 	.word	index@(matmul_kernel)
        /*0014*/ 	.word	0x00000f70


	//----- nvinfo : EIATTR_MIN_STACK_SIZE
	.align		4
.L_3:
        /*0018*/ 	.byte	0x04, 0x12
        /*001a*/ 	.short	(.L_5 - .L_4)
	.align		4
.L_4:
        /*001c*/ 	.word	index@(matmul_kernel)
        /*0020*/ 	.word	0x00000f70
.L_5:


//--------------------- .nv.info.matmul_kernel    --------------------------
	.section	.nv.info.matmul_kernel,"",@"SHT_CUDA_INFO"
	.sectionflags	@""
	.align	4


	//----- nvinfo : EIATTR_CUDA_API_VERSION
	.align		4
        /*0000*/ 	.byte	0x04, 0x37
        /*0002*/ 	.short	(.L_7 - .L_6)
.L_6:
        /*0004*/ 	.word	0x00000082


	//----- nvinfo : EIATTR_SW2861232_WAR
	.align		4
.L_7:
        /*0008*/ 	.byte	0x01, 0x35
	.zero		2


	//----- nvinfo : EIATTR_PARAM_CBANK
	.align		4
        /*000c*/ 	.byte	0x04, 0x0a
        /*000e*/ 	.short	(.L_9 - .L_8)
	.align		4
.L_8:
        /*0010*/ 	.word	index@(.nv.constant0.matmul_kernel)
        /*0014*/ 	.short	0x0160
        /*0016*/ 	.short	0x0050


	//----- nvinfo : EIATTR_CBANK_PARAM_SIZE
	.align		4
.L_9:
        /*0018*/ 	.byte	0x03, 0x19
        /*001a*/ 	.short	0x0050


	//----- nvinfo : EIATTR_KPARAM_INFO
	.align		4
        /*001c*/ 	.byte	0x04, 0x17
        /*001e*/ 	.short	(.L_11 - .L_10)
.L_10:
        /*0020*/ 	.word	0x00000000
        /*0024*/ 	.short	0x000d
        /*0026*/ 	.short	0x0048
        /*0028*/ 	.byte	0x00, 0xf4, 0x21, 0x00


	//----- nvinfo : EIATTR_KPARAM_INFO
	.align		4
.L_11:
        /*002c*/ 	.byte	0x04, 0x17
        /*002e*/ 	.short	(.L_13 - .L_12)
.L_12:
        /*0030*/ 	.word	0x00000000
        /*0034*/ 	.short	0x000c
        /*0036*/ 	.short	0x0040
        /*0038*/ 	.byte	0x00, 0xf4, 0x21, 0x00


	//----- nvinfo : EIATTR_KPARAM_INFO
	.align		4
.L_13:
        /*003c*/ 	.byte	0x04, 0x17
        /*003e*/ 	.short	(.L_15 - .L_14)
.L_14:
        /*0040*/ 	.word	0x00000000
        /*0044*/ 	.short	0x000b
        /*0046*/ 	.short	0x0038
        /*0048*/ 	.byte	0x00, 0xf0, 0x11, 0x00


	//----- nvinfo : EIATTR_KPARAM_INFO
	.align		4
.L_15:
        /*004c*/ 	.byte	0x04, 0x17
        /*004e*/ 	.short	(.L_17 - .L_16)
.L_16:
        /*0050*/ 	.word	0x00000000
        /*0054*/ 	.short	0x000a
        /*0056*/ 	.short	0x0034
        /*0058*/ 	.byte	0x00, 0xf0, 0x11, 0x00


	//----- nvinfo : EIATTR_KPARAM_INFO
	.align		4
.L_17:
        /*005c*/ 	.byte	0x04, 0x17
        /*005e*/ 	.short	(.L_19 - .L_18)
.L_18:
        /*0060*/ 	.word	0x00000000
        /*0064*/ 	.short	0x0009
        /*0066*/ 	.short	0x0030
        /*0068*/ 	.byte	0x00, 0xf0, 0x11, 0x00


	//----- nvinfo : EIATTR_KPARAM_INFO
	.align		4
.L_19:
        /*006c*/ 	.byte	0x04, 0x17
        /*006e*/ 	.short	(.L_21 - .L_20)
.L_20:
        /*0070*/ 	.word	0x00000000
        /*0074*/ 	.short	0x0008
        /*0076*/ 	.short	0x002c
        /*0078*/ 	.byte	0x00, 0xf0, 0x11, 0x00


	//----- nvinfo : EIATTR_KPARAM_INFO
	.align		4
.L_21:
        /*007c*/ 	.byte	0x04, 0x17
        /*007e*/ 	.short	(.L_23 - .L_22)
.L_22:
        /*0080*/ 	.word	0x00000000
        /*0084*/ 	.short	0x0007
        /*0086*/ 	.short	0x0028
        /*0088*/ 	.byte	0x00, 0xf0, 0x11, 0x00


	//----- nvinfo : EIATTR_KPARAM_INFO
	.align		4
.L_23:
        /*008c*/ 	.byte	0x04, 0x17
        /*008e*/ 	.short	(.L_25 - .L_24)
.L_24:
        /*0090*/ 	.word	0x00000000
        /*0094*/ 	.short	0x0006
        /*0096*/ 	.short	0x0024
        /*0098*/ 	.byte	0x00, 0xf0, 0x11, 0x00


	//----- nvinfo : EIATTR_KPARAM_INFO
	.align		4
.L_25:
        /*009c*/ 	.byte	0x04, 0x17
        /*009e*/ 	.short	(.L_27 - .L_26)
.L_26:
        /*00a0*/ 	.word	0x00000000
        /*00a4*/ 	.short	0x0005
        /*00a6*/ 	.short	0x0020
        /*00a8*/ 	.byte	0x00, 0xf0, 0x11, 0x00


	//----- nvinfo : EIATTR_KPARAM_INFO
	.align		4
.L_27:
        /*00ac*/ 	.byte	0x04, 0x17
        /*00ae*/ 	.short	(.L_29 - .L_28)
.L_28:
        /*00b0*/ 	.word	0x00000000
        /*00b4*/ 	.short	0x0004
        /*00b6*/ 	.short	0x001c
        /*00b8*/ 	.byte	0x00, 0xf0, 0x11, 0x00


	//----- nvinfo : EIATTR_KPARAM_INFO
	.align		4
.L_29:
        /*00bc*/ 	.byte	0x04, 0x17
        /*00be*/ 	.short	(.L_31 - .L_30)
.L_30:
        /*00c0*/ 	.word	0x00000000
        /*00c4*/ 	.short	0x0003
        /*00c6*/ 	.short	0x0018
        /*00c8*/ 	.byte	0x00, 0xf0, 0x11, 0x00


	//----- nvinfo : EIATTR_KPARAM_INFO
	.align		4
.L_31:
        /*00cc*/ 	.byte	0x04, 0x17
        /*00ce*/ 	.short	(.L_33 - .L_32)
.L_32:
        /*00d0*/ 	.word	0x00000000
        /*00d4*/ 	.short	0x0002
        /*00d6*/ 	.short	0x0010
        /*00d8*/ 	.byte	0x00, 0xf4, 0x21, 0x00


	//----- nvinfo : EIATTR_KPARAM_INFO
	.align		4
.L_33:
        /*00dc*/ 	.byte	0x04, 0x17
        /*00de*/ 	.short	(.L_35 - .L_34)
.L_34:
        /*00e0*/ 	.word	0x00000000
        /*00e4*/ 	.short	0x0001
        /*00e6*/ 	.short	0x0008
        /*00e8*/ 	.byte	0x00, 0xf4, 0x21, 0x00


	//----- nvinfo : EIATTR_KPARAM_INFO
	.align		4
.L_35:
        /*00ec*/ 	.byte	0x04, 0x17
        /*00ee*/ 	.short	(.L_37 - .L_36)
.L_36:
        /*00f0*/ 	.word	0x00000000
        /*00f4*/ 	.short	0x0000
        /*00f6*/ 	.short	0x0000
        /*00f8*/ 	.byte	0x00, 0xf4, 0x21, 0x00


	//----- nvinfo : EIATTR_MAXREG_COUNT
	.align		4
.L_37:
        /*00fc*/ 	.byte	0x03, 0x1b
        /*00fe*/ 	.short	0x00ff


	//----- nvinfo : EIATTR_NUM_BARRIERS
	.align		4
        /*0100*/ 	.byte	0x02, 0x4c
        /*0102*/ 	.byte	0x01
	.zero		1


	//----- nvinfo : EIATTR_ANNOTATIONS
	.align		4
        /*0104*/ 	.byte	0x04, 0x55
        /*0106*/ 	.short	(.L_39 - .L_38)


	//   ....[0]....
.L_38:
        /*0108*/ 	.word	0x00000001
        /*010c*/ 	.byte	0x70, 0x00, 0x00, 0x00, 0x01, 0x00, 0x00, 0x00, 0xb0, 0x00, 0x00, 0x00, 0x01, 0x00, 0x00, 0x00
        /* <DEDUP_REMOVED lines=1807> */
        /*720c*/ 	.byte	0xa0, 0xed, 0x01, 0x00


	//----- nvinfo : EIATTR_MERCURY_ISA_VERSION
	.align		4
.L_39:
        /*7210*/ 	.byte	0x03, 0x5f
        /*7212*/ 	.short	0x0000


	//----- nvinfo : EIATTR_EXIT_INSTR_OFFSETS
	.align		4
        /*7214*/ 	.byte	0x04, 0x1c
        /*7216*/ 	.short	(.L_41 - .L_40)


	//   ....[0]....
.L_40:
        /*7218*/ 	.word	0x0001f460


	//   ....[1]....
        /*721c*/ 	.word	0x0001f490


	//----- nvinfo : EIATTR_REQNTID
	.align		4
.L_41:
        /*7220*/ 	.byte	0x04, 0x10
        /*7222*/ 	.short	(.L_43 - .L_42)
.L_42:
        /*7224*/ 	.word	0x00000080
        /*7228*/ 	.word	0x00000001
        /*722c*/ 	.word	0x00000001
.L_43:


//--------------------- .nv.callgraph             --------------------------
	.section	.nv.callgraph,"",@"SHT_CUDA_CALLGRAPH"
	.align	4
	.sectionentsize	8
	.align		4
        /*0000*/ 	.word	0x00000000
	.align		4
        /*0004*/ 	.word	0xffffffff
	.align		4
        /*0008*/ 	.word	0x00000000
	.align		4
        /*000c*/ 	.word	0xfffffffe
	.align		4
        /*0010*/ 	.word	0x00000000
	.align		4
        /*0014*/ 	.word	0xfffffffd
	.align		4
        /*0018*/ 	.word	0x00000000
	.align		4
        /*001c*/ 	.word	0xfffffffc


//--------------------- .nv.rel.action            --------------------------
	.section	.nv.rel.action,"",@"SHT_CUDA_RELOCINFO"
	.align	8
	.sectionentsize	8
        /*0000*/ 	.byte	0x73, 0x00, 0x00, 0x00, 0x00, 0x00, 0x00, 0x00, 0x00, 0x00, 0x00, 0x11, 0x25, 0x00, 0x05, 0x36


//--------------------- .nv.constant0.matmul_kernel --------------------------
	.section	.nv.constant0.matmul_kernel,"a",@progbits
	.sectionflags	@""
	.align	4
.nv.constant0.matmul_kernel:
	.zero		432


//--------------------- .text.matmul_kernel       --------------------------
	.section	.text.matmul_kernel,"ax",@progbits
	.sectioninfo	@"SHI_REGISTERS=32"
	.align	128
        .global         matmul_kernel
        .type           matmul_kernel,@function
        .size           matmul_kernel,(.L_x_4 - matmul_kernel)
        .other          matmul_kernel,@"STO_CUDA_ENTRY STV_DEFAULT"
matmul_kernel:
.text.matmul_kernel:
[----:B------:R-:W-:-:S04]  /*0000*/  IMAD.MOV.U32 R1, RZ, RZ, c[0x0][0x28] ;  /* 0x00000a00ff017624 */ /* 0x000fc800078e00ff */
[----:B------:R-:W-:Y:S01]  /*0010*/  IMAD.MOV.U32 R0, RZ, RZ, c[0x0][0x17c] ;  /* 0x00005f00ff007624 */ /* 0x000fe200078e00ff */
[----:B------:R-:W-:Y:S01]  /*0020*/  IADD3 R1, R1, -0xf70, RZ ;  /* 0xfffff09001017810 */ /* 0x000fe20007ffe0ff */
[----:B------:R-:W0:Y:S01]  /*0030*/  S2R R29, SR_TID.X ;  /* 0x00000000001d7919 */ /* 0x000e220000002100 */
[----:B------:R-:W-:Y:S01]  /*0040*/  ULDC.64 UR4, c[0x0][0x118] ;  /* 0x0000460000047ab9 */ /* 0x000fe20000000a00 */
[----:B------:R-:W-:Y:S01]  /*0050*/  CS2R R12, SRZ ;  /* 0x00000000000c7805 */ /* 0x000fe2000001ff00 */
[----:B------:R-:W-:Y:S01]  /*0060*/  IADD3 R0, R0, 0xff, RZ ;  /* 0x000000ff00007810 */ /* 0x000fe20007ffe0ff */
[----:B------:R1:W-:Y:S01]  /*0070*/  STL [R1+0x60], RZ ;  /* 0x000060ff01007387 */ /* 0x0003e20000100800 */
[----:B------:R-:W-:Y:S01]  /*0080*/  CS2R R14, SRZ ;  /* 0x00000000000e7805 */ /* 0x000fe2000001ff00 */
[----:B------:R-:W-:Y:S01]  /*0090*/  CS2R R16, SRZ ;  /* 0x0000000000107805 */ /* 0x000fe2000001ff00 */
[----:B------:R-:W-:Y:S01]  /*00a0*/  SHF.R.S32.HI R3, RZ, 0x1f, R0 ;  /* 0x0000001fff037819 */ /* 0x000fe20000011400 */
[----:B------:R1:W-:Y:S01]  /*00b0*/  STL [R1+0x64], RZ ;  /* 0x000064ff01007387 */ /* 0x0003e20000100800 */
[----:B------:R-:W-:Y:S01]  /*00c0*/  CS2R R18, SRZ ;  /* 0x0000000000127805 */ /* 0x000fe2000001ff00 */
[----:B------:R-:W-:Y:S01]  /*00d0*/  CS2R R20, SRZ ;  /* 0x0000000000147805 */ /* 0x000fe2000001ff00 */
[----:B------:R-:W-:Y:S01]  /*00e0*/  LEA.HI R0, R3, R0, RZ, 0x8 ;  /* 0x0000000003007211 */ /* 0x000fe200078f40ff */
[----:B------:R1:W-:Y:S01]  /*00f0*/  STL [R1+0x68], RZ ;  /* 0x000068ff01007387 */ /* 0x0003e20000100800 */
[----:B------:R-:W-:Y:S01]  /*0100*/  CS2R R22, SRZ ;  /* 0x0000000000167805 */ /* 0x000fe2000001ff00 */
[----:B------:R-:W-:Y:S01]  /*0110*/  CS2R R24, SRZ ;  /* 0x0000000000187805 */ /* 0x000fe2000001ff00 */
[----:B------:R-:W-:Y:S01]  /*0120*/  SHF.R.S32.HI R0, RZ, 0x8, R0 ;  /* 0x00000008ff007819 */ /* 0x000fe20000011400 */
[----:B------:R-:W2:Y:S01]  /*0130*/  S2R R3, SR_CTAID.X ;  /* 0x0000000000037919 */ /* 0x000ea20000002500 */
[----:B------:R-:W-:-:S02]  /*0140*/  CS2R R26, SRZ ;  /* 0x00000000001a7805 */ /* 0x000fc4000001ff00 */
[-C--:B------:R-:W-:Y:S01]  /*0150*/  IABS R7, R0.reuse ;  /* 0x0000000000077213 */ /* 0x080fe20000000000 */
[----:B------:R1:W-:Y:S01]  /*0160*/  STL [R1+0x6c], RZ ;  /* 0x00006cff01007387 */ /* 0x0003e20000100800 */
[----:B------:R-:W-:Y:S02]  /*0170*/  IABS R10, R0 ;  /* 0x00000000000a7213 */ /* 0x000fe40000000000 */
[----:B------:R-:W3:Y:S01]  /*0180*/  I2F.RP R2, R7 ;  /* 0x0000000700027306 */ /* 0x000ee20000209400 */
[----:B------:R1:W-:Y:S01]  /*0190*/  STL [R1+0x50], RZ ;  /* 0x000050ff01007387 */ /* 0x0003e20000100800 */
[----:B0-----:R-:W-:-:S03]  /*01a0*/  LOP3.LUT R28, R29, 0x7f, RZ, 0xc0, !PT ;  /* 0x0000007f1d1c7812 */ /* 0x001fc600078ec0ff */
[----:B------:R1:W-:Y:S04]  /*01b0*/  STL [R1+0x54], RZ ;  /* 0x000054ff01007387 */ /* 0x0003e80000100800 */
[----:B------:R1:W-:Y:S04]  /*01c0*/  STL [R1+0x58], RZ ;  /* 0x000058ff01007387 */ /* 0x0003e80000100800 */
[----:B------:R1:W-:Y:S01]  /*01d0*/  STL [R1+0x5c], RZ ;  /* 0x00005cff01007387 */ /* 0x0003e20000100800 */
[----:B---3--:R-:W0:Y:S01]  /*01e0*/  MUFU.RCP R2, R2 ;  /* 0x0000000200027308 */ /* 0x008e220000001000 */
[----:B--2---:R-:W-:-:S02]  /*01f0*/  IABS R8, R3 ;  /* 0x0000000300087213 */ /* 0x004fc40000000000 */
[----:B------:R1:W-:Y:S04]  /*0200*/  STL [R1+0x40], RZ ;  /* 0x000040ff01007387 */ /* 0x0003e80000100800 */
[----:B------:R1:W-:Y:S04]  /*0210*/  STL [R1+0x44], RZ ;  /* 0x000044ff01007387 */ /* 0x0003e80000100800 */
[----:B------:R1:W-:Y:S04]  /*0220*/  STL [R1+0x48], RZ ;  /* 0x000048ff01007387 */ /* 0x0003e80000100800 */
[----:B------:R1:W-:Y:S01]  /*0230*/  STL [R1+0x4c], RZ ;  /* 0x00004cff01007387 */ /* 0x0003e20000100800 */
[----:B0-----:R-:W-:-:S03]  /*0240*/  IADD3 R4, R2, 0xffffffe, RZ ;  /* 0x0ffffffe02047810 */ /* 0x001fc60007ffe0ff */
[----:B------:R1:W-:Y:S01]  /*0250*/  STL [R1+0x30], RZ ;  /* 0x000030ff01007387 */ /* 0x0003e20000100800 */
[----:B------:R0:W2:Y:S03]  /*0260*/  F2I.FTZ.U32.TRUNC.NTZ R5, R4 ;  /* 0x0000000400057305 */ /* 0x0000a6000021f000 */
[----:B------:R1:W-:Y:S04]  /*0270*/  STL [R1+0x34], RZ ;  /* 0x000034ff01007387 */ /* 0x0003e80000100800 */
[----:B------:R1:W-:Y:S01]  /*0280*/  STL [R1+0x38], RZ ;  /* 0x000038ff01007387 */ /* 0x0003e20000100800 */
[----:B0-----:R-:W-:-:S03]  /*0290*/  IMAD.MOV.U32 R4, RZ, RZ, RZ ;  /* 0x000000ffff047224 */ /* 0x001fc600078e00ff */
[----:B------:R1:W-:Y:S04]  /*02a0*/  STL [R1+0x3c], RZ ;  /* 0x00003cff01007387 */ /* 0x0003e80000100800 */
[----:B------:R1:W-:Y:S01]  /*02b0*/  STL [R1+0x20], RZ ;  /* 0x000020ff01007387 */ /* 0x0003e20000100800 */
[----:B--2---:R-:W-:-:S03]  /*02c0*/  IMAD.MOV R6, RZ, RZ, -R5 ;  /* 0x000000ffff067224 */ /* 0x004fc600078e0a05 */
[----:B------:R1:W-:Y:S01]  /*02d0*/  STL [R1+0x24], RZ ;  /* 0x000024ff01007387 */ /* 0x0003e20000100800 */
[----:B------:R-:W-:Y:S02]  /*02e0*/  IMAD R9, R6, R7, RZ ;  /* 0x0000000706097224 */ /* 0x000fe400078e02ff */
[----:B------:R-:W-:Y:S01]  /*02f0*/  IMAD.MOV.U32 R6, RZ, RZ, R8 ;  /* 0x000000ffff067224 */ /* 0x000fe200078e0008 */
[----:B------:R1:W-:Y:S01]  /*0300*/  STL [R1+0x28], RZ ;  /* 0x000028ff01007387 */ /* 0x0003e20000100800 */
[----:B------:R-:W-:-:S03]  /*0310*/  IMAD.HI.U32 R5, R5, R9, R4 ;  /* 0x0000000905057227 */ /* 0x000fc600078e0004 */
[----:B------:R1:W-:Y:S01]  /*0320*/  STL [R1+0x2c], RZ ;  /* 0x00002cff01007387 */ /* 0x0003e20000100800 */
[----:B------:R-:W-:Y:S02]  /*0330*/  IMAD.MOV R9, RZ, RZ, -R10 ;  /* 0x000000ffff097224 */ /* 0x000fe400078e0a0a */
[----:B------:R-:W-:Y:S01]  /*0340*/  IMAD.HI.U32 R2, R5, R6, RZ ;  /* 0x0000000605027227 */ /* 0x000fe200078e00ff */
[----:B------:R1:W-:Y:S03]  /*0350*/  STL [R1+0x10], RZ ;  /* 0x000010ff01007387 */ /* 0x0003e60000100800 */
[----:B------:R-:W-:Y:S01]  /*0360*/  IMAD R4, R2, R9, R6 ;  /* 0x0000000902047224 */ /* 0x000fe200078e0206 */
[----:B------:R1:W-:Y:S04]  /*0370*/  STL [R1+0x14], RZ ;  /* 0x000014ff01007387 */ /* 0x0003e80000100800 */
[----:B------:R-:W-:Y:S01]  /*0380*/  ISETP.GT.U32.AND P1, PT, R7, R4, PT ;  /* 0x000000040700720c */ /* 0x000fe20003f24070 */
[----:B------:R1:W-:Y:S04]  /*0390*/  STL [R1+0x18], RZ ;  /* 0x000018ff01007387 */ /* 0x0003e80000100800 */
[----:B------:R1:W-:Y:S04]  /*03a0*/  STL [R1+0x1c], RZ ;  /* 0x00001cff01007387 */ /* 0x0003e80000100800 */
[----:B------:R1:W-:Y:S04]  /*03b0*/  STL [R1], RZ ;  /* 0x000000ff01007387 */ /* 0x0003e80000100800 */
[----:B------:R-:W-:Y:S01]  /*03c0*/  @!P1 IMAD.IADD R4, R4, 0x1, -R7 ;  /* 0x0000000104049824 */ /* 0x000fe200078e0a07 */
[----:B------:R-:W-:Y:S01]  /*03d0*/  @!P1 IADD3 R2, R2, 0x1, RZ ;  /* 0x0000000102029810 */ /* 0x000fe20007ffe0ff */
[----:B------:R1:W-:Y:S01]  /*03e0*/  STL [R1+0x4], RZ ;  /* 0x000004ff01007387 */ /* 0x0003e20000100800 */
[----:B------:R-:W-:-:S02]  /*03f0*/  ISETP.NE.AND P1, PT, R0, RZ, PT ;  /* 0x000000ff0000720c */ /* 0x000fc40003f25270 */
[----:B------:R-:W-:Y:S01]  /*0400*/  ISETP.GE.U32.AND P0, PT, R4, R7, PT ;  /* 0x000000070400720c */ /* 0x000fe20003f06070 */
[----:B------:R1:W-:Y:S01]  /*0410*/  STL [R1+0x8], RZ ;  /* 0x000008ff01007387 */ /* 0x0003e20000100800 */
[----:B------:R-:W-:-:S03]  /*0420*/  LOP3.LUT R4, R3, R0, RZ, 0x3c, !PT ;  /* 0x0000000003047212 */ /* 0x000fc600078e3cff */
[----:B------:R1:W-:Y:S01]  /*0430*/  STL [R1+0xc], RZ ;  /* 0x00000cff01007387 */ /* 0x0003e20000100800 */
[----:B------:R-:W-:Y:S01]  /*0440*/  ISETP.GE.AND P2, PT, R4, RZ, PT ;  /* 0x000000ff0400720c */ /* 0x000fe20003f46270 */
[----:B------:R-:W-:Y:S02]  /*0450*/  IMAD.MOV.U32 R4, RZ, RZ, c[0x0][0x178] ;  /* 0x00005e00ff047624 */ /* 0x000fe400078e00ff */
[----:B------:R1:W-:Y:S03]  /*0460*/  STL [R1+0x70], RZ ;  /* 0x000070ff01007387 */ /* 0x0003e60000100800 */
[----:B------:R-:W-:Y:S01]  /*0470*/  IADD3 R4, R4, 0x7f, RZ ;  /* 0x0000007f04047810 */ /* 0x000fe20007ffe0ff */
[----:B------:R1:W-:Y:S01]  /*0480*/  STL [R1+0x74], RZ ;  /* 0x000074ff01007387 */ /* 0x0003e20000100800 */
[----:B------:R-:W-:Y:S02]  /*0490*/  @P0 IADD3 R2, R2, 0x1, RZ ;  /* 0x0000000102020810 */ /* 0x000fe40007ffe0ff */
[----:B------:R-:W-:Y:S01]  /*04a0*/  SHF.R.S32.HI R5, RZ, 0x1f, R4 ;  /* 0x0000001fff057819 */ /* 0x000fe20000011404 */
[----:B------:R1:W-:Y:S02]  /*04b0*/  STL [R1+0x78], RZ ;  /* 0x000078ff01007387 */ /* 0x0003e40000100800 */
[----:B------:R-:W-:Y:S01]  /*04c0*/  @!P2 IMAD.MOV R2, RZ, RZ, -R2 ;  /* 0x000000ffff02a224 */ /* 0x000fe200078e0a02 */
[----:B------:R-:W-:Y:S01]  /*04d0*/  LEA.HI R5, R5, R4, RZ, 0x7 ;  /* 0x0000000405057211 */ /* 0x000fe200078f38ff */
[----:B------:R1:W-:Y:S01]  /*04e0*/  STL [R1+0x7c], RZ ;  /* 0x00007cff01007387 */ /* 0x0003e20000100800 */
[----:B------:R-:W-:-:S03]  /*04f0*/  @!P1 LOP3.LUT R2, RZ, R0, RZ, 0x33, !PT ;  /* 0x00000000ff029212 */ /* 0x000fc600078e33ff */
[----:B------:R1:W-:Y:S01]  /*0500*/  STL [R1+0x80], RZ ;  /* 0x000080ff01007387 */ /* 0x0003e20000100800 */
[----:B------:R-:W-:Y:S01]  /*0510*/  LEA.HI.SX32 R5, R5, -R2, 0x19 ;  /* 0x8000000205057211 */ /* 0x000fe200078fcaff */
[----:B------:R-:W-:Y:S02]  /*0520*/  IMAD.MOV R7, RZ, RZ, -R2 ;  /* 0x000000ffff077224 */ /* 0x000fe400078e0a02 */
[----:B------:R1:W-:Y:S01]  /*0530*/  STL [R1+0x84], RZ ;  /* 0x000084ff01007387 */ /* 0x0003e20000100800 */
[----:B------:R-:W-:Y:S01]  /*0540*/  IMNMX R10, R5, 0x1, PT ;  /* 0x00000001050a7817 */ /* 0x000fe20003800200 */
[----:B------:R-:W-:Y:S02]  /*0550*/  IMAD R9, R0, R7, R3 ;  /* 0x0000000700097224 */ /* 0x000fe400078e0203 */
[----:B------:R1:W-:Y:S01]  /*0560*/  STL [R1+0x88], RZ ;  /* 0x000088ff01007387 */ /* 0x0003e20000100800 */
[-C--:B------:R-:W-:Y:S02]  /*0570*/  IABS R8, R10.reuse ;  /* 0x0000000a00087213 */ /* 0x080fe40000000000 */
[----:B------:R-:W-:Y:S01]  /*0580*/  IABS R0, R10 ;  /* 0x0000000a00007213 */ /* 0x000fe20000000000 */
[----:B------:R1:W-:Y:S01]  /*0590*/  STL [R1+0x8c], RZ ;  /* 0x00008cff01007387 */ /* 0x0003e20000100800 */
[----:B------:R-:W0:Y:S01]  /*05a0*/  I2F.RP R6, R8 ;  /* 0x0000000800067306 */ /* 0x000e220000209400 */
[----:B------:R-:W-:-:S02]  /*05b0*/  IABS R7, R9 ;  /* 0x0000000900077213 */ /* 0x000fc40000000000 */
[----:B------:R1:W-:Y:S04]  /*05c0*/  STL [R1+0x90], RZ ;  /* 0x000090ff01007387 */ /* 0x0003e80000100800 */
[----:B------:R1:W-:Y:S04]  /*05d0*/  STL [R1+0x94], RZ ;  /* 0x000094ff01007387 */ /* 0x0003e80000100800 */
[----:B------:R1:W-:Y:S04]  /*05e0*/  STL [R1+0x98], RZ ;  /* 0x000098ff01007387 */ /* 0x0003e80000100800 */
[----:B------:R1:W-:Y:S01]  /*05f0*/  STL [R1+0x9c], RZ ;  /* 0x00009cff01007387 */ /* 0x0003e20000100800 */
[----:B0-----:R-:W0:Y:S03]  /*0600*/  MUFU.RCP R6, R6 ;  /* 0x0000000600067308 */ /* 0x001e260000001000 */
        /* <DEDUP_REMOVED lines=14> */
[----:B------:R-:W-:-:S03]  /*06f0*/  IMAD.MOV.U32 R3, RZ, RZ, R11 ;  /* 0x000000ffff037224 */ /* 0x000fc600078e000b */
[----:B------:R1:W-:Y:S01]  /*0700*/  STL [R1+0x108], RZ ;  /* 0x000108ff01007387 */ /* 0x0003e20000100800 */
[----:B------:R-:W-:-:S03]  /*0710*/  IMAD R3, R3, R8, RZ ;  /* 0x0000000803037224 */ /* 0x000fc600078e02ff */
[----:B------:R1:W-:Y:S01]  /*0720*/  STL [R1+0x10c], RZ ;  /* 0x00010cff01007387 */ /* 0x0003e20000100800 */
[----:B------:R-:W-:-:S03]  /*0730*/  IMAD.HI.U32 R5, R5, R3, R4 ;  /* 0x0000000305057227 */ /* 0x000fc600078e0004 */
[----:B------:R1:W-:Y:S01]  /*0740*/  STL [R1+0x110], RZ ;  /* 0x000110ff01007387 */ /* 0x0003e20000100800 */
[----:B------:R-:W-:Y:S02]  /*0750*/  IMAD.MOV R3, RZ, RZ, -R0 ;  /* 0x000000ffff037224 */ /* 0x000fe400078e0a00 */
[----:B------:R-:W-:Y:S01]  /*0760*/  IMAD.HI.U32 R0, R5, R7, RZ ;  /* 0x0000000705007227 */ /* 0x000fe200078e00ff */
[----:B------:R1:W-:Y:S03]  /*0770*/  STL [R1+0x114], RZ ;  /* 0x000114ff01007387 */ /* 0x0003e60000100800 */
[----:B------:R-:W-:Y:S01]  /*0780*/  IMAD R3, R0, R3, R7 ;  /* 0x0000000300037224 */ /* 0x000fe200078e0207 */
[----:B------:R1:W-:Y:S01]  /*0790*/  STL [R1+0x118], RZ ;  /* 0x000118ff01007387 */ /* 0x0003e20000100800 */
[----:B------:R-:W-:-:S03]  /*07a0*/  CS2R R6, SRZ ;  /* 0x0000000000067805 */ /* 0x000fc6000001ff00 */
[----:B------:R-:W-:Y:S01]  /*07b0*/  ISETP.GT.U32.AND P1, PT, R8, R3, PT ;  /* 0x000000030800720c */ /* 0x000fe20003f24070 */
[----:B------:R1:W-:Y:S04]  /*07c0*/  STL [R1+0x11c], RZ ;  /* 0x00011cff01007387 */ /* 0x0003e80000100800 */
[----:B------:R1:W-:Y:S04]  /*07d0*/  STL [R1+0x120], RZ ;  /* 0x000120ff01007387 */ /* 0x0003e80000100800 */
[----:B------:R1:W-:Y:S04]  /*07e0*/  STL [R1+0x124], RZ ;  /* 0x000124ff01007387 */ /* 0x0003e80000100800 */
[----:B------:R1:W-:Y:S01]  /*07f0*/  STL [R1+0x128], RZ ;  /* 0x000128ff01007387 */ /* 0x0003e20000100800 */
[----:B------:R-:W-:Y:S01]  /*0800*/  @!P1 IMAD.IADD R3, R3, 0x1, -R8 ;  /* 0x0000000103039824 */ /* 0x000fe200078e0a08 */
[----:B------:R-:W-:-:S02]  /*0810*/  @!P1 IADD3 R0, R0, 0x1, RZ ;  /* 0x0000000100009810 */ /* 0x000fc40007ffe0ff */
[----:B------:R1:W-:Y:S01]  /*0820*/  STL [R1+0x12c], RZ ;  /* 0x00012cff01007387 */ /* 0x0003e20000100800 */
[----:B------:R-:W-:Y:S02]  /*0830*/  ISETP.NE.AND P1, PT, R10, RZ, PT ;  /* 0x000000ff0a00720c */ /* 0x000fe40003f25270 */
        /* <DEDUP_REMOVED lines=10> */
[----:B------:R-:W-:Y:S01]  /*08e0*/  ISETP.GE.AND P0, PT, R3, 0x20, PT ;  /* 0x000000200300780c */ /* 0x000fe20003f06270 */
[----:B------:R1:W-:Y:S01]  /*08f0*/  STL [R1+0x180], RZ ;  /* 0x000180ff01007387 */ /* 0x0003e20000100800 */
[----:B------:R-:W-:Y:S01]  /*0900*/  LOP3.LUT R3, R29, 0x60, RZ, 0xc0, !PT ;  /* 0x000000601d037812 */ /* 0x000fe200078ec0ff */
[----:B------:R-:W-:Y:S01]  /*0910*/  @!P2 IMAD.MOV R0, RZ, RZ, -R0 ;  /* 0x000000ffff00a224 */ /* 0x000fe200078e0a00 */
[----:B------:R-:W-:Y:S01]  /*0920*/  @!P1 LOP3.LUT R0, RZ, R10, RZ, 0x33, !PT ;  /* 0x0000000aff009212 */ /* 0x000fe200078e33ff */
[----:B------:R1:W-:Y:S04]  /*0930*/  STL [R1+0x184], RZ ;  /* 0x000184ff01007387 */ /* 0x0003e80000100800 */
[----:B------:R1:W-:Y:S01]  /*0940*/  STL [R1+0x188], RZ ;  /* 0x000188ff01007387 */ /* 0x0003e20000100800 */
[----:B------:R-:W-:-:S02]  /*0950*/  IMAD.MOV R5, RZ, RZ, -R0 ;  /* 0x000000ffff057224 */ /* 0x000fc400078e0a00 */
[----:B------:R-:W-:Y:S01]  /*0960*/  IMAD.SHL.U32 R0, R0, 0x100, RZ ;  /* 0x0000010000007824 */ /* 0x000fe200078e00ff */
[----:B------:R1:W-:Y:S01]  /*0970*/  STL [R1+0x18c], RZ ;  /* 0x00018cff01007387 */ /* 0x0003e20000100800 */
[----:B------:R-:W-:Y:S02]  /*0980*/  IMAD R5, R10, R5, R9 ;  /* 0x000000050a057224 */ /* 0x000fe400078e0209 */
[----:B------:R-:W-:Y:S01]  /*0990*/  CS2R R8, SRZ ;  /* 0x0000000000087805 */ /* 0x000fe2000001ff00 */
[----:B------:R1:W-:Y:S01]  /*09a0*/  STL [R1+0x210], RZ ;  /* 0x000210ff01007387 */ /* 0x0003e20000100800 */
[----:B------:R-:W-:Y:S01]  /*09b0*/  IMAD.IADD R2, R2, 0x1, R5 ;  /* 0x0000000102027824 */ /* 0x000fe200078e0205 */
[----:B------:R-:W-:Y:S01]  /*09c0*/  CS2R R10, SRZ ;  /* 0x00000000000a7805 */ /* 0x000fe2000001ff00 */
[----:B------:R-:W-:Y:S01]  /*09d0*/  IMAD.MOV.U32 R5, RZ, RZ, RZ ;  /* 0x000000ffff057224 */ /* 0x000fe200078e00ff */
[----:B------:R1:W-:Y:S01]  /*09e0*/  STL [R1+0x214], RZ ;  /* 0x000214ff01007387 */ /* 0x0003e20000100800 */
[----:B------:R-:W-:-:S03]  /*09f0*/  IMAD R2, R2, 0x80, R28 ;  /* 0x0000008002027824 */ /* 0x000fc600078e021c */
[----:B------:R1:W-:Y:S04]  /*0a00*/  STL [R1+0x218], RZ ;  /* 0x000218ff01007387 */ /* 0x0003e80000100800 */
        /* <DEDUP_REMOVED lines=33> */
[----:B------:R1:W-:Y:S04]  /*0c20*/  STL [R1+0x460], R0 ;  /* 0x0004600001007387 */ /* 0x0003e80000100800 */
[----:B------:R1:W-:Y:S01]  /*0c30*/  STL [R1+0x6ac], R2 ;  /* 0x0006ac0201007387 */ /* 0x0003e20000100800 */
[----:B------:R-:W-:Y:S05]  /*0c40*/  @!P0 BRA `(.L_x_0) ;  /* 0x000163a000008947 */ /* 0x000fea0003800000 */
[----:B------:R-:W-:Y:S02]  /*0c50*/  IABS R26, c[0x0][0x17c] ;  /* 0x00005f00001a7a13 */ /* 0x000fe40000000000 */
[----:B------:R-:W-:-:S02]  /*0c60*/  LEA.HI R27, R3, R0, RZ, 0x1b ;  /* 0x00000000031b7211 */ /* 0x000fc400078fd8ff */
[----:B-1----:R-:W0:Y:S02]  /*0c70*/  I2F.RP R2, R26 ;  /* 0x0000001a00027306 */ /* 0x002e240000209400 */
[C---:B------:R-:W-:Y:S02]  /*0c80*/  IADD3 R3, R27.reuse, 0xfc, RZ ;  /* 0x000000fc1b037810 */ /* 0x040fe40007ffe0ff */
[C---:B------:R-:W-:Y:S02]  /*0c90*/  IADD3 R0, R27.reuse, 0xf8, RZ ;  /* 0x000000f81b007810 */ /* 0x040fe40007ffe0ff */
[----:B------:R-:W-:Y:S02]  /*0ca0*/  IABS R11, R3 ;  /* 0x00000003000b7213 */ /* 0x000fe40000000000 */
[----:B------:R-:W-:Y:S02]  /*0cb0*/  IABS R13, R0 ;  /* 0x00000000000d7213 */ /* 0x000fe40000000000 */
[----:B------:R-:W-:-:S02]  /*0cc0*/  IADD3 R8, R27, 0xf4, RZ ;  /* 0x000000f41b087810 */ /* 0x000fc40007ffe0ff */
[C---:B------:R-:W-:Y:S02]  /*0cd0*/  IADD3 R10, R27.reuse, 0xec, RZ ;  /* 0x000000ec1b0a7810 */ /* 0x040fe40007ffe0ff */
[----:B------:R-:W-:Y:S01]  /*0ce0*/  IADD3 R12, R27, 0xf0, RZ ;  /* 0x000000f01b0c7810 */ /* 0x000fe20007ffe0ff */
[----:B0-----:R-:W0:Y:S01]  /*0cf0*/  MUFU.RCP R2, R2 ;  /* 0x0000000200027308 */ /* 0x001e220000001000 */
[----:B------:R-:W-:Y:S02]  /*0d00*/  ISETP.GE.AND P2, PT, R8, RZ, PT ;  /* 0x000000ff0800720c */ /* 0x000fe40003f46270 */
[----:B------:R-:W-:Y:S02]  /*0d10*/  IABS R9, R12 ;  /* 0x0000000c00097213 */ /* 0x000fe40000000000 */
[----:B------:R-:W-:Y:S02]  /*0d20*/  ISETP.GE.AND P4, PT, R12, RZ, PT ;  /* 0x000000ff0c00720c */ /* 0x000fe40003f86270 */
[----:B0-----:R-:W-:-:S04]  /*0d30*/  IADD3 R4, R2, 0xffffffe, RZ ;  /* 0x0ffffffe02047810 */ /* 0x001fc80007ffe0ff */
[----:B------:R0:W1:Y:S02]  /*0d40*/  F2I.FTZ.U32.TRUNC.NTZ R5, R4 ;  /* 0x0000000400057305 */ /* 0x000064000021f000 */
[----:B0-----:R-:W-:Y:S02]  /*0d50*/  IMAD.MOV.U32 R4, RZ, RZ, RZ ;  /* 0x000000ffff047224 */ /* 0x001fe400078e00ff */
[----:B-1----:R-:W-:-:S04]  /*0d60*/  IMAD.MOV R7, RZ, RZ, -R5 ;  /* 0x000000ffff077224 */ /* 0x002fc800078e0a05 */
[----:B------:R-:W-:-:S04]  /*0d70*/  IMAD R7, R7, R26, RZ ;  /* 0x0000001a07077224 */ /* 0x000fc800078e02ff */
[----:B------:R-:W-:Y:S01]  /*0d80*/  IMAD.HI.U32 R2, R5, R7, R4 ;  /* 0x0000000705027227 */ /* 0x000fe200078e0004 */
[----:B------:R-:W-:-:S05]  /*0d90*/  IABS R7, R10 ;  /* 0x0000000a00077213 */ /* 0x000fca0000000000 */
[----:B------:R-:W-:-:S04]  /*0da0*/  IMAD.HI.U32 R4, R2, R11, RZ ;  /* 0x0000000b02047227 */ /* 0x000fc800078e00ff */
[----:B------:R-:W-:Y:S02]  /*0db0*/  IMAD.MOV R4, RZ, RZ, -R4 ;  /* 0x000000ffff047224 */ /* 0x000fe400078e0a04 */
[----:B------:R-:W-:-:S04]  /*0dc0*/  IMAD.HI.U32 R5, R2, R13, RZ ;  /* 0x0000000d02057227 */ /* 0x000fc800078e00ff */
[C---:B------:R-:W-:Y:S01]  /*0dd0*/  IMAD R11, R26.reuse, R4, R11 ;  /* 0x000000041a0b7224 */ /* 0x040fe200078e020b */
[----:B------:R-:W-:Y:S01]  /*0de0*/  IABS R4, R8 ;  /* 0x0000000800047213 */ /* 0x000fe20000000000 */
[----:B------:R-:W-:Y:S01]  /*0df0*/  IMAD.MOV R5, RZ, RZ, -R5 ;  /* 0x000000ffff057224 */ /* 0x000fe200078e0a05 */
[----:B------:R-:W-:Y:S02]  /*0e00*/  IADD3 R8, R27, 0xe4, RZ ;  /* 0x000000e41b087810 */ /* 0x000fe40007ffe0ff */
[C---:B------:R-:W-:Y:S01]  /*0e10*/  ISETP.GT.U32.AND P0, PT, R26.reuse, R11, PT ;  /* 0x0000000b1a00720c */ /* 0x040fe20003f04070 */
[----:B------:R-:W-:Y:S02]  /*0e20*/  IMAD R13, R26, R5, R13 ;  /* 0x000000051a0d7224 */ /* 0x000fe400078e020d */
[----:B------:R-:W-:-:S03]  /*0e30*/  IMAD.MOV.U32 R5, RZ, RZ, R4 ;  /* 0x000000ffff057224 */ /* 0x000fc600078e0004 */
[----:B------:R-:W-:Y:S01]  /*0e40*/  ISETP.GT.U32.AND P1, PT, R26, R13, PT ;  /* 0x0000000d1a00720c */ /* 0x000fe20003f24070 */
[----:B------:R-:W-:-:S04]  /*0e50*/  IMAD.HI.U32 R4, R2, R5, RZ ;  /* 0x0000000502047227 */ /* 0x000fc800078e00ff */
[----:B------:R-:W-:Y:S02]  /*0e60*/  IMAD.MOV R6, RZ, RZ, -R4 ;  /* 0x000000ffff067224 */ /* 0x000fe400078e0a04 */
[--C-:B------:R-:W-:Y:S01]  /*0e70*/  @!P0 IMAD.IADD R11, R11, 0x1, -R26.reuse ;  /* 0x000000010b0b8824 */ /* 0x100fe200078e0a1a */
[----:B------:R-:W-:Y:S01]  /*0e80*/  ISETP.GE.AND P0, PT, R3, RZ, PT ;  /* 0x000000ff0300720c */ /* 0x000fe20003f06270 */
[----:B------:R-:W-:Y:S01]  /*0e90*/  IMAD R5, R26, R6, R5 ;  /* 0x000000061a057224 */ /* 0x000fe200078e0205 */
[----:B------:R-:W-:Y:S01]  /*0ea0*/  IADD3 R6, R27, 0xe0, RZ ;  /* 0x000000e01b067810 */ /* 0x000fe20007ffe0ff */
[----:B------:R-:W-:Y:S01]  /*0eb0*/  IMAD.HI.U32 R3, R2, R7, RZ ;  /* 0x0000000702037227 */ /* 0x000fe200078e00ff */
[C---:B------:R-:W-:Y:S02]  /*0ec0*/  ISETP.GT.U32.AND P6, PT, R26.reuse, R11, PT ;  /* 0x0000000b1a00720c */ /* 0x040fe40003fc4070 */
[----:B------:R-:W-:Y:S01]  /*0ed0*/  ISETP.GT.U32.AND P3, PT, R26, R5, PT ;  /* 0x000000051a00720c */ /* 0x000fe20003f64070 */
[----:B------:R-:W-:Y:S01]  /*0ee0*/  @!P1 IMAD.IADD R13, R13, 0x1, -R26 ;  /* 0x000000010d0d9824 */ /* 0x000fe200078e0a1a */
[----:B------:R-:W-:Y:S01]  /*0ef0*/  ISETP.GE.AND P1, PT, R0, RZ, PT ;  /* 0x000000ff0000720c */ /* 0x000fe20003f26270 */
[----:B------:R-:W-:-:S03]  /*0f00*/  IMAD.HI.U32 R4, R2, R9, RZ ;  /* 0x0000000902047227 */ /* 0x000fc600078e00ff */
[----:B------:R-:W-:Y:S01]  /*0f10*/  ISETP.GT.U32.AND P5, PT, R26, R13, PT ;  /* 0x0000000d1a00720c */ /* 0x000fe20003fa4070 */
[----:B------:R-:W-:Y:S02]  /*0f20*/  IMAD.MOV R3, RZ, RZ, -R3 ;  /* 0x000000ffff037224 */ /* 0x000fe400078e0a03 */
[----:B------:R-:W-:Y:S02]  /*0f30*/  IMAD.MOV R4, RZ, RZ, -R4 ;  /* 0x000000ffff047224 */ /* 0x000fe400078e0a04 */
[--C-:B------:R-:W-:Y:S01]  /*0f40*/  @!P6 IMAD.IADD R11, R11, 0x1, -R26.reuse ;  /* 0x000000010b0be824 */ /* 0x100fe200078e0a1a */
[----:B------:R-:W-:Y:S01]  /*0f50*/  ISETP.GE.AND P6, PT, R10, RZ, PT ;  /* 0x000000ff0a00720c */ /* 0x000fe20003fc6270 */
[C---:B------:R-:W-:Y:S02]  /*0f60*/  IMAD R7, R26.reuse, R3, R7 ;  /* 0x000000031a077224 */ /* 0x040fe400078e0207 */
[----:B------:R-:W-:Y:S01]  /*0f70*/  IMAD.MOV.U32 R15, RZ, RZ, R11 ;  /* 0x000000ffff0f7224 */ /* 0x000fe200078e000b */
[----:B------:R-:W-:Y:S01]  /*0f80*/  IABS R11, R8 ;  /* 0x00000008000b7213 */ /* 0x000fe20000000000 */
[C---:B------:R-:W-:Y:S01]  /*0f90*/  IMAD R9, R26.reuse, R4, R9 ;  /* 0x000000041a097224 */ /* 0x040fe200078e0209 */
[----:B------:R-:W-:Y:S01]  /*0fa0*/  IADD3 R4, R27, 0xe8, RZ ;  /* 0x000000e81b047810 */ /* 0x000fe20007ffe0ff */
[----:B------:R-:W-:Y:S01]  /*0fb0*/  @!P0 IMAD.MOV R15, RZ, RZ, -R15 ;  /* 0x000000ffff0f8224 */ /* 0x000fe200078e0a0f */
[C---:B------:R-:W-:Y:S01]  /*0fc0*/  ISETP.GT.U32.AND P0, PT, R26.reuse, R7, PT ;  /* 0x000000071a00720c */ /* 0x040fe20003f04070 */
[--C-:B------:R-:W-:Y:S01]  /*0fd0*/  @!P5 IMAD.IADD R13, R13, 0x1, -R26.reuse ;  /* 0x000000010d0dd824 */ /* 0x100fe200078e0a1a */
[C---:B------:R-:W-:Y:S01]  /*0fe0*/  ISETP.GT.U32.AND P5, PT, R26.reuse, R9, PT ;  /* 0x000000091a00720c */ /* 0x040fe20003fa4070 */
[----:B------:R-:W-:Y:S01]  /*0ff0*/  @!P3 IMAD.IADD R5, R5, 0x1, -R26 ;  /* 0x000000010505b824 */ /* 0x000fe200078e0a1a */
[----:B------:R-:W-:Y:S01]  /*1000*/  IABS R3, R4 ;  /* 0x0000000400037213 */ /* 0x000fe20000000000 */
[----:B------:R-:W-:Y:S01]  /*1010*/  IMAD.MOV.U32 R14, RZ, RZ, R13 ;  /* 0x000000ffff0e7224 */ /* 0x000fe200078e000d */
[----:B------:R-:W-:Y:S01]  /*1020*/  IABS R13, R6 ;  /* 0x00000006000d7213 */ /* 0x000fe20000000000 */
[----:B------:R0:W-:Y:S01]  /*1030*/  STL [R1+0xcc], R15 ;  /* 0x0000cc0f01007387 */ /* 0x0001e20000100800 */
[----:B------:R-:W-:Y:S01]  /*1040*/  ISETP.GT.U32.AND P3, PT, R26, R5, PT ;  /* 0x000000051a00720c */ /* 0x000fe20003f64070 */
[----:B------:R-:W-:-:S04]  /*1050*/  IMAD.HI.U32 R0, R2, R3, RZ ;  /* 0x0000000302007227 */ /* 0x000fc800078e00ff */
[----:B------:R-:W-:Y:S02]  /*1060*/  @!P0 IMAD.IADD R7, R7, 0x1, -R26 ;  /* 0x0000000107078824 */ /* 0x000fe400078e0a1a */
[----:B------:R-:W-:Y:S01]  /*1070*/  @!P1 IMAD.MOV R14, RZ, RZ, -R14 ;  /* 0x000000ffff0e9224 */ /* 0x000fe200078e0a0e */
[----:B------:R-:W-:Y:S01]  /*1080*/  ISETP.GE.AND P1, PT, R4, RZ, PT ;  /* 0x000000ff0400720c */ /* 0x000fe20003f26270 */
[----:B------:R-:W-:Y:S01]  /*1090*/  @!P5 IMAD.IADD R9, R9, 0x1, -R26 ;  /* 0x000000010909d824 */ /* 0x000fe200078e0a1a */
[----:B------:R-:W-:Y:S01]  /*10a0*/  ISETP.GT.U32.AND P0, PT, R26, R7, PT ;  /* 0x000000071a00720c */ /* 0x000fe20003f04070 */
[----:B------:R-:W-:Y:S01]  /*10b0*/  IMAD.MOV R4, RZ, RZ, -R0 ;  /* 0x000000ffff047224 */ /* 0x000fe200078e0a00 */
[----:B------:R1:W-:Y:S01]  /*10c0*/  STL [R1+0xc8], R14 ;  /* 0x0000c80e01007387 */ /* 0x0003e20000100800 */
[----:B------:R-:W-:Y:S01]  /*10d0*/  IMAD.HI.U32 R0, R2, R11, RZ ;  /* 0x0000000b02007227 */ /* 0x000fe200078e00ff */
[----:B------:R-:W-:-:S03]  /*10e0*/  ISETP.GT.U32.AND P5, PT, R26, R9, PT ;  /* 0x000000091a00720c */ /* 0x000fc60003fa4070 */
[----:B------:R-:W-:Y:S01]  /*10f0*/  @!P3 IMAD.IADD R5, R5, 0x1, -R26 ;  /* 0x000000010505b824 */ /* 0x000fe200078e0a1a */
[----:B------:R-:W-:Y:S01]  /*1100*/  ISETP.GE.AND P3, PT, R8, RZ, PT ;  /* 0x000000ff0800720c */ /* 0x000fe20003f66270 */
[----:B------:R-:W-:Y:S01]  /*1110*/  IMAD.MOV R0, RZ, RZ, -R0 ;  /* 0x000000ffff007224 */ /* 0x000fe200078e0a00 */
[C---:B------:R-:W-:Y:S01]  /*1120*/  IADD3 R8, R27.reuse, 0xd8, RZ ;  /* 0x000000d81b087810 */ /* 0x040fe20007ffe0ff */
[----:B------:R-:W-:Y:S02]  /*1130*/  IMAD.MOV.U32 R10, RZ, RZ, R5 ;  /* 0x000000ffff0a7224 */ /* 0x000fe400078e0005 */
[C---:B------:R-:W-:Y:S01]  /*1140*/  IMAD R5, R26.reuse, R0, R11 ;  /* 0x000000001a057224 */ /* 0x040fe200078e020b */
[----:B------:R-:W-:Y:S01]  /*1150*/  IADD3 R0, R27, 0xdc, RZ ;  /* 0x000000dc1b007810 */ /* 0x000fe20007ffe0ff */
[C---:B------:R-:W-:Y:S01]  /*1160*/  IMAD R3, R26.reuse, R4, R3 ;  /* 0x000000041a037224 */ /* 0x040fe200078e0203 */
[----:B0-----:R-:W-:Y:S01]  /*1170*/  IABS R15, R8 ;  /* 0x00000008000f7213 */ /* 0x001fe20000000000 */
[----:B------:R-:W-:Y:S01]  /*1180*/  @!P0 IMAD.IADD R7, R7, 0x1, -R26 ;  /* 0x0000000107078824 */ /* 0x000fe200078e0a1a */
[----:B------:R-:W-:Y:S01]  /*1190*/  ISETP.GT.U32.AND P0, PT, R26, R5, PT ;  /* 0x000000051a00720c */ /* 0x000fe20003f04070 */
[----:B------:R-:W-:Y:S01]  /*11a0*/  IMAD.HI.U32 R4, R2, R13, RZ ;  /* 0x0000000d02047227 */ /* 0x000fe200078e00ff */
[----:B------:R-:W-:-:S03]  /*11b0*/  IABS R11, R0 ;  /* 0x00000000000b7213 */ /* 0x000fc60000000000 */
[----:B------:R-:W-:Y:S01]  /*11c0*/  @!P2 IMAD.MOV R10, RZ, RZ, -R10 ;  /* 0x000000ffff0aa224 */ /* 0x000fe200078e0a0a */
[----:B------:R-:W-:Y:S01]  /*11d0*/  ISETP.GT.U32.AND P2, PT, R26, R3, PT ;  /* 0x000000031a00720c */ /* 0x000fe20003f44070 */
[----:B------:R-:W-:Y:S01]  /*11e0*/  @!P5 IMAD.IADD R9, R9, 0x1, -R26 ;  /* 0x000000010909d824 */ /* 0x000fe200078e0a1a */
[----:B------:R-:W-:Y:S01]  /*11f0*/  ISETP.GE.AND P5, PT, R6, RZ, PT ;  /* 0x000000ff0600720c */ /* 0x000fe20003fa6270 */
[----:B------:R-:W-:Y:S01]  /*1200*/  IMAD.MOV R4, RZ, RZ, -R4 ;  /* 0x000000ffff047224 */ /* 0x000fe200078e0a04 */
[----:B------:R0:W-:Y:S01]  /*1210*/  STL [R1+0xc4], R10 ;  /* 0x0000c40a01007387 */ /* 0x0001e20000100800 */
[----:B------:R-:W-:-:S04]  /*1220*/  IMAD.HI.U32 R6, R2, R11, RZ ;  /* 0x0000000b02067227 */ /* 0x000fc800078e00ff */
[C---:B-1----:R-:W-:Y:S01]  /*1230*/  IMAD R14, R26.reuse, R4, R13 ;  /* 0x000000041a0e7224 */ /* 0x042fe200078e020d */
[----:B------:R-:W-:Y:S01]  /*1240*/  IADD3 R4, R27, 0xd4, RZ ;  /* 0x000000d41b047810 */ /* 0x000fe20007ffe0ff */
[--C-:B------:R-:W-:Y:S02]  /*1250*/  @!P0 IMAD.IADD R5, R5, 0x1, -R26.reuse ;  /* 0x0000000105058824 */ /* 0x100fe400078e0a1a */
[----:B------:R-:W-:Y:S01]  /*1260*/  @!P2 IMAD.IADD R3, R3, 0x1, -R26 ;  /* 0x000000010303a824 */ /* 0x000fe200078e0a1a */
[----:B------:R-:W-:Y:S01]  /*1270*/  IABS R13, R4 ;  /* 0x00000004000d7213 */ /* 0x000fe20000000000 */
[----:B0-----:R-:W-:Y:S01]  /*1280*/  IMAD.MOV.U32 R10, RZ, RZ, R9 ;  /* 0x000000ffff0a7224 */ /* 0x001fe200078e0009 */
[C---:B------:R-:W-:Y:S01]  /*1290*/  ISETP.GT.U32.AND P0, PT, R26.reuse, R5, PT ;  /* 0x000000051a00720c */ /* 0x040fe20003f04070 */
[----:B------:R-:W-:Y:S01]  /*12a0*/  IMAD.MOV.U32 R9, RZ, RZ, R7 ;  /* 0x000000ffff097224 */ /* 0x000fe200078e0007 */
[----:B------:R-:W-:Y:S01]  /*12b0*/  ISETP.GT.U32.AND P2, PT, R26, R3, PT ;  /* 0x000000031a00720c */ /* 0x000fe20003f44070 */
[----:B------:R-:W-:-:S02]  /*12c0*/  IMAD.MOV R6, RZ, RZ, -R6 ;  /* 0x000000ffff067224 */ /* 0x000fc400078e0a06 */
[----:B------:R-:W-:Y:S01]  /*12d0*/  @!P6 IMAD.MOV R9, RZ, RZ, -R9 ;  /* 0x000000ffff09e224 */ /* 0x000fe200078e0a09 */
[C---:B------:R-:W-:Y:S01]  /*12e0*/  ISETP.GT.U32.AND P6, PT, R26.reuse, R14, PT ;  /* 0x0000000e1a00720c */ /* 0x040fe20003fc4070 */
[----:B------:R-:W-:Y:S01]  /*12f0*/  IMAD R16, R26, R6, R11 ;  /* 0x000000061a107224 */ /* 0x000fe200078e020b */
[----:B------:R-:W-:Y:S01]  /*1300*/  IADD3 R11, R27, 0xc0, RZ ;  /* 0x000000c01b0b7810 */ /* 0x000fe20007ffe0ff */
[----:B------:R-:W-:-:S04]  /*1310*/  IMAD.HI.U32 R6, R2, R13, RZ ;  /* 0x0000000d02067227 */ /* 0x000fc800078e00ff */
[----:B------:R-:W-:Y:S01]  /*1320*/  @!P0 IMAD.IADD R5, R5, 0x1, -R26 ;  /* 0x0000000105058824 */ /* 0x000fe200078e0a1a */
[----:B------:R-:W-:Y:S01]  /*1330*/  ISETP.GT.U32.AND P0, PT, R26, R16, PT ;  /* 0x000000101a00720c */ /* 0x000fe20003f04070 */
[----:B------:R-:W-:-:S04]  /*1340*/  IMAD.HI.U32 R7, R2, R15, RZ ;  /* 0x0000000f02077227 */ /* 0x000fc800078e00ff */
[----:B------:R-:W-:Y:S02]  /*1350*/  @!P6 IMAD.IADD R14, R14, 0x1, -R26 ;  /* 0x000000010e0ee824 */ /* 0x000fe400078e0a1a */
[----:B------:R-:W-:Y:S02]  /*1360*/  IMAD.MOV R6, RZ, RZ, -R6 ;  /* 0x000000ffff067224 */ /* 0x000fe400078e0a06 */
[----:B------:R-:W-:Y:S01]  /*1370*/  @!P2 IMAD.IADD R3, R3, 0x1, -R26 ;  /* 0x000000010303a824 */ /* 0x000fe200078e0a1a */
[----:B------:R-:W-:Y:S01]  /*1380*/  ISETP.GT.U32.AND P6, PT, R26, R14, PT ;  /* 0x0000000e1a00720c */ /* 0x000fe20003fc4070 */
[----:B------:R-:W-:Y:S01]  /*1390*/  IMAD.MOV R7, RZ, RZ, -R7 ;  /* 0x000000ffff077224 */ /* 0x000fe200078e0a07 */
[----:B------:R-:W-:Y:S01]  /*13a0*/  ISETP.GE.AND P2, PT, R8, RZ, PT ;  /* 0x000000ff0800720c */ /* 0x000fe20003f46270 */
[----:B------:R-:W-:Y:S01]  /*13b0*/  @!P4 IMAD.MOV R10, RZ, RZ, -R10 ;  /* 0x000000ffff0ac224 */ /* 0x000fe200078e0a0a */
[----:B------:R-:W-:Y:S01]  /*13c0*/  ISETP.GE.AND P4, PT, R0, RZ, PT ;  /* 0x000000ff0000720c */ /* 0x000fe20003f86270 */
[C---:B------:R-:W-:Y:S01]  /*13d0*/  IMAD R13, R26.reuse, R6, R13 ;  /* 0x000000061a0d7224 */ /* 0x040fe200078e020d */
[C---:B------:R-:W-:Y:S01]  /*13e0*/  IADD3 R0, R27.reuse, 0xd0, RZ ;  /* 0x000000d01b007810 */ /* 0x040fe20007ffe0ff */
[----:B------:R-:W-:Y:S01]  /*13f0*/  IMAD R15, R26, R7, R15 ;  /* 0x000000071a0f7224 */ /* 0x000fe200078e020f */
[----:B------:R0:W-:Y:S01]  /*1400*/  STL [R1+0xc0], R10 ;  /* 0x0000c00a01007387 */ /* 0x0001e20000100800 */
[----:B------:R-:W-:Y:S01]  /*1410*/  IMAD.MOV.U32 R12, RZ, RZ, R3 ;  /* 0x000000ffff0c7224 */ /* 0x000fe200078e0003 */
[----:B------:R-:W-:Y:S01]  /*1420*/  IADD3 R8, R27, 0xc8, RZ ;  /* 0x000000c81b087810 */ /* 0x000fe20007ffe0ff */
[--C-:B------:R-:W-:Y:S01]  /*1430*/  @!P0 IMAD.IADD R16, R16, 0x1, -R26.reuse ;  /* 0x0000000110108824 */ /* 0x100fe200078e0a1a */
[----:B------:R1:W-:Y:S01]  /*1440*/  STL [R1+0xac], R9 ;  /* 0x0000ac0901007387 */ /* 0x0003e20000100800 */
[----:B------:R-:W-:Y:S01]  /*1450*/  @!P6 IMAD.IADD R14, R14, 0x1, -R26 ;  /* 0x000000010e0ee824 */ /* 0x000fe200078e0a1a */
[C---:B------:R-:W-:Y:S01]  /*1460*/  ISETP.GT.U32.AND P6, PT, R26.reuse, R13, PT ;  /* 0x0000000d1a00720c */ /* 0x040fe20003fc4070 */
[----:B------:R-:W-:Y:S01]  /*1470*/  @!P1 IMAD.MOV R12, RZ, RZ, -R12 ;  /* 0x000000ffff0c9224 */ /* 0x000fe200078e0a0c */
[C---:B------:R-:W-:Y:S01]  /*1480*/  ISETP.GT.U32.AND P1, PT, R26.reuse, R15, PT ;  /* 0x0000000f1a00720c */ /* 0x040fe20003f24070 */
[----:B------:R-:W-:Y:S01]  /*1490*/  IMAD.MOV.U32 R19, RZ, RZ, R14 ;  /* 0x000000ffff137224 */ /* 0x000fe200078e000e */
[----:B------:R-:W-:Y:S01]  /*14a0*/  ISETP.GT.U32.AND P0, PT, R26, R16, PT ;  /* 0x000000101a00720c */ /* 0x000fe20003f04070 */
[----:B0-----:R-:W-:Y:S01]  /*14b0*/  IMAD.MOV.U32 R10, RZ, RZ, R5 ;  /* 0x000000ffff0a7224 */ /* 0x001fe200078e0005 */
[----:B------:R0:W-:Y:S01]  /*14c0*/  STL [R1+0xa8], R12 ;  /* 0x0000a80c01007387 */ /* 0x0001e20000100800 */
[----:B------:R-:W-:Y:S01]  /*14d0*/  IABS R5, R11 ;  /* 0x0000000b00057213 */ /* 0x000fe20000000000 */
[----:B------:R-:W-:Y:S01]  /*14e0*/  @!P5 IMAD.MOV R19, RZ, RZ, -R19 ;  /* 0x000000ffff13d224 */ /* 0x000fe200078e0a13 */
[----:B-1----:R-:W-:Y:S01]  /*14f0*/  IABS R9, R0 ;  /* 0x0000000000097213 */ /* 0x002fe20000000000 */
[----:B------:R-:W-:Y:S01]  /*1500*/  @!P3 IMAD.MOV R10, RZ, RZ, -R10 ;  /* 0x000000ffff0ab224 */ /* 0x000fe200078e0a0a */
[----:B------:R-:W-:-:S02]  /*1510*/  ISETP.GE.AND P3, PT, R4, RZ, PT ;  /* 0x000000ff0400720c */ /* 0x000fc40003f66270 */
[--C-:B------:R-:W-:Y:S01]  /*1520*/  @!P6 IMAD.IADD R13, R13, 0x1, -R26.reuse ;  /* 0x000000010d0de824 */ /* 0x100fe200078e0a1a */
[C---:B------:R-:W-:Y:S01]  /*1530*/  IADD3 R4, R27.reuse, 0xc4, RZ ;  /* 0x000000c41b047810 */ /* 0x040fe20007ffe0ff */
[----:B------:R-:W-:Y:S01]  /*1540*/  IMAD.HI.U32 R7, R2, R9, RZ ;  /* 0x0000000902077227 */ /* 0x000fe200078e00ff */
[----:B0-----:R-:W-:Y:S01]  /*1550*/  IADD3 R12, R27, 0xcc, RZ ;  /* 0x000000cc1b0c7810 */ /* 0x001fe20007ffe0ff */
[----:B------:R0:W-:Y:S01]  /*1560*/  STL [R1+0xa4], R10 ;  /* 0x0000a40a01007387 */ /* 0x0001e20000100800 */
[C---:B------:R-:W-:Y:S01]  /*1570*/  ISETP.GT.U32.AND P6, PT, R26.reuse, R13, PT ;  /* 0x0000000d1a00720c */ /* 0x040fe20003fc4070 */
[----:B------:R-:W-:Y:S01]  /*1580*/  IMAD.MOV R7, RZ, RZ, -R7 ;  /* 0x000000ffff077224 */ /* 0x000fe200078e0a07 */
[----:B------:R-:W-:Y:S01]  /*1590*/  IABS R3, R12 ;  /* 0x0000000c00037213 */ /* 0x000fe20000000000 */
[--C-:B------:R-:W-:Y:S01]  /*15a0*/  @!P1 IMAD.IADD R15, R15, 0x1, -R26.reuse ;  /* 0x000000010f0f9824 */ /* 0x100fe200078e0a1a */
[----:B------:R-:W-:Y:S01]  /*15b0*/  STL [R1+0xa0], R19 ;  /* 0x0000a01301007387 */ /* 0x000fe20000100800 */
[----:B------:R-:W-:Y:S01]  /*15c0*/  IMAD R9, R26, R7, R9 ;  /* 0x000000071a097224 */ /* 0x000fe200078e0209 */
[----:B------:R-:W-:Y:S01]  /*15d0*/  IABS R7, R4 ;  /* 0x0000000400077213 */ /* 0x000fe20000000000 */
[----:B------:R-:W-:Y:S01]  /*15e0*/  @!P0 IMAD.IADD R16, R16, 0x1, -R26 ;  /* 0x0000000110108824 */ /* 0x000fe200078e0a1a */
[----:B------:R-:W-:Y:S01]  /*15f0*/  ISETP.GT.U32.AND P1, PT, R26, R15, PT ;  /* 0x0000000f1a00720c */ /* 0x000fe20003f24070 */
[----:B------:R-:W-:Y:S01]  /*1600*/  IMAD.HI.U32 R17, R2, R3, RZ ;  /* 0x0000000302117227 */ /* 0x000fe200078e00ff */
[----:B------:R-:W-:-:S02]  /*1610*/  ISETP.GT.U32.AND P0, PT, R26, R9, PT ;  /* 0x000000091a00720c */ /* 0x000fc40003f04070 */
[----:B0-----:R-:W-:Y:S01]  /*1620*/  IABS R10, R8 ;  /* 0x00000008000a7213 */ /* 0x001fe20000000000 */
[----:B------:R-:W-:Y:S02]  /*1630*/  IMAD.MOV R17, RZ, RZ, -R17 ;  /* 0x000000ffff117224 */ /* 0x000fe400078e0a11 */
[----:B------:R-:W-:Y:S02]  /*1640*/  @!P6 IMAD.IADD R13, R13, 0x1, -R26 ;  /* 0x000000010d0de824 */ /* 0x000fe400078e0a1a */
[----:B------:R-:W-:Y:S02]  /*1650*/  IMAD R3, R26, R17, R3 ;  /* 0x000000111a037224 */ /* 0x000fe400078e0203 */
[----:B------:R-:W-:-:S03]  /*1660*/  IMAD.HI.U32 R17, R2, R5, RZ ;  /* 0x0000000502117227 */ /* 0x000fc600078e00ff */
[----:B------:R-:W-:Y:S01]  /*1670*/  ISETP.GT.U32.AND P6, PT, R26, R3, PT ;  /* 0x000000031a00720c */ /* 0x000fe20003fc4070 */
[--C-:B------:R-:W-:Y:S01]  /*1680*/  @!P1 IMAD.IADD R15, R15, 0x1, -R26.reuse ;  /* 0x000000010f0f9824 */ /* 0x100fe200078e0a1a */
[----:B------:R-:W-:Y:S01]  /*1690*/  ISETP.GE.AND P1, PT, R0, RZ, PT ;  /* 0x000000ff0000720c */ /* 0x000fe20003f26270 */
[----:B------:R-:W-:Y:S01]  /*16a0*/  @!P0 IMAD.IADD R9, R9, 0x1, -R26 ;  /* 0x0000000109098824 */ /* 0x000fe200078e0a1a */
[----:B------:R-:W-:Y:S01]  /*16b0*/  ISETP.GE.AND P0, PT, R12, RZ, PT ;  /* 0x000000ff0c00720c */ /* 0x000fe20003f06270 */
[----:B------:R-:W-:-:S03]  /*16c0*/  IMAD.HI.U32 R0, R2, R7, RZ ;  /* 0x0000000702007227 */ /* 0x000fc600078e00ff */
[----:B------:R-:W-:Y:S01]  /*16d0*/  ISETP.GT.U32.AND P5, PT, R26, R9, PT ;  /* 0x000000091a00720c */ /* 0x000fe20003fa4070 */
[----:B------:R-:W-:Y:S02]  /*16e0*/  IMAD.MOV R0, RZ, RZ, -R0 ;  /* 0x000000ffff007224 */ /* 0x000fe400078e0a00 */
[----:B------:R-:W-:-:S04]  /*16f0*/  IMAD.HI.U32 R6, R2, R10, RZ ;  /* 0x0000000a02067227 */ /* 0x000fc800078e00ff */
[----:B------:R-:W-:Y:S02]  /*1700*/  IMAD.MOV R12, RZ, RZ, -R17 ;  /* 0x000000ffff0c7224 */ /* 0x000fe400078e0a11 */
[C---:B------:R-:W-:Y:S01]  /*1710*/  IMAD R7, R26.reuse, R0, R7 ;  /* 0x000000001a077224 */ /* 0x040fe200078e0207 */
[----:B------:R-:W-:Y:S01]  /*1720*/  IADD3 R0, R27, 0xb8, RZ ;  /* 0x000000b81b007810 */ /* 0x000fe20007ffe0ff */
[----:B------:R-:W-:Y:S02]  /*1730*/  IMAD.MOV R6, RZ, RZ, -R6 ;  /* 0x000000ffff067224 */ /* 0x000fe400078e0a06 */
[----:B------:R-:W-:Y:S01]  /*1740*/  @!P6 IMAD.IADD R3, R3, 0x1, -R26 ;  /* 0x000000010303e824 */ /* 0x000fe200078e0a1a */
[----:B------:R-:W-:Y:S01]  /*1750*/  IABS R14, R0 ;  /* 0x00000000000e7213 */ /* 0x000fe20000000000 */
[C---:B------:R-:W-:Y:S02]  /*1760*/  IMAD R5, R26.reuse, R12, R5 ;  /* 0x0000000c1a057224 */ /* 0x040fe400078e0205 */
[----:B------:R-:W-:Y:S01]  /*1770*/  @!P2 IMAD.MOV R15, RZ, RZ, -R15 ;  /* 0x000000ffff0fa224 */ /* 0x000fe200078e0a0f */
[C---:B------:R-:W-:Y:S01]  /*1780*/  ISETP.GT.U32.AND P2, PT, R26.reuse, R7, PT ;  /* 0x000000071a00720c */ /* 0x040fe20003f44070 */
[C---:B------:R-:W-:Y:S01]  /*1790*/  IMAD R10, R26.reuse, R6, R10 ;  /* 0x000000061a0a7224 */ /* 0x040fe200078e020a */
[----:B------:R-:W-:Y:S01]  /*17a0*/  IADD3 R6, R27, 0xbc, RZ ;  /* 0x000000bc1b067810 */ /* 0x000fe20007ffe0ff */
[----:B------:R-:W-:Y:S01]  /*17b0*/  @!P5 IMAD.IADD R9, R9, 0x1, -R26 ;  /* 0x000000010909d824 */ /* 0x000fe200078e0a1a */
[C---:B------:R-:W-:Y:S01]  /*17c0*/  ISETP.GT.U32.AND P6, PT, R26.reuse, R3, PT ;  /* 0x000000031a00720c */ /* 0x040fe20003fc4070 */
[----:B------:R-:W-:Y:S01]  /*17d0*/  IMAD.MOV.U32 R18, RZ, RZ, R16 ;  /* 0x000000ffff127224 */ /* 0x000fe200078e0010 */
[C---:B------:R-:W-:Y:S01]  /*17e0*/  ISETP.GT.U32.AND P5, PT, R26.reuse, R5, PT ;  /* 0x000000051a00720c */ /* 0x040fe20003fa4070 */
[----:B------:R-:W-:Y:S01]  /*17f0*/  IMAD.MOV.U32 R16, RZ, RZ, R13 ;  /* 0x000000ffff107224 */ /* 0x000fe200078e000d */
[----:B------:R-:W-:Y:S01]  /*1800*/  IABS R12, R6 ;  /* 0x00000006000c7213 */ /* 0x000fe20000000000 */
[----:B------:R-:W-:Y:S01]  /*1810*/  @!P4 IMAD.MOV R18, RZ, RZ, -R18 ;  /* 0x000000ffff12c224 */ /* 0x000fe200078e0a12 */
[----:B------:R-:W-:Y:S01]  /*1820*/  ISETP.GT.U32.AND P4, PT, R26, R10, PT ;  /* 0x0000000a1a00720c */ /* 0x000fe20003f84070 */
[----:B------:R-:W-:Y:S01]  /*1830*/  @!P3 IMAD.MOV R16, RZ, RZ, -R16 ;  /* 0x000000ffff10b224 */ /* 0x000fe200078e0a10 */
[----:B------:R-:W-:Y:S01]  /*1840*/  ISETP.GE.AND P3, PT, R8, RZ, PT ;  /* 0x000000ff0800720c */ /* 0x000fe20003f66270 */
[----:B------:R-:W-:Y:S01]  /*1850*/  IMAD.HI.U32 R13, R2, R12, RZ ;  /* 0x0000000c020d7227 */ /* 0x000fe200078e00ff */
[----:B------:R-:W-:Y:S03]  /*1860*/  STL [R1+0x9c], R18 ;  /* 0x00009c1201007387 */ /* 0x000fe60000100800 */
[----:B------:R-:W-:Y:S01]  /*1870*/  @!P2 IMAD.IADD R7, R7, 0x1, -R26 ;  /* 0x000000010707a824 */ /* 0x000fe200078e0a1a */
[----:B------:R0:W-:Y:S01]  /*1880*/  STL [R1+0x98], R15 ;  /* 0x0000980f01007387 */ /* 0x0001e20000100800 */
[----:B------:R-:W-:-:S02]  /*1890*/  IMAD.MOV R13, RZ, RZ, -R13 ;  /* 0x000000ffff0d7224 */ /* 0x000fc400078e0a0d */
[----:B------:R-:W-:Y:S01]  /*18a0*/  IMAD.MOV.U32 R8, RZ, RZ, R14 ;  /* 0x000000ffff087224 */ /* 0x000fe200078e000e */
[----:B------:R-:W-:Y:S01]  /*18b0*/  STL [R1+0x94], R16 ;  /* 0x0000941001007387 */ /* 0x000fe20000100800 */
[--C-:B------:R-:W-:Y:S01]  /*18c0*/  @!P6 IMAD.IADD R3, R3, 0x1, -R26.reuse ;  /* 0x000000010303e824 */ /* 0x100fe200078e0a1a */
[----:B------:R-:W-:Y:S01]  /*18d0*/  ISETP.GE.AND P6, PT, R4, RZ, PT ;  /* 0x000000ff0400720c */ /* 0x000fe20003fc6270 */
[----:B------:R-:W-:Y:S01]  /*18e0*/  @!P5 IMAD.IADD R5, R5, 0x1, -R26 ;  /* 0x000000010505d824 */ /* 0x000fe200078e0a1a */
[C---:B------:R-:W-:Y:S01]  /*18f0*/  ISETP.GT.U32.AND P5, PT, R26.reuse, R7, PT ;  /* 0x000000071a00720c */ /* 0x040fe20003fa4070 */
[----:B------:R-:W-:Y:S02]  /*1900*/  IMAD R4, R26, R13, R12 ;  /* 0x0000000d1a047224 */ /* 0x000fe400078e020c */
[----:B------:R-:W-:-:S04]  /*1910*/  IMAD.HI.U32 R12, R2, R8, RZ ;  /* 0x00000008020c7227 */ /* 0x000fc800078e00ff */
[----:B0-----:R-:W-:Y:S02]  /*1920*/  IMAD.MOV.U32 R15, RZ, RZ, R9 ;  /* 0x000000ffff0f7224 */ /* 0x001fe400078e0009 */
[----:B------:R-:W-:Y:S02]  /*1930*/  IMAD.MOV R9, RZ, RZ, -R12 ;  /* 0x000000ffff097224 */ /* 0x000fe400078e0a0c */
[----:B------:R-:W-:Y:S01]  /*1940*/  IMAD.MOV.U32 R13, RZ, RZ, R3 ;  /* 0x000000ffff0d7224 */ /* 0x000fe200078e0003 */
[----:B------:R-:W-:Y:S01]  /*1950*/  IADD3 R3, R27, 0xb0, RZ ;  /* 0x000000b01b037810 */ /* 0x000fe20007ffe0ff */
[----:B------:R-:W-:Y:S01]  /*1960*/  @!P4 IMAD.IADD R10, R10, 0x1, -R26 ;  /* 0x000000010a0ac824 */ /* 0x000fe200078e0a1a */
[----:B------:R-:W-:Y:S01]  /*1970*/  ISETP.GE.AND P4, PT, R11, RZ, PT ;  /* 0x000000ff0b00720c */ /* 0x000fe20003f86270 */
[C---:B------:R-:W-:Y:S01]  /*1980*/  IMAD R8, R26.reuse, R9, R8 ;  /* 0x000000091a087224 */ /* 0x040fe200078e0208 */
[----:B------:R-:W-:Y:S01]  /*1990*/  IADD3 R11, R27, 0xb4, RZ ;  /* 0x000000b41b0b7810 */ /* 0x000fe20007ffe0ff */
[----:B------:R-:W-:Y:S01]  /*19a0*/  @!P0 IMAD.MOV R13, RZ, RZ, -R13 ;  /* 0x000000ffff0d8224 */ /* 0x000fe200078e0a0d */
[C---:B------:R-:W-:Y:S01]  /*19b0*/  ISETP.GT.U32.AND P0, PT, R26.reuse, R4, PT ;  /* 0x000000041a00720c */ /* 0x040fe20003f04070 */
[----:B------:R-:W-:Y:S01]  /*19c0*/  @!P1 IMAD.MOV R15, RZ, RZ, -R15 ;  /* 0x000000ffff0f9224 */ /* 0x000fe200078e0a0f */
[C---:B------:R-:W-:Y:S01]  /*19d0*/  ISETP.GT.U32.AND P1, PT, R26.reuse, R5, PT ;  /* 0x000000051a00720c */ /* 0x040fe20003f24070 */
[----:B------:R-:W-:Y:S01]  /*19e0*/  @!P5 IMAD.IADD R7, R7, 0x1, -R26 ;  /* 0x000000010707d824 */ /* 0x000fe200078e0a1a */
[----:B------:R-:W-:-:S02]  /*19f0*/  ISETP.GT.U32.AND P2, PT, R26, R10, PT ;  /* 0x0000000a1a00720c */ /* 0x000fc40003f44070 */
[----:B------:R-:W-:Y:S01]  /*1a00*/  IABS R12, R11 ;  /* 0x0000000b000c7213 */ /* 0x000fe20000000000 */
[----:B------:R-:W-:Y:S01]  /*1a10*/  STL [R1+0x90], R15 ;  /* 0x0000900f01007387 */ /* 0x000fe20000100800 */
[----:B------:R-:W-:Y:S01]  /*1a20*/  ISETP.GT.U32.AND P5, PT, R26, R8, PT ;  /* 0x000000081a00720c */ /* 0x000fe20003fa4070 */
[----:B------:R-:W-:Y:S01]  /*1a30*/  @!P6 IMAD.MOV R7, RZ, RZ, -R7 ;  /* 0x000000ffff07e224 */ /* 0x000fe200078e0a07 */
[----:B------:R-:W-:Y:S01]  /*1a40*/  IABS R9, R3 ;  /* 0x0000000300097213 */ /* 0x000fe20000000000 */
[----:B------:R0:W-:Y:S02]  /*1a50*/  STL [R1+0x88], R13 ;  /* 0x0000880d01007387 */ /* 0x0001e40000100800 */
[--C-:B------:R-:W-:Y:S01]  /*1a60*/  @!P0 IMAD.IADD R4, R4, 0x1, -R26.reuse ;  /* 0x0000000104048824 */ /* 0x100fe200078e0a1a */
[----:B------:R-:W-:Y:S01]  /*1a70*/  ISETP.GE.AND P0, PT, R11, RZ, PT ;  /* 0x000000ff0b00720c */ /* 0x000fe20003f06270 */
[--C-:B------:R-:W-:Y:S01]  /*1a80*/  @!P1 IMAD.IADD R5, R5, 0x1, -R26.reuse ;  /* 0x0000000105059824 */ /* 0x100fe200078e0a1a */
[----:B------:R-:W-:Y:S01]  /*1a90*/  ISETP.GE.AND P1, PT, R0, RZ, PT ;  /* 0x000000ff0000720c */ /* 0x000fe20003f26270 */
[----:B------:R-:W-:Y:S01]  /*1aa0*/  @!P2 IMAD.IADD R10, R10, 0x1, -R26 ;  /* 0x000000010a0aa824 */ /* 0x000fe200078e0a1a */
[----:B------:R-:W-:Y:S01]  /*1ab0*/  IADD3 R0, R27, 0xac, RZ ;  /* 0x000000ac1b007810 */ /* 0x000fe20007ffe0ff */
[----:B------:R-:W-:Y:S01]  /*1ac0*/  IMAD.MOV.U32 R11, RZ, RZ, R5 ;  /* 0x000000ffff0b7224 */ /* 0x000fe200078e0005 */
[----:B------:R-:W-:Y:S01]  /*1ad0*/  ISETP.GE.AND P2, PT, R6, RZ, PT ;  /* 0x000000ff0600720c */ /* 0x000fe20003f46270 */
[----:B0-----:R-:W-:-:S04]  /*1ae0*/  IMAD.HI.U32 R13, R2, R12, RZ ;  /* 0x0000000c020d7227 */ /* 0x001fc800078e00ff */
[----:B------:R-:W-:Y:S02]  /*1af0*/  IMAD.MOV R13, RZ, RZ, -R13 ;  /* 0x000000ffff0d7224 */ /* 0x000fe400078e0a0d */
[----:B------:R-:W-:Y:S01]  /*1b00*/  @!P5 IMAD.IADD R8, R8, 0x1, -R26 ;  /* 0x000000010808d824 */ /* 0x000fe200078e0a1a */
[C---:B------:R-:W-:Y:S01]  /*1b10*/  ISETP.GT.U32.AND P5, PT, R26.reuse, R4, PT ;  /* 0x000000041a00720c */ /* 0x040fe20003fa4070 */
[----:B------:R-:W-:Y:S02]  /*1b20*/  IMAD R12, R26, R13, R12 ;  /* 0x0000000d1a0c7224 */ /* 0x000fe400078e020c */
[----:B------:R-:W-:-:S03]  /*1b30*/  IMAD.HI.U32 R6, R2, R9, RZ ;  /* 0x0000000902067227 */ /* 0x000fc600078e00ff */
[C---:B------:R-:W-:Y:S01]  /*1b40*/  ISETP.GT.U32.AND P6, PT, R26.reuse, R12, PT ;  /* 0x0000000c1a00720c */ /* 0x040fe20003fc4070 */
[----:B------:R-:W-:Y:S01]  /*1b50*/  IMAD.MOV.U32 R14, RZ, RZ, R10 ;  /* 0x000000ffff0e7224 */ /* 0x000fe200078e000a */
[----:B------:R-:W-:Y:S01]  /*1b60*/  IABS R10, R0 ;  /* 0x00000000000a7213 */ /* 0x000fe20000000000 */
[----:B------:R-:W-:Y:S02]  /*1b70*/  IMAD.MOV R6, RZ, RZ, -R6 ;  /* 0x000000ffff067224 */ /* 0x000fe400078e0a06 */
[----:B------:R-:W-:Y:S01]  /*1b80*/  @!P3 IMAD.MOV R14, RZ, RZ, -R14 ;  /* 0x000000ffff0eb224 */ /* 0x000fe200078e0a0e */
[----:B------:R-:W-:Y:S01]  /*1b90*/  ISETP.GT.U32.AND P3, PT, R26, R8, PT ;  /* 0x000000081a00720c */ /* 0x000fe20003f64070 */
[----:B------:R-:W-:-:S03]  /*1ba0*/  IMAD.HI.U32 R5, R2, R10, RZ ;  /* 0x0000000a02057227 */ /* 0x000fc600078e00ff */
[----:B------:R-:W-:Y:S01]  /*1bb0*/  STL [R1+0x84], R14 ;  /* 0x0000840e01007387 */ /* 0x000fe20000100800 */
[----:B------:R-:W-:Y:S02]  /*1bc0*/  IMAD R9, R26, R6, R9 ;  /* 0x000000061a097224 */ /* 0x000fe400078e0209 */
[----:B------:R-:W-:Y:S01]  /*1bd0*/  @!P4 IMAD.MOV R11, RZ, RZ, -R11 ;  /* 0x000000ffff0bc224 */ /* 0x000fe200078e0a0b */
[----:B------:R-:W-:Y:S01]  /*1be0*/  ISETP.GE.AND P4, PT, R3, RZ, PT ;  /* 0x000000ff0300720c */ /* 0x000fe20003f86270 */
[----:B------:R-:W-:Y:S01]  /*1bf0*/  IMAD.MOV R6, RZ, RZ, -R5 ;  /* 0x000000ffff067224 */ /* 0x000fe200078e0a05 */
[----:B------:R-:W-:Y:S01]  /*1c00*/  IADD3 R3, R27, 0xa8, RZ ;  /* 0x000000a81b037810 */ /* 0x000fe20007ffe0ff */
[----:B------:R-:W-:Y:S01]  /*1c10*/  @!P5 IMAD.IADD R4, R4, 0x1, -R26 ;  /* 0x000000010404d824 */ /* 0x000fe200078e0a1a */
[----:B------:R0:W-:Y:S01]  /*1c20*/  STL [R1+0x80], R7 ;  /* 0x0000800701007387 */ /* 0x0001e20000100800 */
[C---:B------:R-:W-:Y:S01]  /*1c30*/  ISETP.GT.U32.AND P5, PT, R26.reuse, R9, PT ;  /* 0x000000091a00720c */ /* 0x040fe20003fa4070 */
[----:B------:R-:W-:Y:S01]  /*1c40*/  IMAD R10, R26, R6, R10 ;  /* 0x000000061a0a7224 */ /* 0x000fe200078e020a */
[----:B------:R-:W-:Y:S01]  /*1c50*/  IABS R5, R3 ;  /* 0x0000000300057213 */ /* 0x000fe20000000000 */
[----:B------:R1:W-:Y:S01]  /*1c60*/  STL [R1+0x7c], R11 ;  /* 0x00007c0b01007387 */ /* 0x0003e20000100800 */
[----:B------:R-:W-:-:S02]  /*1c70*/  @!P6 IMAD.IADD R12, R12, 0x1, -R26 ;  /* 0x000000010c0ce824 */ /* 0x000fc400078e0a1a */
[----:B------:R-:W-:Y:S01]  /*1c80*/  ISETP.GT.U32.AND P6, PT, R26, R10, PT ;  /* 0x0000000a1a00720c */ /* 0x000fe20003fc4070 */
[----:B------:R-:W-:Y:S01]  /*1c90*/  @!P3 IMAD.IADD R8, R8, 0x1, -R26 ;  /* 0x000000010808b824 */ /* 0x000fe200078e0a1a */
[----:B------:R-:W-:Y:S02]  /*1ca0*/  ISETP.GE.AND P3, PT, R0, RZ, PT ;  /* 0x000000ff0000720c */ /* 0x000fe40003f66270 */
[C---:B------:R-:W-:Y:S01]  /*1cb0*/  IADD3 R0, R27.reuse, 0xa4, RZ ;  /* 0x000000a41b007810 */ /* 0x040fe20007ffe0ff */
[----:B------:R-:W-:Y:S01]  /*1cc0*/  @!P1 IMAD.MOV R8, RZ, RZ, -R8 ;  /* 0x000000ffff089224 */ /* 0x000fe200078e0a08 */
[----:B0-----:R-:W-:Y:S01]  /*1cd0*/  IADD3 R7, R27, 0xa0, RZ ;  /* 0x000000a01b077810 */ /* 0x001fe20007ffe0ff */
[----:B-1----:R-:W-:Y:S01]  /*1ce0*/  IMAD.MOV.U32 R11, RZ, RZ, R4 ;  /* 0x000000ffff0b7224 */ /* 0x002fe200078e0004 */
[----:B------:R-:W-:Y:S01]  /*1cf0*/  IABS R6, R0 ;  /* 0x0000000000067213 */ /* 0x000fe20000000000 */
[----:B------:R-:W-:Y:S01]  /*1d00*/  IMAD.HI.U32 R4, R2, R5, RZ ;  /* 0x0000000502047227 */ /* 0x000fe200078e00ff */
[----:B------:R-:W-:-:S02]  /*1d10*/  ISETP.GE.AND P1, PT, R3, RZ, PT ;  /* 0x000000ff0300720c */ /* 0x000fc40003f26270 */
[----:B------:R-:W-:Y:S01]  /*1d20*/  IABS R3, R7 ;  /* 0x0000000700037213 */ /* 0x000fe20000000000 */
[----:B------:R-:W-:Y:S01]  /*1d30*/  @!P2 IMAD.MOV R11, RZ, RZ, -R11 ;  /* 0x000000ffff0ba224 */ /* 0x000fe200078e0a0b */
[C---:B------:R-:W-:Y:S01]  /*1d40*/  ISETP.GT.U32.AND P2, PT, R26.reuse, R12, PT ;  /* 0x0000000c1a00720c */ /* 0x040fe20003f44070 */
[----:B------:R-:W-:Y:S02]  /*1d50*/  IMAD.MOV R4, RZ, RZ, -R4 ;  /* 0x000000ffff047224 */ /* 0x000fe400078e0a04 */
[--C-:B------:R-:W-:Y:S01]  /*1d60*/  @!P5 IMAD.IADD R9, R9, 0x1, -R26.reuse ;  /* 0x000000010909d824 */ /* 0x100fe200078e0a1a */
[----:B------:R0:W-:Y:S01]  /*1d70*/  STL [R1+0x78], R11 ;  /* 0x0000780b01007387 */ /* 0x0001e20000100800 */
[----:B------:R-:W-:Y:S01]  /*1d80*/  IMAD R5, R26, R4, R5 ;  /* 0x000000041a057224 */ /* 0x000fe200078e0205 */
[----:B------:R-:W-:Y:S01]  /*1d90*/  IADD3 R4, R27, 0x9c, RZ ;  /* 0x0000009c1b047810 */ /* 0x000fe20007ffe0ff */
[--C-:B------:R-:W-:Y:S01]  /*1da0*/  @!P6 IMAD.IADD R10, R10, 0x1, -R26.reuse ;  /* 0x000000010a0ae824 */ /* 0x100fe200078e0a1a */
[C---:B------:R-:W-:Y:S01]  /*1db0*/  ISETP.GT.U32.AND P5, PT, R26.reuse, R9, PT ;  /* 0x000000091a00720c */ /* 0x040fe20003fa4070 */
[----:B------:R1:W-:Y:S03]  /*1dc0*/  STL [R1+0x68], R8 ;  /* 0x0000680801007387 */ /* 0x0003e60000100800 */
[----:B------:R-:W-:Y:S01]  /*1dd0*/  ISETP.GT.U32.AND P6, PT, R26, R10, PT ;  /* 0x0000000a1a00720c */ /* 0x000fe20003fc4070 */
[----:B------:R-:W-:Y:S01]  /*1de0*/  @!P2 IMAD.IADD R12, R12, 0x1, -R26 ;  /* 0x000000010c0ca824 */ /* 0x000fe200078e0a1a */
[----:B------:R-:W-:Y:S01]  /*1df0*/  ISETP.GT.U32.AND P2, PT, R26, R5, PT ;  /* 0x000000051a00720c */ /* 0x000fe20003f44070 */
[----:B0-----:R-:W-:-:S04]  /*1e00*/  IMAD.HI.U32 R11, R2, R3, RZ ;  /* 0x00000003020b7227 */ /* 0x001fc800078e00ff */
[----:B-1----:R-:W-:-:S04]  /*1e10*/  IMAD.HI.U32 R8, R2, R6, RZ ;  /* 0x0000000602087227 */ /* 0x002fc800078e00ff */
[----:B------:R-:W-:Y:S02]  /*1e20*/  IMAD.MOV R8, RZ, RZ, -R8 ;  /* 0x000000ffff087224 */ /* 0x000fe400078e0a08 */
[----:B------:R-:W-:Y:S01]  /*1e30*/  @!P5 IMAD.IADD R9, R9, 0x1, -R26 ;  /* 0x000000010909d824 */ /* 0x000fe200078e0a1a */
[----:B------:R-:W-:Y:S01]  /*1e40*/  ISETP.GE.AND P5, PT, R0, RZ, PT ;  /* 0x000000ff0000720c */ /* 0x000fe20003fa6270 */
[----:B------:R-:W-:Y:S01]  /*1e50*/  IMAD R0, R26, R8, R6 ;  /* 0x000000081a007224 */ /* 0x000fe200078e0206 */
[----:B------:R-:W-:Y:S01]  /*1e60*/  IADD3 R6, R27, 0x98, RZ ;  /* 0x000000981b067810 */ /* 0x000fe20007ffe0ff */
[----:B------:R-:W-:Y:S01]  /*1e70*/  IMAD.MOV R11, RZ, RZ, -R11 ;  /* 0x000000ffff0b7224 */ /* 0x000fe200078e0a0b */
[----:B------:R-:W-:Y:S01]  /*1e80*/  IABS R8, R4 ;  /* 0x0000000400087213 */ /* 0x000fe20000000000 */
[----:B------:R-:W-:Y:S02]  /*1e90*/  IMAD.MOV.U32 R13, RZ, RZ, R12 ;  /* 0x000000ffff0d7224 */ /* 0x000fe400078e000c */
[--C-:B------:R-:W-:Y:S01]  /*1ea0*/  @!P2 IMAD.IADD R5, R5, 0x1, -R26.reuse ;  /* 0x000000010505a824 */ /* 0x100fe200078e0a1a */
[----:B------:R-:W-:Y:S01]  /*1eb0*/  ISETP.GE.AND P2, PT, R7, RZ, PT ;  /* 0x000000ff0700720c */ /* 0x000fe20003f46270 */
[----:B------:R-:W-:Y:S01]  /*1ec0*/  @!P6 IMAD.IADD R10, R10, 0x1, -R26 ;  /* 0x000000010a0ae824 */ /* 0x000fe200078e0a1a */
[C---:B------:R-:W-:Y:S01]  /*1ed0*/  ISETP.GT.U32.AND P6, PT, R26.reuse, R0, PT ;  /* 0x000000001a00720c */ /* 0x040fe20003fc4070 */
[----:B------:R-:W-:Y:S01]  /*1ee0*/  @!P0 IMAD.MOV R13, RZ, RZ, -R13 ;  /* 0x000000ffff0d8224 */ /* 0x000fe200078e0a0d */
[C---:B------:R-:W-:Y:S01]  /*1ef0*/  ISETP.GT.U32.AND P0, PT, R26.reuse, R5, PT ;  /* 0x000000051a00720c */ /* 0x040fe20003f04070 */
[C---:B------:R-:W-:Y:S01]  /*1f00*/  IMAD R3, R26.reuse, R11, R3 ;  /* 0x0000000b1a037224 */ /* 0x040fe200078e0203 */
[----:B------:R-:W-:Y:S01]  /*1f10*/  IABS R7, R6 ;  /* 0x0000000600077213 */ /* 0x000fe20000000000 */
[----:B------:R-:W-:Y:S01]  /*1f20*/  IMAD.MOV.U32 R12, RZ, RZ, R9 ;  /* 0x000000ffff0c7224 */ /* 0x000fe200078e0009 */
[----:B------:R-:W-:Y:S01]  /*1f30*/  STL [R1+0x64], R13 ;  /* 0x0000640d01007387 */ /* 0x000fe20000100800 */
[----:B------:R-:W-:Y:S01]  /*1f40*/  @!P3 IMAD.MOV R10, RZ, RZ, -R10 ;  /* 0x000000ffff0ab224 */ /* 0x000fe200078e0a0a */
[----:B------:R-:W-:Y:S01]  /*1f50*/  IADD3 R11, R27, 0x90, RZ ;  /* 0x000000901b0b7810 */ /* 0x000fe20007ffe0ff */
[----:B------:R-:W-:Y:S01]  /*1f60*/  @!P4 IMAD.MOV R12, RZ, RZ, -R12 ;  /* 0x000000ffff0cc224 */ /* 0x000fe200078e0a0c */
[----:B------:R-:W-:Y:S01]  /*1f70*/  ISETP.GT.U32.AND P4, PT, R26, R3, PT ;  /* 0x000000031a00720c */ /* 0x000fe20003f84070 */
[----:B------:R-:W-:-:S03]  /*1f80*/  IMAD.HI.U32 R9, R2, R8, RZ ;  /* 0x0000000802097227 */ /* 0x000fc600078e00ff */
[----:B------:R-:W-:Y:S01]  /*1f90*/  STL [R1+0x5c], R12 ;  /* 0x00005c0c01007387 */ /* 0x000fe20000100800 */
[--C-:B------:R-:W-:Y:S01]  /*1fa0*/  @!P6 IMAD.IADD R0, R0, 0x1, -R26.reuse ;  /* 0x000000010000e824 */ /* 0x100fe200078e0a1a */
[----:B------:R-:W-:Y:S01]  /*1fb0*/  ISETP.GE.AND P6, PT, R4, RZ, PT ;  /* 0x000000ff0400720c */ /* 0x000fe20003fc6270 */
[----:B------:R-:W-:Y:S01]  /*1fc0*/  @!P0 IMAD.IADD R5, R5, 0x1, -R26 ;  /* 0x0000000105058824 */ /* 0x000fe200078e0a1a */
[----:B------:R0:W-:Y:S01]  /*1fd0*/  STL [R1+0x54], R10 ;  /* 0x0000540a01007387 */ /* 0x0001e20000100800 */
[----:B------:R-:W-:Y:S01]  /*1fe0*/  IMAD.MOV R9, RZ, RZ, -R9 ;  /* 0x000000ffff097224 */ /* 0x000fe200078e0a09 */
[----:B------:R-:W-:Y:S01]  /*1ff0*/  ISETP.GT.U32.AND P3, PT, R26, R0, PT ;  /* 0x000000001a00720c */ /* 0x000fe20003f64070 */
[----:B------:R-:W-:Y:S01]  /*2000*/  IMAD.HI.U32 R4, R2, R7, RZ ;  /* 0x0000000702047227 */ /* 0x000fe200078e00ff */
[----:B------:R-:W-:-:S03]  /*2010*/  ISETP.GE.AND P0, PT, R6, RZ, PT ;  /* 0x000000ff0600720c */ /* 0x000fc60003f06270 */
[----:B------:R-:W-:Y:S02]  /*2020*/  @!P4 IMAD.IADD R3, R3, 0x1, -R26 ;  /* 0x000000010303c824 */ /* 0x000fe400078e0a1a */
[C---:B------:R-:W-:Y:S02]  /*2030*/  IMAD R8, R26.reuse, R9, R8 ;  /* 0x000000091a087224 */ /* 0x040fe400078e0208 */
[----:B0-----:R-:W-:Y:S01]  /*2040*/  IMAD.MOV.U32 R10, RZ, RZ, R5 ;  /* 0x000000ffff0a7224 */ /* 0x001fe200078e0005 */
[----:B------:R-:W-:Y:S01]  /*2050*/  IADD3 R5, R27, 0x94, RZ ;  /* 0x000000941b057810 */ /* 0x000fe20007ffe0ff */
[----:B------:R-:W-:Y:S02]  /*2060*/  IMAD.MOV R4, RZ, RZ, -R4 ;  /* 0x000000ffff047224 */ /* 0x000fe400078e0a04 */
[----:B------:R-:W-:Y:S01]  /*2070*/  @!P1 IMAD.MOV R10, RZ, RZ, -R10 ;  /* 0x000000ffff0a9224 */ /* 0x000fe200078e0a0a */
[C---:B------:R-:W-:Y:S01]  /*2080*/  ISETP.GT.U32.AND P1, PT, R26.reuse, R3, PT ;  /* 0x000000031a00720c */ /* 0x040fe20003f24070 */
[----:B------:R-:W-:Y:S01]  /*2090*/  IMAD R7, R26, R4, R7 ;  /* 0x000000041a077224 */ /* 0x000fe200078e0207 */
[----:B------:R-:W-:Y:S01]  /*20a0*/  ISETP.GE.AND P4, PT, R5, RZ, PT ;  /* 0x000000ff0500720c */ /* 0x000fe20003f86270 */
[----:B------:R-:W-:Y:S01]  /*20b0*/  @!P3 IMAD.IADD R0, R0, 0x1, -R26 ;  /* 0x000000010000b824 */ /* 0x000fe200078e0a1a */
[----:B------:R-:W-:Y:S01]  /*20c0*/  ISETP.GT.U32.AND P3, PT, R26, R8, PT ;  /* 0x000000081a00720c */ /* 0x000fe20003f64070 */
[----:B------:R0:W-:Y:S01]  /*20d0*/  STL [R1+0x50], R10 ;  /* 0x0000500a01007387 */ /* 0x0001e20000100800 */
[----:B------:R-:W-:Y:S01]  /*20e0*/  IABS R5, R5 ;  /* 0x0000000500057213 */ /* 0x000fe20000000000 */
[----:B------:R-:W-:Y:S01]  /*20f0*/  IMAD.MOV.U32 R6, RZ, RZ, R0 ;  /* 0x000000ffff067224 */ /* 0x000fe200078e0000 */
[----:B------:R-:W-:-:S03]  /*2100*/  IADD3 R0, R27, 0x88, RZ ;  /* 0x000000881b007810 */ /* 0x000fc60007ffe0ff */
[----:B------:R-:W-:Y:S01]  /*2110*/  IMAD.MOV.U32 R4, RZ, RZ, R5 ;  /* 0x000000ffff047224 */ /* 0x000fe200078e0005 */
[----:B------:R-:W-:Y:S01]  /*2120*/  IADD3 R5, R27, 0x8c, RZ ;  /* 0x0000008c1b057810 */ /* 0x000fe20007ffe0ff */
[----:B------:R-:W-:Y:S01]  /*2130*/  @!P1 IMAD.IADD R3, R3, 0x1, -R26 ;  /* 0x0000000103039824 */ /* 0x000fe200078e0a1a */
[----:B------:R-:W-:Y:S01]  /*2140*/  ISETP.GT.U32.AND P1, PT, R26, R7, PT ;  /* 0x000000071a00720c */ /* 0x000fe20003f24070 */
[----:B------:R-:W-:Y:S01]  /*2150*/  IMAD.HI.U32 R9, R2, R4, RZ ;  /* 0x0000000402097227 */ /* 0x000fe200078e00ff */
[----:B------:R-:W-:-:S03]  /*2160*/  IABS R16, R5 ;  /* 0x0000000500107213 */ /* 0x000fc60000000000 */
[----:B------:R-:W-:Y:S02]  /*2170*/  @!P3 IMAD.IADD R8, R8, 0x1, -R26 ;  /* 0x000000010808b824 */ /* 0x000fe400078e0a1a */
[----:B------:R-:W-:Y:S02]  /*2180*/  IMAD.MOV R9, RZ, RZ, -R9 ;  /* 0x000000ffff097224 */ /* 0x000fe400078e0a09 */
[----:B------:R-:W-:Y:S01]  /*2190*/  @!P5 IMAD.MOV R6, RZ, RZ, -R6 ;  /* 0x000000ffff06d224 */ /* 0x000fe200078e0a06 */
[----:B------:R-:W-:Y:S01]  /*21a0*/  ISETP.GE.AND P5, PT, R11, RZ, PT ;  /* 0x000000ff0b00720c */ /* 0x000fe20003fa6270 */
[C---:B------:R-:W-:Y:S01]  /*21b0*/  IMAD R4, R26.reuse, R9, R4 ;  /* 0x000000091a047224 */ /* 0x040fe200078e0204 */
[----:B------:R-:W-:Y:S01]  /*21c0*/  IABS R11, R11 ;  /* 0x0000000b000b7213 */ /* 0x000fe20000000000 */
[----:B------:R-:W-:Y:S01]  /*21d0*/  @!P1 IMAD.IADD R7, R7, 0x1, -R26 ;  /* 0x0000000107079824 */ /* 0x000fe200078e0a1a */
[----:B------:R-:W-:Y:S01]  /*21e0*/  ISETP.GT.U32.AND P3, PT, R26, R8, PT ;  /* 0x000000081a00720c */ /* 0x000fe20003f64070 */
[----:B------:R-:W-:Y:S01]  /*21f0*/  IMAD.MOV.U32 R12, RZ, RZ, R3 ;  /* 0x000000ffff0c7224 */ /* 0x000fe200078e0003 */
[----:B------:R1:W-:Y:S01]  /*2200*/  STL [R1+0x4c], R6 ;  /* 0x00004c0601007387 */ /* 0x0003e20000100800 */
[----:B0-----:R-:W-:Y:S01]  /*2210*/  IMAD.HI.U32 R10, R2, R11, RZ ;  /* 0x0000000b020a7227 */ /* 0x001fe200078e00ff */
[----:B------:R-:W-:-:S03]  /*2220*/  ISETP.GT.U32.AND P1, PT, R26, R7, PT ;  /* 0x000000071a00720c */ /* 0x000fc60003f24070 */
[----:B------:R-:W-:Y:S01]  /*2230*/  @!P2 IMAD.MOV R12, RZ, RZ, -R12 ;  /* 0x000000ffff0ca224 */ /* 0x000fe200078e0a0c */
[----:B------:R-:W-:Y:S01]  /*2240*/  ISETP.GT.U32.AND P2, PT, R26, R4, PT ;  /* 0x000000041a00720c */ /* 0x000fe20003f44070 */
[----:B------:R-:W-:Y:S01]  /*2250*/  IMAD.HI.U32 R3, R2, R16, RZ ;  /* 0x0000001002037227 */ /* 0x000fe200078e00ff */
[----:B-1----:R-:W-:-:S03]  /*2260*/  IABS R6, R0 ;  /* 0x0000000000067213 */ /* 0x002fc60000000000 */
[----:B------:R-:W-:Y:S01]  /*2270*/  IMAD.MOV R10, RZ, RZ, -R10 ;  /* 0x000000ffff0a7224 */ /* 0x000fe200078e0a0a */
[----:B------:R0:W-:Y:S01]  /*2280*/  STL [R1+0x48], R12 ;  /* 0x0000480c01007387 */ /* 0x0001e20000100800 */
[----:B------:R-:W-:Y:S02]  /*2290*/  IMAD.MOV R3, RZ, RZ, -R3 ;  /* 0x000000ffff037224 */ /* 0x000fe400078e0a03 */
[----:B------:R-:W-:Y:S01]  /*22a0*/  @!P3 IMAD.IADD R8, R8, 0x1, -R26 ;  /* 0x000000010808b824 */ /* 0x000fe200078e0a1a */
[----:B------:R-:W-:Y:S01]  /*22b0*/  ISETP.GE.AND P3, PT, R5, RZ, PT ;  /* 0x000000ff0500720c */ /* 0x000fe20003f66270 */
[C---:B------:R-:W-:Y:S01]  /*22c0*/  IMAD R11, R26.reuse, R10, R11 ;  /* 0x0000000a1a0b7224 */ /* 0x040fe200078e020b */
[C---:B------:R-:W-:Y:S01]  /*22d0*/  IADD3 R5, R27.reuse, 0x84, RZ ;  /* 0x000000841b057810 */ /* 0x040fe20007ffe0ff */
[C---:B------:R-:W-:Y:S01]  /*22e0*/  IMAD R16, R26.reuse, R3, R16 ;  /* 0x000000031a107224 */ /* 0x040fe200078e0210 */
[----:B------:R-:W-:Y:S01]  /*22f0*/  IADD3 R3, R27, 0x80, RZ ;  /* 0x000000801b037810 */ /* 0x000fe20007ffe0ff */
[----:B------:R-:W-:Y:S01]  /*2300*/  @!P1 IMAD.IADD R7, R7, 0x1, -R26 ;  /* 0x0000000107079824 */ /* 0x000fe200078e0a1a */
[----:B------:R-:W-:Y:S01]  /*2310*/  ISETP.GT.U32.AND P1, PT, R26, R11, PT ;  /* 0x0000000b1a00720c */ /* 0x000fe20003f24070 */
[----:B------:R-:W-:Y:S01]  /*2320*/  IMAD.MOV.U32 R13, RZ, RZ, R8 ;  /* 0x000000ffff0d7224 */ /* 0x000fe200078e0008 */
[----:B------:R-:W-:Y:S01]  /*2330*/  IABS R15, R5 ;  /* 0x00000005000f7213 */ /* 0x000fe20000000000 */
[----:B------:R-:W-:Y:S01]  /*2340*/  @!P2 IMAD.IADD R4, R4, 0x1, -R26 ;  /* 0x000000010404a824 */ /* 0x000fe200078e0a1a */
[----:B------:R-:W-:Y:S01]  /*2350*/  IABS R14, R3 ;  /* 0x00000003000e7213 */ /* 0x000fe20000000000 */
[----:B------:R-:W-:Y:S01]  /*2360*/  @!P6 IMAD.MOV R13, RZ, RZ, -R13 ;  /* 0x000000ffff0de224 */ /* 0x000fe200078e0a0d */
[----:B------:R-:W-:Y:S01]  /*2370*/  ISETP.GT.U32.AND P6, PT, R26, R16, PT ;  /* 0x000000101a00720c */ /* 0x000fe20003fc4070 */
[----:B------:R-:W-:Y:S01]  /*2380*/  IMAD.HI.U32 R9, R2, R6, RZ ;  /* 0x0000000602097227 */ /* 0x000fe200078e00ff */
[----:B------:R-:W-:-:S02]  /*2390*/  ISETP.GT.U32.AND P2, PT, R26, R4, PT ;  /* 0x000000041a00720c */ /* 0x000fc40003f44070 */
[----:B------:R1:W-:Y:S01]  /*23a0*/  STL [R1+0x3c], R13 ;  /* 0x00003c0d01007387 */ /* 0x0003e20000100800 */
[----:B------:R-:W-:Y:S01]  /*23b0*/  IMAD.MOV R9, RZ, RZ, -R9 ;  /* 0x000000ffff097224 */ /* 0x000fe200078e0a09 */
[----:B------:R-:W-:Y:S01]  /*23c0*/  IADD3 R10, R27, 0x78, RZ ;  /* 0x000000781b0a7810 */ /* 0x000fe20007ffe0ff */
[----:B------:R-:W-:Y:S01]  /*23d0*/  @!P1 IMAD.IADD R11, R11, 0x1, -R26 ;  /* 0x000000010b0b9824 */ /* 0x000fe200078e0a1a */
[----:B------:R-:W-:Y:S01]  /*23e0*/  ISETP.GE.AND P1, PT, R5, RZ, PT ;  /* 0x000000ff0500720c */ /* 0x000fe20003f26270 */
[----:B0-----:R-:W-:Y:S01]  /*23f0*/  IMAD.MOV.U32 R12, RZ, RZ, R7 ;  /* 0x000000ffff0c7224 */ /* 0x001fe200078e0007 */
[----:B------:R-:W-:Y:S01]  /*2400*/  IADD3 R5, R27, 0x70, RZ ;  /* 0x000000701b057810 */ /* 0x000fe20007ffe0ff */
[----:B------:R-:W-:Y:S01]  /*2410*/  IMAD R6, R26, R9, R6 ;  /* 0x000000091a067224 */ /* 0x000fe200078e0206 */
[----:B------:R-:W-:Y:S01]  /*2420*/  IABS R9, R10 ;  /* 0x0000000a00097213 */ /* 0x000fe20000000000 */
[----:B------:R-:W-:Y:S01]  /*2430*/  @!P6 IMAD.IADD R16, R16, 0x1, -R26 ;  /* 0x000000011010e824 */ /* 0x000fe200078e0a1a */
[----:B------:R-:W-:Y:S01]  /*2440*/  ISETP.GT.U32.AND P6, PT, R26, R11, PT ;  /* 0x0000000b1a00720c */ /* 0x000fe20003fc4070 */
[----:B------:R-:W-:-:S04]  /*2450*/  IMAD.HI.U32 R7, R2, R15, RZ ;  /* 0x0000000f02077227 */ /* 0x000fc800078e00ff */
[----:B------:R-:W-:Y:S01]  /*2460*/  @!P2 IMAD.IADD R4, R4, 0x1, -R26 ;  /* 0x000000010404a824 */ /* 0x000fe200078e0a1a */
[----:B------:R-:W-:Y:S01]  /*2470*/  ISETP.GT.U32.AND P2, PT, R26, R6, PT ;  /* 0x000000061a00720c */ /* 0x000fe20003f44070 */
[----:B------:R-:W-:Y:S02]  /*2480*/  IMAD.MOV R7, RZ, RZ, -R7 ;  /* 0x000000ffff077224 */ /* 0x000fe400078e0a07 */
[----:B------:R-:W-:Y:S01]  /*2490*/  IMAD.MOV.U32 R8, RZ, RZ, R4 ;  /* 0x000000ffff087224 */ /* 0x000fe200078e0004 */
[----:B------:R-:W-:Y:S01]  /*24a0*/  IADD3 R4, R27, 0x7c, RZ ;  /* 0x0000007c1b047810 */ /* 0x000fe20007ffe0ff */
[----:B------:R-:W-:Y:S01]  /*24b0*/  @!P0 IMAD.MOV R12, RZ, RZ, -R12 ;  /* 0x000000ffff0c8224 */ /* 0x000fe200078e0a0c */
[----:B------:R-:W-:Y:S01]  /*24c0*/  ISETP.GE.AND P0, PT, R0, RZ, PT ;  /* 0x000000ff0000720c */ /* 0x000fe20003f06270 */
[C---:B------:R-:W-:Y:S01]  /*24d0*/  IMAD R15, R26.reuse, R7, R15 ;  /* 0x000000071a0f7224 */ /* 0x040fe200078e020f */
[----:B-1----:R-:W-:Y:S01]  /*24e0*/  IABS R13, R4 ;  /* 0x00000004000d7213 */ /* 0x002fe20000000000 */
[----:B------:R-:W-:Y:S01]  /*24f0*/  @!P4 IMAD.MOV R8, RZ, RZ, -R8 ;  /* 0x000000ffff08c224 */ /* 0x000fe200078e0a08 */
[----:B------:R-:W-:Y:S01]  /*2500*/  ISETP.GT.U32.AND P4, PT, R26, R16, PT ;  /* 0x000000101a00720c */ /* 0x000fe20003f84070 */
[----:B------:R-:W-:Y:S01]  /*2510*/  IMAD.HI.U32 R0, R2, R14, RZ ;  /* 0x0000000e02007227 */ /* 0x000fe200078e00ff */
[----:B------:R-:W-:Y:S03]  /*2520*/  STL [R1+0x38], R12 ;  /* 0x0000380c01007387 */ /* 0x000fe60000100800 */
[----:B------:R-:W-:Y:S01]  /*2530*/  @!P6 IMAD.IADD R11, R11, 0x1, -R26 ;  /* 0x000000010b0be824 */ /* 0x000fe200078e0a1a */
[----:B------:R0:W-:Y:S01]  /*2540*/  STL [R1+0x34], R8 ;  /* 0x0000340801007387 */ /* 0x0001e20000100800 */
[----:B------:R-:W-:Y:S01]  /*2550*/  ISETP.GT.U32.AND P6, PT, R26, R15, PT ;  /* 0x0000000f1a00720c */ /* 0x000fe20003fc4070 */
[----:B------:R-:W-:-:S02]  /*2560*/  IMAD.MOV R0, RZ, RZ, -R0 ;  /* 0x000000ffff007224 */ /* 0x000fc400078e0a00 */
[----:B------:R-:W-:Y:S02]  /*2570*/  @!P2 IMAD.IADD R6, R6, 0x1, -R26 ;  /* 0x000000010606a824 */ /* 0x000fe400078e0a1a */
[----:B------:R-:W-:Y:S01]  /*2580*/  IMAD R14, R26, R0, R14 ;  /* 0x000000001a0e7224 */ /* 0x000fe200078e020e */
[----:B------:R-:W-:Y:S01]  /*2590*/  IADD3 R0, R27, 0x74, RZ ;  /* 0x000000741b007810 */ /* 0x000fe20007ffe0ff */
[----:B------:R-:W-:Y:S01]  /*25a0*/  @!P4 IMAD.IADD R16, R16, 0x1, -R26 ;  /* 0x000000011010c824 */ /* 0x000fe200078e0a1a */
[----:B------:R-:W-:Y:S01]  /*25b0*/  ISETP.GT.U32.AND P2, PT, R26, R6, PT ;  /* 0x000000061a00720c */ /* 0x000fe20003f44070 */
[----:B0-----:R-:W-:Y:S01]  /*25c0*/  IMAD.HI.U32 R8, R2, R13, RZ ;  /* 0x0000000d02087227 */ /* 0x001fe200078e00ff */
[----:B------:R-:W-:Y:S02]  /*25d0*/  ISETP.GT.U32.AND P4, PT, R26, R14, PT ;  /* 0x0000000e1a00720c */ /* 0x000fe40003f84070 */
[----:B------:R-:W-:Y:S01]  /*25e0*/  IABS R7, R0 ;  /* 0x0000000000077213 */ /* 0x000fe20000000000 */
[----:B------:R-:W-:-:S02]  /*25f0*/  IMAD.MOV R8, RZ, RZ, -R8 ;  /* 0x000000ffff087224 */ /* 0x000fc400078e0a08 */
[--C-:B------:R-:W-:Y:S02]  /*2600*/  @!P6 IMAD.IADD R15, R15, 0x1, -R26.reuse ;  /* 0x000000010f0fe824 */ /* 0x100fe400078e0a1a */
[----:B------:R-:W-:Y:S01]  /*2610*/  IMAD R13, R26, R8, R13 ;  /* 0x000000081a0d7224 */ /* 0x000fe200078e020d */
[----:B------:R-:W-:Y:S01]  /*2620*/  IABS R8, R5 ;  /* 0x0000000500087213 */ /* 0x000fe20000000000 */
[----:B------:R-:W-:Y:S02]  /*2630*/  IMAD.MOV.U32 R18, RZ, RZ, R11 ;  /* 0x000000ffff127224 */ /* 0x000fe400078e000b */
[--C-:B------:R-:W-:Y:S01]  /*2640*/  @!P2 IMAD.IADD R6, R6, 0x1, -R26.reuse ;  /* 0x000000010606a824 */ /* 0x100fe200078e0a1a */
[----:B------:R-:W-:Y:S01]  /*2650*/  ISETP.GT.U32.AND P6, PT, R26, R13, PT ;  /* 0x0000000d1a00720c */ /* 0x000fe20003fc4070 */
[----:B------:R-:W-:Y:S01]  /*2660*/  @!P4 IMAD.IADD R14, R14, 0x1, -R26 ;  /* 0x000000010e0ec824 */ /* 0x000fe200078e0a1a */
[----:B------:R-:W-:Y:S01]  /*2670*/  ISETP.GE.AND P2, PT, R3, RZ, PT ;  /* 0x000000ff0300720c */ /* 0x000fe20003f46270 */
[----:B------:R-:W-:Y:S01]  /*2680*/  @!P5 IMAD.MOV R18, RZ, RZ, -R18 ;  /* 0x000000ffff12d224 */ /* 0x000fe200078e0a12 */
[----:B------:R-:W-:Y:S01]  /*2690*/  ISETP.GT.U32.AND P5, PT, R26, R15, PT ;  /* 0x0000000f1a00720c */ /* 0x000fe20003fa4070 */
[----:B------:R-:W-:Y:S01]  /*26a0*/  IMAD.HI.U32 R3, R2, R7, RZ ;  /* 0x0000000702037227 */ /* 0x000fe200078e00ff */
[----:B------:R-:W-:-:S02]  /*26b0*/  ISETP.GE.AND P4, PT, R4, RZ, PT ;  /* 0x000000ff0400720c */ /* 0x000fc40003f86270 */
[----:B------:R-:W-:Y:S01]  /*26c0*/  IADD3 R4, R27, 0x6c, RZ ;  /* 0x0000006c1b047810 */ /* 0x000fe20007ffe0ff */
[----:B------:R-:W-:Y:S01]  /*26d0*/  IMAD.MOV R3, RZ, RZ, -R3 ;  /* 0x000000ffff037224 */ /* 0x000fe200078e0a03 */
[----:B------:R-:W-:Y:S01]  /*26e0*/  STL [R1+0x30], R18 ;  /* 0x0000301201007387 */ /* 0x000fe20000100800 */
[----:B------:R-:W-:-:S04]  /*26f0*/  IMAD.HI.U32 R11, R2, R8, RZ ;  /* 0x00000008020b7227 */ /* 0x000fc800078e00ff */
[----:B------:R-:W-:Y:S01]  /*2700*/  @!P6 IMAD.IADD R13, R13, 0x1, -R26 ;  /* 0x000000010d0de824 */ /* 0x000fe200078e0a1a */
[----:B------:R-:W-:Y:S01]  /*2710*/  ISETP.GT.U32.AND P6, PT, R26, R14, PT ;  /* 0x0000000e1a00720c */ /* 0x000fe20003fc4070 */
[----:B------:R-:W-:-:S04]  /*2720*/  IMAD.HI.U32 R12, R2, R9, RZ ;  /* 0x00000009020c7227 */ /* 0x000fc800078e00ff */
[C---:B------:R-:W-:Y:S01]  /*2730*/  IMAD R7, R26.reuse, R3, R7 ;  /* 0x000000031a077224 */ /* 0x040fe200078e0207 */
[----:B------:R-:W-:Y:S01]  /*2740*/  IADD3 R3, R27, 0x68, RZ ;  /* 0x000000681b037810 */ /* 0x000fe20007ffe0ff */
[----:B------:R-:W-:Y:S02]  /*2750*/  IMAD.MOV R11, RZ, RZ, -R11 ;  /* 0x000000ffff0b7224 */ /* 0x000fe400078e0a0b */
[----:B------:R-:W-:Y:S02]  /*2760*/  IMAD.MOV R12, RZ, RZ, -R12 ;  /* 0x000000ffff0c7224 */ /* 0x000fe400078e0a0c */
[C---:B------:R-:W-:Y:S02]  /*2770*/  IMAD R8, R26.reuse, R11, R8 ;  /* 0x0000000b1a087224 */ /* 0x040fe400078e0208 */
[----:B------:R-:W-:Y:S01]  /*2780*/  @!P5 IMAD.IADD R15, R15, 0x1, -R26 ;  /* 0x000000010f0fd824 */ /* 0x000fe200078e0a1a */
[----:B------:R-:W-:Y:S01]  /*2790*/  ISETP.GT.U32.AND P5, PT, R26, R7, PT ;  /* 0x000000071a00720c */ /* 0x000fe20003fa4070 */
[----:B------:R-:W-:-:S02]  /*27a0*/  IMAD.MOV.U32 R17, RZ, RZ, R16 ;  /* 0x000000ffff117224 */ /* 0x000fc400078e0010 */
[----:B------:R-:W-:Y:S01]  /*27b0*/  IMAD R9, R26, R12, R9 ;  /* 0x0000000c1a097224 */ /* 0x000fe200078e0209 */
[----:B------:R-:W-:Y:S01]  /*27c0*/  IABS R12, R4 ;  /* 0x00000004000c7213 */ /* 0x000fe20000000000 */
[----:B------:R-:W-:Y:S01]  /*27d0*/  IMAD.MOV.U32 R16, RZ, RZ, R6 ;  /* 0x000000ffff107224 */ /* 0x000fe200078e0006 */
[----:B------:R-:W-:Y:S01]  /*27e0*/  IABS R6, R3 ;  /* 0x0000000300067213 */ /* 0x000fe20000000000 */
[----:B------:R-:W-:Y:S01]  /*27f0*/  @!P6 IMAD.IADD R14, R14, 0x1, -R26 ;  /* 0x000000010e0ee824 */ /* 0x000fe200078e0a1a */
[C---:B------:R-:W-:Y:S01]  /*2800*/  ISETP.GT.U32.AND P6, PT, R26.reuse, R8, PT ;  /* 0x000000081a00720c */ /* 0x040fe20003fc4070 */
[----:B------:R-:W-:Y:S01]  /*2810*/  @!P0 IMAD.MOV R16, RZ, RZ, -R16 ;  /* 0x000000ffff108224 */ /* 0x000fe200078e0a10 */
[C---:B------:R-:W-:Y:S01]  /*2820*/  ISETP.GT.U32.AND P0, PT, R26.reuse, R9, PT ;  /* 0x000000091a00720c */ /* 0x040fe20003f04070 */
[----:B------:R-:W-:Y:S01]  /*2830*/  @!P3 IMAD.MOV R17, RZ, RZ, -R17 ;  /* 0x000000ffff11b224 */ /* 0x000fe200078e0a11 */
[----:B------:R-:W-:Y:S01]  /*2840*/  ISETP.GT.U32.AND P3, PT, R26, R13, PT ;  /* 0x0000000d1a00720c */ /* 0x000fe20003f64070 */
[----:B------:R-:W-:-:S02]  /*2850*/  @!P5 IMAD.IADD R7, R7, 0x1, -R26 ;  /* 0x000000010707d824 */ /* 0x000fc400078e0a1a */
[----:B------:R-:W-:Y:S01]  /*2860*/  IMAD.HI.U32 R11, R2, R6, RZ ;  /* 0x00000006020b7227 */ /* 0x000fe200078e00ff */
[----:B------:R0:W-:Y:S03]  /*2870*/  STL [R1+0x2c], R17 ;  /* 0x00002c1101007387 */ /* 0x0001e60000100800 */
[----:B------:R-:W-:Y:S01]  /*2880*/  IMAD.MOV R11, RZ, RZ, -R11 ;  /* 0x000000ffff0b7224 */ /* 0x000fe200078e0a0b */
[----:B------:R1:W-:Y:S01]  /*2890*/  STL [R1+0x28], R16 ;  /* 0x0000281001007387 */ /* 0x0003e20000100800 */
[--C-:B------:R-:W-:Y:S01]  /*28a0*/  @!P6 IMAD.IADD R8, R8, 0x1, -R26.reuse ;  /* 0x000000010808e824 */ /* 0x100fe200078e0a1a */
[----:B------:R-:W-:Y:S01]  /*28b0*/  ISETP.GT.U32.AND P6, PT, R26, R7, PT ;  /* 0x000000071a00720c */ /* 0x000fe20003fc4070 */
[--C-:B------:R-:W-:Y:S01]  /*28c0*/  @!P0 IMAD.IADD R9, R9, 0x1, -R26.reuse ;  /* 0x0000000109098824 */ /* 0x100fe200078e0a1a */
[----:B------:R-:W-:Y:S01]  /*28d0*/  ISETP.GE.AND P0, PT, R0, RZ, PT ;  /* 0x000000ff0000720c */ /* 0x000fe20003f06270 */
[----:B------:R-:W-:Y:S01]  /*28e0*/  @!P3 IMAD.IADD R13, R13, 0x1, -R26 ;  /* 0x000000010d0db824 */ /* 0x000fe200078e0a1a */
[----:B------:R-:W-:Y:S01]  /*28f0*/  ISETP.GE.AND P3, PT, R10, RZ, PT ;  /* 0x000000ff0a00720c */ /* 0x000fe20003f66270 */
[----:B0-----:R-:W-:Y:S01]  /*2900*/  IMAD.MOV.U32 R17, RZ, RZ, R14 ;  /* 0x000000ffff117224 */ /* 0x001fe200078e000e */
[----:B------:R-:W-:Y:S01]  /*2910*/  ISETP.GT.U32.AND P5, PT, R26, R9, PT ;  /* 0x000000091a00720c */ /* 0x000fe20003fa4070 */
[----:B------:R-:W-:Y:S01]  /*2920*/  @!P4 IMAD.MOV R13, RZ, RZ, -R13 ;  /* 0x000000ffff0dc224 */ /* 0x000fe200078e0a0d */
[----:B------:R-:W-:Y:S01]  /*2930*/  IADD3 R10, R27, 0x64, RZ ;  /* 0x000000641b0a7810 */ /* 0x000fe20007ffe0ff */
[----:B-1----:R-:W-:-:S04]  /*2940*/  IMAD.HI.U32 R16, R2, R12, RZ ;  /* 0x0000000c02107227 */ /* 0x002fc800078e00ff */
[----:B------:R-:W-:Y:S02]  /*2950*/  IMAD.MOV R16, RZ, RZ, -R16 ;  /* 0x000000ffff107224 */ /* 0x000fe400078e0a10 */
[----:B------:R-:W-:Y:S01]  /*2960*/  @!P2 IMAD.MOV R17, RZ, RZ, -R17 ;  /* 0x000000ffff11a224 */ /* 0x000fe200078e0a11 */
[----:B------:R-:W-:Y:S01]  /*2970*/  ISETP.GE.AND P2, PT, R5, RZ, PT ;  /* 0x000000ff0500720c */ /* 0x000fe20003f46270 */
[C---:B------:R-:W-:Y:S01]  /*2980*/  IMAD R0, R26.reuse, R16, R12 ;  /* 0x000000101a007224 */ /* 0x040fe200078e020c */
[----:B------:R-:W-:Y:S01]  /*2990*/  IABS R12, R10 ;  /* 0x0000000a000c7213 */ /* 0x000fe20000000000 */
[C---:B------:R-:W-:Y:S01]  /*29a0*/  IMAD R5, R26.reuse, R11, R6 ;  /* 0x0000000b1a057224 */ /* 0x040fe200078e0206 */
[----:B------:R-:W-:Y:S01]  /*29b0*/  IADD3 R6, R27, 0x60, RZ ;  /* 0x000000601b067810 */ /* 0x000fe20007ffe0ff */
[--C-:B------:R-:W-:Y:S01]  /*29c0*/  @!P6 IMAD.IADD R7, R7, 0x1, -R26.reuse ;  /* 0x000000010707e824 */ /* 0x100fe200078e0a1a */
[C---:B------:R-:W-:Y:S01]  /*29d0*/  ISETP.GT.U32.AND P4, PT, R26.reuse, R0, PT ;  /* 0x000000001a00720c */ /* 0x040fe20003f84070 */
[----:B------:R-:W-:Y:S01]  /*29e0*/  IMAD.MOV.U32 R18, RZ, RZ, R15 ;  /* 0x000000ffff127224 */ /* 0x000fe200078e000f */
[----:B------:R-:W-:Y:S01]  /*29f0*/  ISETP.GT.U32.AND P6, PT, R26, R5, PT ;  /* 0x000000051a00720c */ /* 0x000fe20003fc4070 */
[----:B------:R-:W-:Y:S01]  /*2a00*/  @!P5 IMAD.IADD R9, R9, 0x1, -R26 ;  /* 0x000000010909d824 */ /* 0x000fe200078e0a1a */
[----:B------:R-:W-:Y:S01]  /*2a10*/  ISETP.GE.AND P5, PT, R4, RZ, PT ;  /* 0x000000ff0400720c */ /* 0x000fe20003fa6270 */
[----:B------:R-:W-:Y:S01]  /*2a20*/  @!P1 IMAD.MOV R18, RZ, RZ, -R18 ;  /* 0x000000ffff129224 */ /* 0x000fe200078e0a12 */
[----:B------:R-:W-:Y:S01]  /*2a30*/  ISETP.GT.U32.AND P1, PT, R26, R8, PT ;  /* 0x000000081a00720c */ /* 0x000fe20003f24070 */
[----:B------:R-:W-:Y:S01]  /*2a40*/  IMAD.HI.U32 R11, R2, R12, RZ ;  /* 0x0000000c020b7227 */ /* 0x000fe200078e00ff */
[----:B------:R-:W-:-:S02]  /*2a50*/  IABS R4, R6 ;  /* 0x0000000600047213 */ /* 0x000fc40000000000 */
[----:B------:R-:W-:Y:S01]  /*2a60*/  STL [R1+0x24], R18 ;  /* 0x0000241201007387 */ /* 0x000fe20000100800 */
[----:B------:R-:W-:Y:S01]  /*2a70*/  IMAD.MOV R11, RZ, RZ, -R11 ;  /* 0x000000ffff0b7224 */ /* 0x000fe200078e0a0b */
[----:B------:R-:W-:Y:S01]  /*2a80*/  IADD3 R16, R27, 0x38, RZ ;  /* 0x000000381b107810 */ /* 0x000fe20007ffe0ff */
[--C-:B------:R-:W-:Y:S01]  /*2a90*/  @!P4 IMAD.IADD R0, R0, 0x1, -R26.reuse ;  /* 0x000000010000c824 */ /* 0x100fe200078e0a1a */
[----:B------:R-:W-:Y:S01]  /*2aa0*/  STL [R1+0x20], R17 ;  /* 0x0000201101007387 */ /* 0x000fe20000100800 */
[----:B------:R-:W-:Y:S01]  /*2ab0*/  @!P6 IMAD.IADD R5, R5, 0x1, -R26 ;  /* 0x000000010505e824 */ /* 0x000fe200078e0a1a */
[----:B------:R-:W-:Y:S01]  /*2ac0*/  ISETP.GE.AND P4, PT, R10, RZ, PT ;  /* 0x000000ff0a00720c */ /* 0x000fe20003f86270 */
[----:B------:R-:W-:Y:S01]  /*2ad0*/  IMAD.MOV.U32 R10, RZ, RZ, R7 ;  /* 0x000000ffff0a7224 */ /* 0x000fe200078e0007 */
[----:B------:R0:W-:Y:S01]  /*2ae0*/  STL [R1+0x1c], R13 ;  /* 0x00001c0d01007387 */ /* 0x0001e20000100800 */
[C---:B------:R-:W-:Y:S01]  /*2af0*/  ISETP.GT.U32.AND P6, PT, R26.reuse, R0, PT ;  /* 0x000000001a00720c */ /* 0x040fe20003fc4070 */
[----:B------:R-:W-:-:S02]  /*2b00*/  IMAD R12, R26, R11, R12 ;  /* 0x0000000b1a0c7224 */ /* 0x000fc400078e020c */
[----:B------:R-:W-:Y:S01]  /*2b10*/  @!P1 IMAD.IADD R8, R8, 0x1, -R26 ;  /* 0x0000000108089824 */ /* 0x000fe200078e0a1a */
[----:B------:R-:W-:Y:S01]  /*2b20*/  ISETP.GE.AND P1, PT, R3, RZ, PT ;  /* 0x000000ff0300720c */ /* 0x000fe20003f26270 */
[----:B------:R-:W-:Y:S01]  /*2b30*/  @!P0 IMAD.MOV R10, RZ, RZ, -R10 ;  /* 0x000000ffff0a8224 */ /* 0x000fe200078e0a0a */
[----:B------:R-:W-:Y:S01]  /*2b40*/  IADD3 R3, R27, 0x5c, RZ ;  /* 0x0000005c1b037810 */ /* 0x000fe20007ffe0ff */
[----:B------:R-:W-:Y:S01]  /*2b50*/  @!P2 IMAD.MOV R8, RZ, RZ, -R8 ;  /* 0x000000ffff08a224 */ /* 0x000fe200078e0a08 */
[----:B------:R-:W-:Y:S01]  /*2b60*/  ISETP.GT.U32.AND P0, PT, R26, R12, PT ;  /* 0x0000000c1a00720c */ /* 0x000fe20003f04070 */
[----:B0-----:R-:W-:Y:S01]  /*2b70*/  IMAD.MOV.U32 R13, RZ, RZ, R9 ;  /* 0x000000ffff0d7224 */ /* 0x001fe200078e0009 */
[----:B------:R-:W-:Y:S01]  /*2b80*/  IABS R11, R3 ;  /* 0x00000003000b7213 */ /* 0x000fe20000000000 */
[----:B------:R-:W-:Y:S01]  /*2b90*/  IMAD.HI.U32 R9, R2, R4, RZ ;  /* 0x0000000402097227 */ /* 0x000fe200078e00ff */
[----:B------:R-:W-:-:S03]  /*2ba0*/  ISETP.GE.AND P2, PT, R6, RZ, PT ;  /* 0x000000ff0600720c */ /* 0x000fc60003f46270 */
[----:B------:R-:W-:Y:S01]  /*2bb0*/  IMAD.MOV R7, RZ, RZ, -R9 ;  /* 0x000000ffff077224 */ /* 0x000fe200078e0a09 */
[C---:B------:R-:W-:Y:S01]  /*2bc0*/  IADD3 R9, R27.reuse, 0x54, RZ ;  /* 0x000000541b097810 */ /* 0x040fe20007ffe0ff */
[----:B------:R-:W-:Y:S01]  /*2bd0*/  @!P3 IMAD.MOV R13, RZ, RZ, -R13 ;  /* 0x000000ffff0db224 */ /* 0x000fe200078e0a0d */
[C---:B------:R-:W-:Y:S01]  /*2be0*/  ISETP.GT.U32.AND P3, PT, R26.reuse, R5, PT ;  /* 0x000000051a00720c */ /* 0x040fe20003f64070 */
[----:B------:R-:W-:Y:S01]  /*2bf0*/  IMAD R4, R26, R7, R4 ;  /* 0x000000071a047224 */ /* 0x000fe200078e0204 */
[----:B------:R-:W-:Y:S01]  /*2c00*/  IADD3 R7, R27, 0x58, RZ ;  /* 0x000000581b077810 */ /* 0x000fe20007ffe0ff */
[--C-:B------:R-:W-:Y:S01]  /*2c10*/  @!P6 IMAD.IADD R0, R0, 0x1, -R26.reuse ;  /* 0x000000010000e824 */ /* 0x100fe200078e0a1a */
[----:B------:R-:W-:Y:S01]  /*2c20*/  STL [R1+0x18], R13 ;  /* 0x0000180d01007387 */ /* 0x000fe20000100800 */
[----:B------:R-:W-:Y:S01]  /*2c30*/  @!P0 IMAD.IADD R12, R12, 0x1, -R26 ;  /* 0x000000010c0c8824 */ /* 0x000fe200078e0a1a */
[----:B------:R-:W-:Y:S02]  /*2c40*/  ISETP.GT.U32.AND P6, PT, R26, R4, PT ;  /* 0x000000041a00720c */ /* 0x000fe40003fc4070 */
[----:B------:R0:W-:Y:S01]  /*2c50*/  STL [R1+0x14], R10 ;  /* 0x0000140a01007387 */ /* 0x0001e20000100800 */
[----:B------:R-:W-:-:S02]  /*2c60*/  IABS R6, R7 ;  /* 0x0000000700067213 */ /* 0x000fc40000000000 */
[----:B------:R-:W-:Y:S01]  /*2c70*/  ISETP.GE.AND P0, PT, R7, RZ, PT ;  /* 0x000000ff0700720c */ /* 0x000fe20003f06270 */
[----:B------:R1:W-:Y:S01]  /*2c80*/  STL [R1+0x10], R8 ;  /* 0x0000100801007387 */ /* 0x0003e20000100800 */
[--C-:B------:R-:W-:Y:S01]  /*2c90*/  @!P3 IMAD.IADD R5, R5, 0x1, -R26.reuse ;  /* 0x000000010505b824 */ /* 0x100fe200078e0a1a */
[----:B------:R-:W-:Y:S02]  /*2ca0*/  ISETP.GE.AND P3, PT, R3, RZ, PT ;  /* 0x000000ff0300720c */ /* 0x000fe40003f66270 */
[----:B------:R-:W-:Y:S01]  /*2cb0*/  IABS R7, R9 ;  /* 0x0000000900077213 */ /* 0x000fe20000000000 */
[----:B------:R-:W-:Y:S02]  /*2cc0*/  @!P1 IMAD.MOV R5, RZ, RZ, -R5 ;  /* 0x000000ffff059224 */ /* 0x000fe400078e0a05 */
[----:B------:R-:W-:Y:S01]  /*2cd0*/  @!P6 IMAD.IADD R4, R4, 0x1, -R26 ;  /* 0x000000010404e824 */ /* 0x000fe200078e0a1a */
[----:B------:R-:W-:Y:S01]  /*2ce0*/  ISETP.GT.U32.AND P6, PT, R26, R12, PT ;  /* 0x0000000c1a00720c */ /* 0x000fe20003fc4070 */
[----:B0-----:R-:W-:-:S02]  /*2cf0*/  IMAD.MOV.U32 R10, RZ, RZ, R0 ;  /* 0x000000ffff0a7224 */ /* 0x001fc400078e0000 */
[----:B-1----:R-:W-:-:S04]  /*2d00*/  IMAD.HI.U32 R8, R2, R11, RZ ;  /* 0x0000000b02087227 */ /* 0x002fc800078e00ff */
[----:B------:R-:W-:Y:S02]  /*2d10*/  IMAD.MOV R3, RZ, RZ, -R8 ;  /* 0x000000ffff037224 */ /* 0x000fe400078e0a08 */
[----:B------:R-:W-:-:S04]  /*2d20*/  IMAD.HI.U32 R0, R2, R6, RZ ;  /* 0x0000000602007227 */ /* 0x000fc800078e00ff */
[C---:B------:R-:W-:Y:S01]  /*2d30*/  IMAD R11, R26.reuse, R3, R11 ;  /* 0x000000031a0b7224 */ /* 0x040fe200078e020b */
[----:B------:R-:W-:Y:S01]  /*2d40*/  IADD3 R3, R27, 0x50, RZ ;  /* 0x000000501b037810 */ /* 0x000fe20007ffe0ff */
[----:B------:R-:W-:Y:S02]  /*2d50*/  IMAD.MOV R0, RZ, RZ, -R0 ;  /* 0x000000ffff007224 */ /* 0x000fe400078e0a00 */
[----:B------:R-:W-:Y:S01]  /*2d60*/  @!P5 IMAD.MOV R10, RZ, RZ, -R10 ;  /* 0x000000ffff0ad224 */ /* 0x000fe200078e0a0a */
[C---:B------:R-:W-:Y:S01]  /*2d70*/  ISETP.GT.U32.AND P1, PT, R26.reuse, R11, PT ;  /* 0x0000000b1a00720c */ /* 0x040fe20003f24070 */
[C---:B------:R-:W-:Y:S01]  /*2d80*/  IMAD R6, R26.reuse, R0, R6 ;  /* 0x000000001a067224 */ /* 0x040fe200078e0206 */
[----:B------:R-:W-:Y:S01]  /*2d90*/  ISETP.GT.U32.AND P5, PT, R26, R4, PT ;  /* 0x000000041a00720c */ /* 0x000fe20003fa4070 */
[----:B------:R-:W-:Y:S01]  /*2da0*/  @!P6 IMAD.IADD R12, R12, 0x1, -R26 ;  /* 0x000000010c0ce824 */ /* 0x000fe200078e0a1a */
[----:B------:R-:W-:Y:S01]  /*2db0*/  IABS R8, R3 ;  /* 0x0000000300087213 */ /* 0x000fe20000000000 */
[----:B------:R0:W-:Y:S01]  /*2dc0*/  STL [R1+0x8], R10 ;  /* 0x0000080a01007387 */ /* 0x0001e20000100800 */
[----:B------:R-:W-:Y:S01]  /*2dd0*/  ISETP.GT.U32.AND P6, PT, R26, R6, PT ;  /* 0x000000061a00720c */ /* 0x000fe20003fc4070 */
[----:B------:R-:W-:-:S02]  /*2de0*/  IMAD.MOV.U32 R13, RZ, RZ, R12 ;  /* 0x000000ffff0d7224 */ /* 0x000fc400078e000c */
[C---:B------:R-:W-:Y:S01]  /*2df0*/  IMAD.HI.U32 R0, R2.reuse, R8, RZ ;  /* 0x0000000802007227 */ /* 0x040fe200078e00ff */
[----:B------:R1:W-:Y:S03]  /*2e00*/  STL [R1+0x4], R5 ;  /* 0x0000040501007387 */ /* 0x0003e60000100800 */
[----:B------:R-:W-:Y:S01]  /*2e10*/  @!P1 IMAD.IADD R11, R11, 0x1, -R26 ;  /* 0x000000010b0b9824 */ /* 0x000fe200078e0a1a */
[----:B------:R-:W-:Y:S01]  /*2e20*/  ISETP.GE.AND P1, PT, R3, RZ, PT ;  /* 0x000000ff0300720c */ /* 0x000fe20003f26270 */
[----:B0-----:R-:W-:-:S04]  /*2e30*/  IMAD.HI.U32 R10, R2, R7, RZ ;  /* 0x00000007020a7227 */ /* 0x001fc800078e00ff */
[----:B------:R-:W-:Y:S01]  /*2e40*/  @!P4 IMAD.MOV R13, RZ, RZ, -R13 ;  /* 0x000000ffff0dc224 */ /* 0x000fe200078e0a0d */
[----:B------:R-:W-:Y:S01]  /*2e50*/  ISETP.GT.U32.AND P4, PT, R26, R11, PT ;  /* 0x0000000b1a00720c */ /* 0x000fe20003f84070 */
[----:B------:R-:W-:Y:S01]  /*2e60*/  IMAD.MOV R10, RZ, RZ, -R10 ;  /* 0x000000ffff0a7224 */ /* 0x000fe200078e0a0a */
[----:B-1----:R-:W-:Y:S01]  /*2e70*/  IADD3 R5, R27, 0x4c, RZ ;  /* 0x0000004c1b057810 */ /* 0x002fe20007ffe0ff */
[----:B------:R-:W-:Y:S01]  /*2e80*/  @!P5 IMAD.IADD R4, R4, 0x1, -R26 ;  /* 0x000000010404d824 */ /* 0x000fe200078e0a1a */
[----:B------:R-:W-:Y:S01]  /*2e90*/  ISETP.GE.AND P5, PT, R9, RZ, PT ;  /* 0x000000ff0900720c */ /* 0x000fe20003fa6270 */
[----:B------:R-:W-:Y:S01]  /*2ea0*/  IMAD.MOV R0, RZ, RZ, -R0 ;  /* 0x000000ffff007224 */ /* 0x000fe200078e0a00 */
[----:B------:R-:W-:Y:S01]  /*2eb0*/  IABS R9, R5 ;  /* 0x0000000500097213 */ /* 0x000fe20000000000 */
[----:B------:R-:W-:Y:S01]  /*2ec0*/  IMAD R7, R26, R10, R7 ;  /* 0x0000000a1a077224 */ /* 0x000fe200078e0207 */
[----:B------:R-:W-:Y:S01]  /*2ed0*/  IABS R10, c[0x0][0x178] ;  /* 0x00005e00000a7a13 */ /* 0x000fe20000000000 */
[----:B------:R-:W-:Y:S01]  /*2ee0*/  @!P6 IMAD.IADD R6, R6, 0x1, -R26 ;  /* 0x000000010606e824 */ /* 0x000fe200078e0a1a */
[----:B------:R0:W-:Y:S01]  /*2ef0*/  STL [R1], R13 ;  /* 0x0000000d01007387 */ /* 0x0001e20000100800 */
[C---:B------:R-:W-:Y:S01]  /*2f00*/  IMAD R8, R26.reuse, R0, R8 ;  /* 0x000000001a087224 */ /* 0x040fe200078e0208 */
[----:B------:R-:W-:Y:S01]  /*2f10*/  IADD3 R0, R27, 0x48, RZ ;  /* 0x000000481b007810 */ /* 0x000fe20007ffe0ff */
[----:B------:R-:W-:Y:S01]  /*2f20*/  @!P2 IMAD.MOV R4, RZ, RZ, -R4 ;  /* 0x000000ffff04a224 */ /* 0x000fe200078e0a04 */
[C---:B------:R-:W-:Y:S01]  /*2f30*/  ISETP.GT.U32.AND P2, PT, R26.reuse, R7, PT ;  /* 0x000000071a00720c */ /* 0x040fe20003f44070 */
[----:B------:R-:W-:Y:S01]  /*2f40*/  @!P4 IMAD.IADD R11, R11, 0x1, -R26 ;  /* 0x000000010b0bc824 */ /* 0x000fe200078e0a1a */
[----:B------:R-:W-:Y:S01]  /*2f50*/  ISETP.GT.U32.AND P6, PT, R26, R6, PT ;  /* 0x000000061a00720c */ /* 0x000fe20003fc4070 */
[----:B------:R-:W-:Y:S01]  /*2f60*/  IMAD.HI.U32 R3, R2, R9, RZ ;  /* 0x0000000902037227 */ /* 0x000fe200078e00ff */
[----:B------:R-:W-:Y:S01]  /*2f70*/  ISETP.GT.U32.AND P4, PT, R26, R8, PT ;  /* 0x000000081a00720c */ /* 0x000fe20003f84070 */
[----:B------:R-:W-:Y:S02]  /*2f80*/  STL [R1+0x7b0], R4 ;  /* 0x0007b00401007387 */ /* 0x000fe40000100800 */
[----:B------:R-:W-:-:S02]  /*2f90*/  IMAD.MOV R3, RZ, RZ, -R3 ;  /* 0x000000ffff037224 */ /* 0x000fc400078e0a03 */
[----:B------:R-:W-:Y:S01]  /*2fa0*/  IMAD.MOV.U32 R17, RZ, RZ, R10 ;  /* 0x000000ffff117224 */ /* 0x000fe200078e000a */
[----:B------:R-:W-:Y:S01]  /*2fb0*/  IABS R10, R0 ;  /* 0x00000000000a7213 */ /* 0x000fe20000000000 */
[----:B------:R-:W-:Y:S01]  /*2fc0*/  IMAD R9, R26, R3, R9 ;  /* 0x000000031a097224 */ /* 0x000fe200078e0209 */
[----:B------:R-:W-:Y:S01]  /*2fd0*/  IADD3 R3, R27, 0x44, RZ ;  /* 0x000000441b037810 */ /* 0x000fe20007ffe0ff */
[--C-:B------:R-:W-:Y:S01]  /*2fe0*/  @!P2 IMAD.IADD R7, R7, 0x1, -R26.reuse ;  /* 0x000000010707a824 */ /* 0x100fe200078e0a1a */
[----:B------:R-:W-:Y:S01]  /*2ff0*/  ISETP.GE.AND P2, PT, R5, RZ, PT ;  /* 0x000000ff0500720c */ /* 0x000fe20003f46270 */
[--C-:B------:R-:W-:Y:S01]  /*3000*/  @!P6 IMAD.IADD R6, R6, 0x1, -R26.reuse ;  /* 0x000000010606e824 */ /* 0x100fe200078e0a1a */
[----:B------:R-:W-:Y:S01]  /*3010*/  ISETP.GT.U32.AND P6, PT, R26, R9, PT ;  /* 0x000000091a00720c */ /* 0x000fe20003fc4070 */
[----:B------:R-:W-:Y:S01]  /*3020*/  @!P4 IMAD.IADD R8, R8, 0x1, -R26 ;  /* 0x000000010808c824 */ /* 0x000fe200078e0a1a */
[----:B------:R-:W-:Y:S01]  /*3030*/  ISETP.GT.U32.AND P4, PT, R26, R7, PT ;  /* 0x000000071a00720c */ /* 0x000fe20003f84070 */
[----:B0-----:R-:W-:Y:S01]  /*3040*/  IMAD.HI.U32 R13, R2, R10, RZ ;  /* 0x0000000a020d7227 */ /* 0x001fe200078e00ff */
[----:B------:R-:W0:Y:S03]  /*3050*/  I2F.RP R14, R17 ;  /* 0x00000011000e7306 */ /* 0x000e260000209400 */
[----:B------:R-:W-:-:S02]  /*3060*/  IMAD.MOV R13, RZ, RZ, -R13 ;  /* 0x000000ffff0d7224 */ /* 0x000fc400078e0a0d */
[----:B------:R-:W-:Y:S01]  /*3070*/  IMAD.MOV.U32 R5, RZ, RZ, R11 ;  /* 0x000000ffff057224 */ /* 0x000fe200078e000b */
[----:B------:R-:W-:Y:S01]  /*3080*/  IABS R11, R3 ;  /* 0x00000003000b7213 */ /* 0x000fe20000000000 */
[C---:B------:R-:W-:Y:S01]  /*3090*/  IMAD R10, R26.reuse, R13, R10 ;  /* 0x0000000d1a0a7224 */ /* 0x040fe200078e020a */
[----:B------:R-:W-:Y:S01]  /*30a0*/  IADD3 R13, R27, 0x3c, RZ ;  /* 0x0000003c1b0d7810 */ /* 0x000fe20007ffe0ff */
[--C-:B------:R-:W-:Y:S02]  /*30b0*/  @!P6 IMAD.IADD R9, R9, 0x1, -R26.reuse ;  /* 0x000000010909e824 */ /* 0x100fe400078e0a1a */
[----:B------:R-:W-:Y:S01]  /*30c0*/  @!P4 IMAD.IADD R7, R7, 0x1, -R26 ;  /* 0x000000010707c824 */ /* 0x000fe200078e0a1a */
[----:B------:R-:W-:Y:S01]  /*30d0*/  ISETP.GT.U32.AND P4, PT, R26, R10, PT ;  /* 0x0000000a1a00720c */ /* 0x000fe20003f84070 */
[----:B------:R-:W-:Y:S01]  /*30e0*/  IMAD.HI.U32 R12, R2, R11, RZ ;  /* 0x0000000b020c7227 */ /* 0x000fe200078e00ff */
[C---:B------:R-:W-:Y:S01]  /*30f0*/  ISETP.GT.U32.AND P6, PT, R26.reuse, R9, PT ;  /* 0x000000091a00720c */ /* 0x040fe20003fc4070 */
[----:B0-----:R-:W0:Y:S02]  /*3100*/  MUFU.RCP R14, R14 ;  /* 0x0000000e000e7308 */ /* 0x001e240000001000 */
[----:B------:R-:W-:Y:S01]  /*3110*/  @!P3 IMAD.MOV R5, RZ, RZ, -R5 ;  /* 0x000000ffff05b224 */ /* 0x000fe200078e0a05 */
[----:B------:R-:W-:Y:S01]  /*3120*/  ISETP.GT.U32.AND P3, PT, R26, R8, PT ;  /* 0x000000081a00720c */ /* 0x000fe20003f64070 */
[----:B------:R-:W-:-:S02]  /*3130*/  IMAD.MOV R12, RZ, RZ, -R12 ;  /* 0x000000ffff0c7224 */ /* 0x000fc400078e0a0c */
[----:B------:R-:W-:Y:S01]  /*3140*/  @!P0 IMAD.MOV R6, RZ, RZ, -R6 ;  /* 0x000000ffff068224 */ /* 0x000fe200078e0a06 */
[----:B------:R-:W-:Y:S01]  /*3150*/  ISETP.GE.AND P0, PT, R0, RZ, PT ;  /* 0x000000ff0000720c */ /* 0x000fe20003f06270 */
[----:B------:R-:W-:Y:S01]  /*3160*/  IMAD R11, R26, R12, R11 ;  /* 0x0000000c1a0b7224 */ /* 0x000fe200078e020b */
[----:B------:R-:W-:Y:S01]  /*3170*/  IADD3 R12, R27, 0x40, RZ ;  /* 0x000000401b0c7810 */ /* 0x000fe20007ffe0ff */
[--C-:B------:R-:W-:Y:S01]  /*3180*/  @!P4 IMAD.IADD R10, R10, 0x1, -R26.reuse ;  /* 0x000000010a0ac824 */ /* 0x100fe200078e0a1a */
[----:B------:R1:W-:Y:S01]  /*3190*/  STL [R1+0x7b4], R5 ;  /* 0x0007b40501007387 */ /* 0x0003e20000100800 */
[--C-:B------:R-:W-:Y:S01]  /*31a0*/  @!P6 IMAD.IADD R9, R9, 0x1, -R26.reuse ;  /* 0x000000010909e824 */ /* 0x100fe200078e0a1a */
[----:B------:R-:W-:Y:S01]  /*31b0*/  ISETP.GE.AND P6, PT, R12, RZ, PT ;  /* 0x000000ff0c00720c */ /* 0x000fe20003fc6270 */
[----:B------:R-:W-:Y:S01]  /*31c0*/  @!P5 IMAD.MOV R7, RZ, RZ, -R7 ;  /* 0x000000ffff07d224 */ /* 0x000fe200078e0a07 */
[----:B------:R-:W-:Y:S01]  /*31d0*/  IABS R12, R12 ;  /* 0x0000000c000c7213 */ /* 0x000fe20000000000 */
[----:B------:R-:W-:Y:S01]  /*31e0*/  @!P3 IMAD.IADD R8, R8, 0x1, -R26 ;  /* 0x000000010808b824 */ /* 0x000fe200078e0a1a */
[----:B------:R-:W-:Y:S01]  /*31f0*/  ISETP.GT.U32.AND P4, PT, R26, R10, PT ;  /* 0x0000000a1a00720c */ /* 0x000fe20003f84070 */
[----:B------:R-:W-:Y:S01]  /*3200*/  @!P2 IMAD.MOV R9, RZ, RZ, -R9 ;  /* 0x000000ffff09a224 */ /* 0x000fe200078e0a09 */
[----:B------:R-:W-:Y:S01]  /*3210*/  ISETP.GE.AND P3, PT, R3, RZ, PT ;  /* 0x000000ff0300720c */ /* 0x000fe20003f66270 */
[----:B------:R-:W-:Y:S01]  /*3220*/  IMAD.HI.U32 R3, R2, R12, RZ ;  /* 0x0000000c02037227 */ /* 0x000fe200078e00ff */
[----:B0-----:R-:W-:Y:S01]  /*3230*/  IADD3 R14, R14, 0xffffffe, RZ ;  /* 0x0ffffffe0e0e7810 */ /* 0x001fe20007ffe0ff */
[----:B------:R0:W-:Y:S01]  /*3240*/  STL [R1+0x7b8], R6 ;  /* 0x0007b80601007387 */ /* 0x0001e20000100800 */
[----:B------:R-:W-:Y:S01]  /*3250*/  ISETP.GE.AND P5, PT, R13, RZ, PT ;  /* 0x000000ff0d00720c */ /* 0x000fe20003fa6270 */
[----:B------:R-:W-:Y:S01]  /*3260*/  IMAD.MOV R3, RZ, RZ, -R3 ;  /* 0x000000ffff037224 */ /* 0x000fe200078e0a03 */
[----:B------:R2:W3:Y:S01]  /*3270*/  F2I.FTZ.U32.TRUNC.NTZ R15, R14 ;  /* 0x0000000e000f7305 */ /* 0x0004e2000021f000 */
[----:B------:R-:W-:Y:S01]  /*3280*/  @!P1 IMAD.MOV R8, RZ, RZ, -R8 ;  /* 0x000000ffff089224 */ /* 0x000fe200078e0a08 */
[----:B------:R-:W-:Y:S01]  /*3290*/  STL [R1+0x7bc], R7 ;  /* 0x0007bc0701007387 */ /* 0x000fe20000100800 */
[----:B------:R-:W-:Y:S01]  /*32a0*/  IMAD R12, R26, R3, R12 ;  /* 0x000000031a0c7224 */ /* 0x000fe200078e020c */
[----:B------:R-:W-:Y:S01]  /*32b0*/  IABS R13, R13 ;  /* 0x0000000d000d7213 */ /* 0x000fe20000000000 */
[----:B------:R-:W-:Y:S01]  /*32c0*/  @!P4 IMAD.IADD R10, R10, 0x1, -R26 ;  /* 0x000000010a0ac824 */ /* 0x000fe200078e0a1a */
[----:B------:R-:W-:Y:S01]  /*32d0*/  ISETP.GT.U32.AND P4, PT, R26, R11, PT ;  /* 0x0000000b1a00720c */ /* 0x000fe20003f84070 */
[----:B------:R-:W-:Y:S01]  /*32e0*/  STL [R1+0x7c0], R8 ;  /* 0x0007c00801007387 */ /* 0x000fe20000100800 */
[----:B------:R-:W-:Y:S01]  /*32f0*/  ISETP.GE.AND P1, PT, R16, RZ, PT ;  /* 0x000000ff1000720c */ /* 0x000fe20003f26270 */
[----:B------:R-:W-:Y:S01]  /*3300*/  @!P0 IMAD.MOV R10, RZ, RZ, -R10 ;  /* 0x000000ffff0a8224 */ /* 0x000fe200078e0a0a */
[----:B------:R-:W-:Y:S01]  /*3310*/  ISETP.GT.U32.AND P0, PT, R26, R12, PT ;  /* 0x0000000c1a00720c */ /* 0x000fe20003f04070 */
[----:B--2---:R-:W-:Y:S01]  /*3320*/  IMAD.MOV.U32 R14, RZ, RZ, RZ ;  /* 0x000000ffff0e7224 */ /* 0x004fe200078e00ff */
[----:B------:R-:W-:Y:S01]  /*3330*/  STL [R1+0x7c4], R9 ;  /* 0x0007c40901007387 */ /* 0x000fe20000100800 */
[----:B------:R-:W-:Y:S01]  /*3340*/  IMAD.HI.U32 R19, R2, R13, RZ ;  /* 0x0000000d02137227 */ /* 0x000fe200078e00ff */
[----:B------:R-:W-:-:S02]  /*3350*/  IABS R16, R16 ;  /* 0x0000001000107213 */ /* 0x000fc40000000000 */
[----:B------:R2:W-:Y:S01]  /*3360*/  STL [R1+0x7c8], R10 ;  /* 0x0007c80a01007387 */ /* 0x0005e20000100800 */
[--C-:B---3--:R-:W-:Y:S01]  /*3370*/  IMAD.MOV R18, RZ, RZ, -R15.reuse ;  /* 0x000000ffff127224 */ /* 0x108fe200078e0a0f */
[----:B------:R-:W-:Y:S01]  /*3380*/  IADD3 R0, R27, 0x34, RZ ;  /* 0x000000341b007810 */ /* 0x000fe20007ffe0ff */
[--C-:B------:R-:W-:Y:S01]  /*3390*/  @!P4 IMAD.IADD R11, R11, 0x1, -R26.reuse ;  /* 0x000000010b0bc824 */ /* 0x100fe200078e0a1a */
[----:B-1----:R-:W-:Y:S01]  /*33a0*/  IADD3 R5, R27, 0x28, RZ ;  /* 0x000000281b057810 */ /* 0x002fe20007ffe0ff */
[----:B------:R-:W-:Y:S01]  /*33b0*/  IMAD R18, R18, R17, RZ ;  /* 0x0000001112127224 */ /* 0x000fe200078e02ff */
[----:B------:R-:W-:Y:S01]  /*33c0*/  ISETP.GE.AND P2, PT, R0, RZ, PT ;  /* 0x000000ff0000720c */ /* 0x000fe20003f46270 */
[----:B------:R-:W-:Y:S01]  /*33d0*/  @!P0 IMAD.IADD R12, R12, 0x1, -R26 ;  /* 0x000000010c0c8824 */ /* 0x000fe200078e0a1a */
[----:B------:R-:W-:Y:S01]  /*33e0*/  ISETP.GT.U32.AND P4, PT, R26, R11, PT ;  /* 0x0000000b1a00720c */ /* 0x000fe20003f84070 */
[----:B------:R-:W-:Y:S01]  /*33f0*/  IMAD.HI.U32 R4, R15, R18, R14 ;  /* 0x000000120f047227 */ /* 0x000fe200078e000e */
[----:B------:R-:W-:-:S02]  /*3400*/  IABS R0, R0 ;  /* 0x0000000000007213 */ /* 0x000fc40000000000 */
[----:B------:R-:W-:Y:S01]  /*3410*/  ISETP.GT.U32.AND P0, PT, R26, R12, PT ;  /* 0x0000000c1a00720c */ /* 0x000fe20003f04070 */
[----:B------:R-:W-:Y:S01]  /*3420*/  IMAD.MOV R19, RZ, RZ, -R19 ;  /* 0x000000ffff137224 */ /* 0x000fe200078e0a13 */
[----:B------:R1:W-:Y:S01]  /*3430*/  STL [R1+0x60], R4 ;  /* 0x0000600401007387 */ /* 0x0003e20000100800 */
[----:B------:R-:W-:Y:S01]  /*3440*/  IMAD.HI.U32 R17, R2, R16, RZ ;  /* 0x0000001002117227 */ /* 0x000fe200078e00ff */
[C---:B0-----:R-:W-:Y:S02]  /*3450*/  IADD3 R6, R27.reuse, 0x2c, RZ ;  /* 0x0000002c1b067810 */ /* 0x041fe40007ffe0ff */
[----:B------:R-:W-:Y:S01]  /*3460*/  IABS R18, R5 ;  /* 0x0000000500127213 */ /* 0x000fe20000000000 */
[----:B------:R-:W-:Y:S01]  /*3470*/  IMAD R13, R26, R19, R13 ;  /* 0x000000131a0d7224 */ /* 0x000fe200078e020d */
[----:B--2---:R-:W-:Y:S01]  /*3480*/  IADD3 R10, R27, 0x20, RZ ;  /* 0x000000201b0a7810 */ /* 0x004fe20007ffe0ff */
[--C-:B------:R-:W-:Y:S01]  /*3490*/  @!P4 IMAD.IADD R11, R11, 0x1, -R26.reuse ;  /* 0x000000010b0bc824 */ /* 0x100fe200078e0a1a */
[C---:B------:R-:W-:Y:S01]  /*34a0*/  IADD3 R7, R27.reuse, 0x14, RZ ;  /* 0x000000141b077810 */ /* 0x040fe20007ffe0ff */
[----:B------:R-:W-:Y:S01]  /*34b0*/  IMAD.MOV R17, RZ, RZ, -R17 ;  /* 0x000000ffff117224 */ /* 0x000fe200078e0a11 */
[C---:B-1----:R-:W-:Y:S01]  /*34c0*/  IADD3 R4, R27.reuse, 0x24, RZ ;  /* 0x000000241b047810 */ /* 0x042fe20007ffe0ff */
[----:B------:R-:W-:Y:S01]  /*34d0*/  @!P0 IMAD.IADD R12, R12, 0x1, -R26 ;  /* 0x000000010c0c8824 */ /* 0x000fe200078e0a1a */
[C---:B------:R-:W-:Y:S01]  /*34e0*/  ISETP.GT.U32.AND P0, PT, R26.reuse, R13, PT ;  /* 0x0000000d1a00720c */ /* 0x040fe20003f04070 */
[----:B------:R-:W-:Y:S01]  /*34f0*/  @!P3 IMAD.MOV R11, RZ, RZ, -R11 ;  /* 0x000000ffff0bb224 */ /* 0x000fe200078e0a0b */
[----:B------:R-:W-:Y:S01]  /*3500*/  IABS R19, R4 ;  /* 0x0000000400137213 */ /* 0x000fe20000000000 */
[----:B------:R-:W-:Y:S01]  /*3510*/  @!P6 IMAD.MOV R12, RZ, RZ, -R12 ;  /* 0x000000ffff0ce224 */ /* 0x000fe200078e0a0c */
[----:B------:R-:W-:Y:S01]  /*3520*/  IABS R20, R10 ;  /* 0x0000000a00147213 */ /* 0x000fe20000000000 */
[----:B------:R-:W-:Y:S01]  /*3530*/  IMAD R14, R26, R17, R16 ;  /* 0x000000111a0e7224 */ /* 0x000fe200078e0210 */
[----:B------:R0:W-:Y:S01]  /*3540*/  STL [R1+0x7cc], R11 ;  /* 0x0007cc0b01007387 */ /* 0x0001e20000100800 */
[----:B------:R-:W-:Y:S01]  /*3550*/  IADD3 R16, R27, 0x30, RZ ;  /* 0x000000301b107810 */ /* 0x000fe20007ffe0ff */
[----:B------:R-:W-:Y:S01]  /*3560*/  IMAD.HI.U32 R3, R2, R0, RZ ;  /* 0x0000000002037227 */ /* 0x000fe200078e00ff */
[----:B------:R-:W-:-:S02]  /*3570*/  IABS R17, R6 ;  /* 0x0000000600117213 */ /* 0x000fc40000000000 */
[----:B------:R-:W-:Y:S01]  /*3580*/  ISETP.GE.AND P4, PT, R16, RZ, PT ;  /* 0x000000ff1000720c */ /* 0x000fe20003f86270 */
[----:B------:R-:W-:Y:S01]  /*3590*/  IMAD.MOV R3, RZ, RZ, -R3 ;  /* 0x000000ffff037224 */ /* 0x000fe200078e0a03 */
[----:B------:R-:W-:Y:S01]  /*35a0*/  IABS R16, R16 ;  /* 0x0000001000107213 */ /* 0x000fe20000000000 */
[----:B------:R-:W-:Y:S01]  /*35b0*/  @!P0 IMAD.IADD R13, R13, 0x1, -R26 ;  /* 0x000000010d0d8824 */ /* 0x000fe200078e0a1a */
[C---:B------:R-:W-:Y:S01]  /*35c0*/  IADD3 R4, R27.reuse, 0x1c, RZ ;  /* 0x0000001c1b047810 */ /* 0x040fe20007ffe0ff */
[----:B0-----:R-:W2:Y:S01]  /*35d0*/  LDL.LU R11, [R1+0x60] ;  /* 0x00006000010b7983 */ /* 0x001ea20000300800 */
[----:B------:R-:W-:Y:S01]  /*35e0*/  IMAD R15, R26, R3, R0 ;  /* 0x000000031a0f7224 */ /* 0x000fe200078e0200 */
[----:B------:R-:W-:Y:S01]  /*35f0*/  IADD3 R5, R27, 0xc, RZ ;  /* 0x0000000c1b057810 */ /* 0x000fe20007ffe0ff */
[----:B------:R-:W-:Y:S01]  /*3600*/  IMAD.HI.U32 R23, R2, R16, RZ ;  /* 0x0000001002177227 */ /* 0x000fe200078e00ff */
[----:B------:R0:W-:Y:S01]  /*3610*/  STL [R1+0x7d0], R12 ;  /* 0x0007d00c01007387 */ /* 0x0001e20000100800 */
[----:B------:R-:W-:-:S02]  /*3620*/  ISETP.GT.U32.AND P0, PT, R26, R13, PT ;  /* 0x0000000d1a00720c */ /* 0x000fc40003f04070 */
[C---:B------:R-:W-:Y:S01]  /*3630*/  IMAD.HI.U32 R21, R2.reuse, R18, RZ ;  /* 0x0000001202157227 */ /* 0x040fe200078e00ff */
[----:B------:R-:W-:Y:S02]  /*3640*/  IABS R29, R5 ;  /* 0x00000005001d7213 */ /* 0x000fe40000000000 */
[C---:B------:R-:W-:Y:S01]  /*3650*/  IADD3 R6, R27.reuse, 0x10, RZ ;  /* 0x000000101b067810 */ /* 0x040fe20007ffe0ff */
[----:B------:R-:W-:Y:S01]  /*3660*/  IMAD.HI.U32 R22, R2, R17, RZ ;  /* 0x0000001102167227 */ /* 0x000fe200078e00ff */
[C---:B------:R-:W-:Y:S01]  /*3670*/  IADD3 R9, R27.reuse, 0x18, RZ ;  /* 0x000000181b097810 */ /* 0x040fe20007ffe0ff */
[----:B0-----:R-:W3:Y:S02]  /*3680*/  LDL R12, [R1+0x6ac] ;  /* 0x0006ac00010c7983 */ /* 0x001ee40000100800 */
[----:B------:R-:W-:Y:S01]  /*3690*/  IMAD.MOV R23, RZ, RZ, -R23 ;  /* 0x000000ffff177224 */ /* 0x000fe200078e0a17 */
[----:B------:R-:W-:Y:S01]  /*36a0*/  IABS R24, R6 ;  /* 0x0000000600187213 */ /* 0x000fe20000000000 */
[----:B------:R-:W-:Y:S01]  /*36b0*/  IMAD.MOV R21, RZ, RZ, -R21 ;  /* 0x000000ffff157224 */ /* 0x000fe200078e0a15 */
[----:B------:R-:W-:Y:S01]  /*36c0*/  IADD3 R8, R27, 0x4, RZ ;  /* 0x000000041b087810 */ /* 0x000fe20007ffe0ff */
[----:B------:R-:W-:Y:S01]  /*36d0*/  @!P0 IMAD.IADD R13, R13, 0x1, -R26 ;  /* 0x000000010d0d8824 */ /* 0x000fe200078e0a1a */
[----:B------:R-:W-:Y:S01]  /*36e0*/  ISETP.GT.U32.AND P0, PT, R26, R14, PT ;  /* 0x0000000e1a00720c */ /* 0x000fe20003f04070 */
[----:B------:R-:W-:-:S02]  /*36f0*/  IMAD.MOV R22, RZ, RZ, -R22 ;  /* 0x000000ffff167224 */ /* 0x000fc400078e0a16 */
[C---:B------:R-:W-:Y:S01]  /*3700*/  IMAD R16, R26.reuse, R23, R16 ;  /* 0x000000171a107224 */ /* 0x040fe200078e0210 */
[----:B------:R-:W-:Y:S01]  /*3710*/  IABS R23, R7 ;  /* 0x0000000700177213 */ /* 0x000fe20000000000 */
[----:B------:R-:W-:Y:S01]  /*3720*/  IMAD R18, R26, R21, R18 ;  /* 0x000000151a127224 */ /* 0x000fe200078e0212 */
[----:B------:R-:W-:Y:S01]  /*3730*/  IABS R21, R4 ;  /* 0x0000000400157213 */ /* 0x000fe20000000000 */
[----:B------:R-:W-:-:S04]  /*3740*/  IMAD.HI.U32 R0, R2, R20, RZ ;  /* 0x0000001402007227 */ /* 0x000fc800078e00ff */
[----:B------:R-:W-:-:S04]  /*3750*/  IMAD.HI.U32 R3, R2, R19, RZ ;  /* 0x0000001302037227 */ /* 0x000fc800078e00ff */
[----:B------:R-:W-:Y:S01]  /*3760*/  @!P0 IMAD.IADD R14, R14, 0x1, -R26 ;  /* 0x000000010e0e8824 */ /* 0x000fe200078e0a1a */
[C---:B------:R-:W-:Y:S01]  /*3770*/  ISETP.GT.U32.AND P0, PT, R26.reuse, R15, PT ;  /* 0x0000000f1a00720c */ /* 0x040fe20003f04070 */
[C---:B------:R-:W-:Y:S01]  /*3780*/  IMAD R17, R26.reuse, R22, R17 ;  /* 0x000000161a117224 */ /* 0x040fe200078e0211 */
[----:B------:R-:W-:Y:S01]  /*3790*/  ISETP.GT.U32.AND P6, PT, R26, R16, PT ;  /* 0x000000101a00720c */ /* 0x000fe20003fc4070 */
[----:B------:R-:W-:Y:S02]  /*37a0*/  IMAD.MOV R0, RZ, RZ, -R0 ;  /* 0x000000ffff007224 */ /* 0x000fe400078e0a00 */
[----:B------:R-:W-:Y:S01]  /*37b0*/  IMAD.HI.U32 R25, R2, R21, RZ ;  /* 0x0000001502197227 */ /* 0x000fe200078e00ff */
[C---:B------:R-:W-:Y:S02]  /*37c0*/  ISETP.GT.U32.AND P3, PT, R26.reuse, R14, PT ;  /* 0x0000000e1a00720c */ /* 0x040fe40003f64070 */
[----:B------:R-:W-:Y:S01]  /*37d0*/  IABS R22, R9 ;  /* 0x0000000900167213 */ /* 0x000fe20000000000 */
[----:B------:R-:W-:Y:S01]  /*37e0*/  @!P5 IMAD.MOV R13, RZ, RZ, -R13 ;  /* 0x000000ffff0dd224 */ /* 0x000fe200078e0a0d */
[C---:B------:R-:W-:Y:S01]  /*37f0*/  ISETP.GT.U32.AND P5, PT, R26.reuse, R17, PT ;  /* 0x000000111a00720c */ /* 0x040fe20003fa4070 */
[----:B------:R-:W-:-:S02]  /*3800*/  IMAD R20, R26, R0, R20 ;  /* 0x000000001a147224 */ /* 0x000fc400078e0214 */
[----:B------:R-:W-:Y:S02]  /*3810*/  @!P0 IMAD.IADD R15, R15, 0x1, -R26 ;  /* 0x000000010f0f8824 */ /* 0x000fe400078e0a1a */
[----:B------:R-:W-:Y:S02]  /*3820*/  IMAD.MOV R25, RZ, RZ, -R25 ;  /* 0x000000ffff197224 */ /* 0x000fe400078e0a19 */
[----:B------:R-:W-:Y:S01]  /*3830*/  IMAD.HI.U32 R0, R2, R23, RZ ;  /* 0x0000001702007227 */ /* 0x000fe200078e00ff */
[----:B------:R-:W-:-:S03]  /*3840*/  ISETP.GT.U32.AND P0, PT, R26, R15, PT ;  /* 0x0000000f1a00720c */ /* 0x000fc60003f04070 */
[----:B------:R-:W-:-:S04]  /*3850*/  IMAD.HI.U32 R4, R2, R29, RZ ;  /* 0x0000001d02047227 */ /* 0x000fc800078e00ff */
[----:B------:R-:W-:Y:S02]  /*3860*/  IMAD.MOV R3, RZ, RZ, -R3 ;  /* 0x000000ffff037224 */ /* 0x000fe400078e0a03 */
[C---:B------:R-:W-:Y:S02]  /*3870*/  IMAD R21, R26.reuse, R25, R21 ;  /* 0x000000191a157224 */ /* 0x040fe400078e0215 */
[----:B------:R-:W-:Y:S02]  /*3880*/  IMAD.MOV R0, RZ, RZ, -R0 ;  /* 0x000000ffff007224 */ /* 0x000fe400078e0a00 */
[----:B------:R-:W-:Y:S01]  /*3890*/  IMAD.MOV R25, RZ, RZ, -R4 ;  /* 0x000000ffff197224 */ /* 0x000fe200078e0a04 */
[----:B------:R-:W-:Y:S01]  /*38a0*/  IADD3 R4, R27, 0x8, RZ ;  /* 0x000000081b047810 */ /* 0x000fe20007ffe0ff */
[----:B------:R-:W-:Y:S02]  /*38b0*/  IMAD R19, R26, R3, R19 ;  /* 0x000000031a137224 */ /* 0x000fe400078e0213 */
[----:B------:R-:W-:-:S04]  /*38c0*/  IMAD.HI.U32 R28, R2, R24, RZ ;  /* 0x00000018021c7227 */ /* 0x000fc800078e00ff */
[----:B------:R-:W-:Y:S01]  /*38d0*/  @!P6 IMAD.IADD R16, R16, 0x1, -R26 ;  /* 0x000000011010e824 */ /* 0x000fe200078e0a1a */
[----:B------:R-:W-:Y:S01]  /*38e0*/  ISETP.GT.U32.AND P6, PT, R26, R20, PT ;  /* 0x000000141a00720c */ /* 0x000fe20003fc4070 */
[----:B------:R-:W-:-:S04]  /*38f0*/  IMAD.HI.U32 R3, R2, R22, RZ ;  /* 0x0000001602037227 */ /* 0x000fc800078e00ff */
[C---:B------:R-:W-:Y:S01]  /*3900*/  IMAD R23, R26.reuse, R0, R23 ;  /* 0x000000001a177224 */ /* 0x040fe200078e0217 */
[----:B------:R-:W-:Y:S01]  /*3910*/  IABS R0, R4 ;  /* 0x0000000400007213 */ /* 0x000fe20000000000 */
[----:B------:R-:W-:Y:S02]  /*3920*/  IMAD.MOV R28, RZ, RZ, -R28 ;  /* 0x000000ffff1c7224 */ /* 0x000fe400078e0a1c */
[--C-:B------:R-:W-:Y:S01]  /*3930*/  @!P5 IMAD.IADD R17, R17, 0x1, -R26.reuse ;  /* 0x000000011111d824 */ /* 0x100fe200078e0a1a */
[----:B------:R-:W-:Y:S01]  /*3940*/  ISETP.GT.U32.AND P5, PT, R26, R21, PT ;  /* 0x000000151a00720c */ /* 0x000fe20003fa4070 */
[----:B------:R-:W-:Y:S02]  /*3950*/  IMAD.MOV R3, RZ, RZ, -R3 ;  /* 0x000000ffff037224 */ /* 0x000fe400078e0a03 */
[----:B------:R-:W-:Y:S01]  /*3960*/  @!P3 IMAD.IADD R14, R14, 0x1, -R26 ;  /* 0x000000010e0eb824 */ /* 0x000fe200078e0a1a */
[C---:B------:R-:W-:Y:S01]  /*3970*/  ISETP.GT.U32.AND P3, PT, R26.reuse, R18, PT ;  /* 0x000000121a00720c */ /* 0x040fe20003f64070 */
[----:B------:R-:W-:-:S02]  /*3980*/  IMAD R24, R26, R28, R24 ;  /* 0x0000001c1a187224 */ /* 0x000fc400078e0218 */
[C---:B------:R-:W-:Y:S01]  /*3990*/  IMAD R25, R26.reuse, R25, R29 ;  /* 0x000000191a197224 */ /* 0x040fe200078e021d */
[----:B------:R-:W-:Y:S01]  /*39a0*/  IABS R29, R27 ;  /* 0x0000001b001d7213 */ /* 0x000fe20000000000 */
[----:B------:R-:W-:Y:S01]  /*39b0*/  IMAD R22, R26, R3, R22 ;  /* 0x000000031a167224 */ /* 0x000fe200078e0216 */
[----:B------:R-:W-:Y:S01]  /*39c0*/  IABS R3, R8 ;  /* 0x0000000800037213 */ /* 0x000fe20000000000 */
[----:B------:R-:W-:Y:S01]  /*39d0*/  IMAD.HI.U32 R28, R2, R0, RZ ;  /* 0x00000000021c7227 */ /* 0x000fe200078e00ff */
[----:B------:R0:W-:Y:S03]  /*39e0*/  STL [R1+0x7d4], R13 ;  /* 0x0007d40d01007387 */ /* 0x0001e60000100800 */
[----:B------:R-:W-:Y:S01]  /*39f0*/  @!P0 IMAD.IADD R15, R15, 0x1, -R26 ;  /* 0x000000010f0f8824 */ /* 0x000fe200078e0a1a */
[----:B------:R-:W-:Y:S01]  /*3a00*/  ISETP.GT.U32.AND P0, PT, R26, R19, PT ;  /* 0x000000131a00720c */ /* 0x000fe20003f04070 */
[----:B------:R-:W-:-:S02]  /*3a10*/  IMAD.MOV R28, RZ, RZ, -R28 ;  /* 0x000000ffff1c7224 */ /* 0x000fc400078e0a1c */
[----:B------:R-:W-:Y:S02]  /*3a20*/  @!P6 IMAD.IADD R20, R20, 0x1, -R26 ;  /* 0x000000011414e824 */ /* 0x000fe400078e0a1a */
[----:B0-----:R-:W-:Y:S02]  /*3a30*/  IMAD.MOV.U32 R13, RZ, RZ, R29 ;  /* 0x000000ffff0d7224 */ /* 0x001fe400078e001d */
[----:B------:R-:W-:-:S04]  /*3a40*/  IMAD.HI.U32 R29, R2, R3, RZ ;  /* 0x00000003021d7227 */ /* 0x000fc800078e00ff */
[----:B------:R-:W-:Y:S02]  /*3a50*/  IMAD R0, R26, R28, R0 ;  /* 0x0000001c1a007224 */ /* 0x000fe400078e0200 */
[----:B------:R-:W-:-:S04]  /*3a60*/  IMAD.HI.U32 R28, R2, R13, RZ ;  /* 0x0000000d021c7227 */ /* 0x000fc800078e00ff */
[--C-:B------:R-:W-:Y:S01]  /*3a70*/  @!P5 IMAD.IADD R21, R21, 0x1, -R26.reuse ;  /* 0x000000011515d824 */ /* 0x100fe200078e0a1a */
[----:B------:R-:W-:Y:S01]  /*3a80*/  ISETP.GT.U32.AND P5, PT, R26, R20, PT ;  /* 0x000000141a00720c */ /* 0x000fe20003fa4070 */
[----:B------:R-:W-:Y:S02]  /*3a90*/  IMAD.MOV R2, RZ, RZ, -R29 ;  /* 0x000000ffff027224 */ /* 0x000fe400078e0a1d */
[----:B------:R-:W-:Y:S01]  /*3aa0*/  @!P3 IMAD.IADD R18, R18, 0x1, -R26 ;  /* 0x000000011212b824 */ /* 0x000fe200078e0a1a */
[C---:B------:R-:W-:Y:S01]  /*3ab0*/  ISETP.GT.U32.AND P3, PT, R26.reuse, R16, PT ;  /* 0x000000101a00720c */ /* 0x040fe20003f64070 */
[C---:B------:R-:W-:Y:S02]  /*3ac0*/  IMAD R2, R26.reuse, R2, R3 ;  /* 0x000000021a027224 */ /* 0x040fe400078e0203 */
[----:B------:R-:W-:Y:S02]  /*3ad0*/  IMAD.MOV R3, RZ, RZ, -R28 ;  /* 0x000000ffff037224 */ /* 0x000fe400078e0a1c */
[----:B------:R-:W-:Y:S01]  /*3ae0*/  @!P1 IMAD.MOV R14, RZ, RZ, -R14 ;  /* 0x000000ffff0e9224 */ /* 0x000fe200078e0a0e */
[----:B------:R-:W-:Y:S01]  /*3af0*/  ISETP.GT.U32.AND P1, PT, R26, R18, PT ;  /* 0x000000121a00720c */ /* 0x000fe20003f24070 */
[----:B------:R-:W-:-:S02]  /*3b00*/  @!P0 IMAD.IADD R19, R19, 0x1, -R26 ;  /* 0x0000000113138824 */ /* 0x000fc400078e0a1a */
[----:B------:R-:W-:-:S03]  /*3b10*/  IMAD R3, R26, R3, R13 ;  /* 0x000000031a037224 */ /* 0x000fc600078e020d */
[----:B------:R-:W-:Y:S01]  /*3b20*/  ISETP.GT.U32.AND P6, PT, R26, R19, PT ;  /* 0x000000131a00720c */ /* 0x000fe20003fc4070 */
[--C-:B------:R-:W-:Y:S01]  /*3b30*/  @!P5 IMAD.IADD R20, R20, 0x1, -R26.reuse ;  /* 0x000000011414d824 */ /* 0x100fe200078e0a1a */
[----:B------:R-:W-:Y:S01]  /*3b40*/  ISETP.GT.U32.AND P5, PT, R26, R3, PT ;  /* 0x000000031a00720c */ /* 0x000fe20003fa4070 */
[--C-:B------:R-:W-:Y:S01]  /*3b50*/  @!P3 IMAD.IADD R16, R16, 0x1, -R26.reuse ;  /* 0x000000011010b824 */ /* 0x100fe200078e0a1a */
[C---:B------:R-:W-:Y:S02]  /*3b60*/  ISETP.GT.U32.AND P3, PT, R26.reuse, R22, PT ;  /* 0x000000161a00720c */ /* 0x040fe40003f64070 */
[----:B------:R-:W-:Y:S01]  /*3b70*/  ISETP.GT.U32.AND P0, PT, R26, R17, PT ;  /* 0x000000111a00720c */ /* 0x000fe20003f04070 */
[----:B------:R-:W-:Y:S01]  /*3b80*/  @!P1 IMAD.IADD R18, R18, 0x1, -R26 ;  /* 0x0000000112129824 */ /* 0x000fe200078e0a1a */
[----:B------:R-:W-:-:S05]  /*3b90*/  ISETP.GT.U32.AND P1, PT, R26, R24, PT ;  /* 0x000000181a00720c */ /* 0x000fca0003f24070 */
[--C-:B------:R-:W-:Y:S01]  /*3ba0*/  @!P6 IMAD.IADD R19, R19, 0x1, -R26.reuse ;  /* 0x000000011313e824 */ /* 0x100fe200078e0a1a */
[----:B------:R-:W-:Y:S01]  /*3bb0*/  ISETP.GT.U32.AND P6, PT, R26, R25, PT ;  /* 0x000000191a00720c */ /* 0x000fe20003fc4070 */
[--C-:B------:R-:W-:Y:S01]  /*3bc0*/  @!P5 IMAD.IADD R3, R3, 0x1, -R26.reuse ;  /* 0x000000010303d824 */ /* 0x100fe200078e0a1a */
[----:B------:R-:W-:Y:S01]  /*3bd0*/  ISETP.GE.AND P5, PT, R10, RZ, PT ;  /* 0x000000ff0a00720c */ /* 0x000fe20003fa6270 */
[--C-:B------:R-:W-:Y:S02]  /*3be0*/  @!P3 IMAD.IADD R22, R22, 0x1, -R26.reuse ;  /* 0x000000011616b824 */ /* 0x100fe400078e0a1a */
[----:B------:R-:W-:Y:S01]  /*3bf0*/  @!P2 IMAD.MOV R15, RZ, RZ, -R15 ;  /* 0x000000ffff0fa224 */ /* 0x000fe200078e0a0f */
[C---:B------:R-:W-:Y:S01]  /*3c00*/  ISETP.GT.U32.AND P2, PT, R26.reuse, R21, PT ;  /* 0x000000151a00720c */ /* 0x040fe20003f44070 */
[--C-:B------:R-:W-:Y:S01]  /*3c10*/  @!P0 IMAD.IADD R17, R17, 0x1, -R26.reuse ;  /* 0x0000000111118824 */ /* 0x100fe200078e0a1a */
[----:B------:R-:W-:Y:S01]  /*3c20*/  ISETP.GT.U32.AND P0, PT, R26, R23, PT ;  /* 0x000000171a00720c */ /* 0x000fe20003f04070 */
[----:B------:R-:W-:-:S04]  /*3c30*/  @!P1 IMAD.IADD R24, R24, 0x1, -R26 ;  /* 0x0000000118189824 */ /* 0x000fc800078e0a1a */
[----:B------:R-:W-:Y:S02]  /*3c40*/  @!P6 IMAD.IADD R25, R25, 0x1, -R26 ;  /* 0x000000011919e824 */ /* 0x000fe400078e0a1a */
[----:B------:R-:W-:Y:S01]  /*3c50*/  @!P5 IMAD.MOV R20, RZ, RZ, -R20 ;  /* 0x000000ffff14d224 */ /* 0x000fe200078e0a14 */
[C---:B------:R-:W-:Y:S01]  /*3c60*/  ISETP.GT.U32.AND P5, PT, R26.reuse, R3, PT ;  /* 0x000000031a00720c */ /* 0x040fe20003fa4070 */
[----:B------:R-:W-:Y:S01]  /*3c70*/  @!P4 IMAD.MOV R16, RZ, RZ, -R16 ;  /* 0x000000ffff10c224 */ /* 0x000fe200078e0a10 */
[C---:B------:R-:W-:Y:S01]  /*3c80*/  ISETP.GT.U32.AND P4, PT, R26.reuse, R25, PT ;  /* 0x000000191a00720c */ /* 0x040fe20003f84070 */
[--C-:B------:R-:W-:Y:S01]  /*3c90*/  @!P2 IMAD.IADD R21, R21, 0x1, -R26.reuse ;  /* 0x000000011515a824 */ /* 0x100fe200078e0a1a */
[C---:B------:R-:W-:Y:S01]  /*3ca0*/  ISETP.GT.U32.AND P2, PT, R26.reuse, R0, PT ;  /* 0x000000001a00720c */ /* 0x040fe20003f44070 */
[----:B------:R-:W-:Y:S01]  /*3cb0*/  @!P0 IMAD.IADD R23, R23, 0x1, -R26 ;  /* 0x0000000117178824 */ /* 0x000fe200078e0a1a */
[----:B------:R-:W-:-:S07]  /*3cc0*/  ISETP.GT.U32.AND P0, PT, R26, R2, PT ;  /* 0x000000021a00720c */ /* 0x000fce0003f04070 */
[--C-:B------:R-:W-:Y:S01]  /*3cd0*/  @!P5 IMAD.IADD R3, R3, 0x1, -R26.reuse ;  /* 0x000000010303d824 */ /* 0x100fe200078e0a1a */
[----:B------:R-:W-:Y:S01]  /*3ce0*/  ISETP.GE.AND P5, PT, R6, RZ, PT ;  /* 0x000000ff0600720c */ /* 0x000fe20003fa6270 */
[--C-:B------:R-:W-:Y:S01]  /*3cf0*/  @!P4 IMAD.IADD R25, R25, 0x1, -R26.reuse ;  /* 0x000000011919c824 */ /* 0x100fe200078e0a1a */
[----:B------:R-:W-:Y:S01]  /*3d00*/  ISETP.GE.AND P4, PT, R7, RZ, PT ;  /* 0x000000ff0700720c */ /* 0x000fe20003f86270 */
[--C-:B------:R-:W-:Y:S01]  /*3d10*/  @!P2 IMAD.IADD R0, R0, 0x1, -R26.reuse ;  /* 0x000000010000a824 */ /* 0x100fe200078e0a1a */
[----:B------:R-:W0:Y:S01]  /*3d20*/  S2R R6, SR_TID.X ;  /* 0x0000000000067919 */ /* 0x000e220000002100 */
[----:B------:R-:W-:Y:S01]  /*3d30*/  @!P0 IMAD.IADD R2, R2, 0x1, -R26 ;  /* 0x0000000102028824 */ /* 0x000fe200078e0a1a */
[----:B------:R-:W-:Y:S02]  /*3d40*/  ISETP.GT.U32.AND P0, PT, R26, R22, PT ;  /* 0x000000161a00720c */ /* 0x000fe40003f04070 */
[----:B------:R-:W1:Y:S01]  /*3d50*/  S2R R7, SR_TID.X ;  /* 0x0000000000077919 */ /* 0x000e620000002100 */
[----:B------:R-:W-:-:S05]  /*3d60*/  IMAD.MOV.U32 R10, RZ, RZ, c[0x0][0x180] ;  /* 0x00006000ff0a7624 */ /* 0x000fca00078e00ff */
[----:B------:R-:W-:Y:S01]  /*3d70*/  IADD3 R10, R10, 0x1f, RZ ;  /* 0x0000001f0a0a7810 */ /* 0x000fe20007ffe0ff */
[----:B------:R-:W-:Y:S04]  /*3d80*/  STL [R1+0x7d8], R14 ;  /* 0x0007d80e01007387 */ /* 0x000fe80000100800 */
[----:B------:R-:W-:Y:S01]  /*3d90*/  @!P0 IMAD.IADD R22, R22, 0x1, -R26 ;  /* 0x0000000116168824 */ /* 0x000fe200078e0a1a */
[----:B------:R-:W-:Y:S04]  /*3da0*/  STL [R1+0x7dc], R15 ;  /* 0x0007dc0f01007387 */ /* 0x000fe80000100800 */
[----:B------:R-:W-:Y:S01]  /*3db0*/  STL [R1+0x7e0], R16 ;  /* 0x0007e01001007387 */ /* 0x000fe20000100800 */
[----:B------:R-:W-:-:S02]  /*3dc0*/  ISETP.GE.AND P0, PT, R27, RZ, PT ;  /* 0x000000ff1b00720c */ /* 0x000fc40003f06270 */
[----:B-1----:R-:W-:Y:S01]  /*3dd0*/  LOP3.LUT R7, R7, 0x60, RZ, 0xc0, !PT ;  /* 0x0000006007077812 */ /* 0x002fe200078ec0ff */
[----:B0-----:R-:W-:Y:S01]  /*3de0*/  IMAD.SHL.U32 R13, R6, 0x80, RZ ;  /* 0x00000080060d7824 */ /* 0x001fe200078e00ff */
[----:B---3--:R-:W-:Y:S02]  /*3df0*/  IABS R28, R12 ;  /* 0x0000000c001c7213 */ /* 0x008fe40000000000 */
[----:B------:R-:W-:-:S04]  /*3e00*/  IADD3 R12, R27, 0x2c, RZ ;  /* 0x0000002c1b0c7810 */ /* 0x000fc80007ffe0ff */
[----:B------:R-:W-:Y:S02]  /*3e10*/  ISETP.GE.AND P3, PT, R12, RZ, PT ;  /* 0x000000ff0c00720c */ /* 0x000fe40003f66270 */
[----:B------:R-:W-:-:S04]  /*3e20*/  IADD3 R12, R27, 0x28, RZ ;  /* 0x000000281b0c7810 */ /* 0x000fc80007ffe0ff */
[----:B------:R-:W-:Y:S01]  /*3e30*/  ISETP.GE.AND P1, PT, R12, RZ, PT ;  /* 0x000000ff0c00720c */ /* 0x000fe20003f26270 */
[----:B--2---:R-:W-:Y:S01]  /*3e40*/  IMAD.HI.U32 R29, R11, R28, RZ ;  /* 0x0000001c0b1d7227 */ /* 0x004fe200078e00ff */
[----:B------:R-:W-:-:S04]  /*3e50*/  IADD3 R11, R27, 0x24, RZ ;  /* 0x000000241b0b7810 */ /* 0x000fc80007ffe0ff */
[----:B------:R-:W-:-:S07]  /*3e60*/  ISETP.GE.AND P6, PT, R11, RZ, PT ;  /* 0x000000ff0b00720c */ /* 0x000fce0003fc6270 */
[----:B------:R-:W-:Y:S01]  /*3e70*/  @!P1 IMAD.MOV R18, RZ, RZ, -R18 ;  /* 0x000000ffff129224 */ /* 0x000fe200078e0a12 */
[----:B------:R-:W-:Y:S02]  /*3e80*/  ISETP.GT.U32.AND P1, PT, R26, R24, PT ;  /* 0x000000181a00720c */ /* 0x000fe40003f24070 */
[----:B------:R-:W-:-:S04]  /*3e90*/  IADD3 R11, R27, 0x1c, RZ ;  /* 0x0000001c1b0b7810 */ /* 0x000fc80007ffe0ff */
[----:B------:R-:W-:Y:S01]  /*3ea0*/  ISETP.GE.AND P2, PT, R11, RZ, PT ;  /* 0x000000ff0b00720c */ /* 0x000fe20003f46270 */
[----:B------:R-:W-:Y:S01]  /*3eb0*/  IMAD.MOV R29, RZ, RZ, -R29 ;  /* 0x000000ffff1d7224 */ /* 0x000fe200078e0a1d */
[----:B------:R-:W-:-:S05]  /*3ec0*/  IABS R12, c[0x0][0x178] ;  /* 0x00005e00000c7a13 */ /* 0x000fca0000000000 */
[----:B------:R-:W-:Y:S01]  /*3ed0*/  @!P1 IMAD.IADD R24, R24, 0x1, -R26 ;  /* 0x0000000118189824 */ /* 0x000fe200078e0a1a */
[----:B------:R-:W-:Y:S01]  /*3ee0*/  ISETP.GE.AND P1, PT, R9, RZ, PT ;  /* 0x000000ff0900720c */ /* 0x000fe20003f26270 */
[----:B------:R-:W-:Y:S01]  /*3ef0*/  @!P3 IMAD.MOV R17, RZ, RZ, -R17 ;  /* 0x000000ffff11b224 */ /* 0x000fe200078e0a11 */
[----:B------:R-:W-:Y:S01]  /*3f00*/  ISETP.GT.U32.AND P3, PT, R26, R23, PT ;  /* 0x000000171a00720c */ /* 0x000fe20003f64070 */
[----:B------:R-:W-:Y:S01]  /*3f10*/  IMAD R28, R12, R29, R28 ;  /* 0x0000001d0c1c7224 */ /* 0x000fe200078e021c */
[----:B------:R-:W-:Y:S01]  /*3f20*/  SHF.R.S32.HI R29, RZ, 0x1f, R10 ;  /* 0x0000001fff1d7819 */ /* 0x000fe2000001140a */
[----:B------:R-:W-:Y:S01]  /*3f30*/  @!P6 IMAD.MOV R19, RZ, RZ, -R19 ;  /* 0x000000ffff13e224 */ /* 0x000fe200078e0a13 */
[C---:B------:R-:W-:Y:S01]  /*3f40*/  ISETP.GT.U32.AND P6, PT, R26.reuse, R2, PT ;  /* 0x000000021a00720c */ /* 0x040fe20003fc4070 */
[----:B------:R-:W-:Y:S01]  /*3f50*/  @!P2 IMAD.MOV R21, RZ, RZ, -R21 ;  /* 0x000000ffff15a224 */ /* 0x000fe200078e0a15 */
[----:B------:R-:W-:Y:S01]  /*3f60*/  ISETP.GT.U32.AND P2, PT, R26, R0, PT ;  /* 0x000000001a00720c */ /* 0x000fe20003f44070 */
[----:B------:R-:W-:Y:S01]  /*3f70*/  STL [R1+0x7e4], R17 ;  /* 0x0007e41101007387 */ /* 0x000fe20000100800 */
[----:B------:R-:W-:-:S03]  /*3f80*/  LEA.HI R10, R29, R10, RZ, 0x5 ;  /* 0x0000000a1d0a7211 */ /* 0x000fc600078f28ff */
[----:B------:R-:W-:Y:S01]  /*3f90*/  @!P1 IMAD.MOV R22, RZ, RZ, -R22 ;  /* 0x000000ffff169224 */ /* 0x000fe200078e0a16 */
[----:B------:R-:W-:Y:S04]  /*3fa0*/  STL [R1+0x7e8], R18 ;  /* 0x0007e81201007387 */ /* 0x000fe80000100800 */
[----:B------:R-:W-:Y:S01]  /*3fb0*/  STL [R1+0x7ec], R19 ;  /* 0x0007ec1301007387 */ /* 0x000fe20000100800 */
[----:B------:R-:W-:-:S03]  /*3fc0*/  LOP3.LUT R27, R6, 0x7, RZ, 0xc0, !PT ;  /* 0x00000007061b7812 */ /* 0x000fc600078ec0ff */
[----:B------:R-:W-:Y:S04]  /*3fd0*/  STL [R1+0x7f0], R20 ;  /* 0x0007f01401007387 */ /* 0x000fe80000100800 */
[----:B------:R-:W-:Y:S04]  /*3fe0*/  STL [R1+0x7f4], R21 ;  /* 0x0007f41501007387 */ /* 0x000fe80000100800 */
[----:B------:R-:W-:Y:S04]  /*3ff0*/  STL [R1+0x7f8], R22 ;  /* 0x0007f81601007387 */ /* 0x000fe80000100800 */
[----:B------:R-:W2:Y:S01]  /*4000*/  LDL.LU R11, [R1+0xcc] ;  /* 0x0000cc00010b7983 */ /* 0x000ea20000300800 */
[----:B------:R-:W-:-:S03]  /*4010*/  @!P3 IMAD.IADD R23, R23, 0x1, -R26 ;  /* 0x000000011717b824 */ /* 0x000fc600078e0a1a */
[----:B------:R-:W3:Y:S01]  /*4020*/  LDL.LU R10, [R1+0xc8] ;  /* 0x0000c800010a7983 */ /* 0x000ee20000300800 */
[----:B------:R-:W-:-:S03]  /*4030*/  @!P2 IMAD.IADD R0, R0, 0x1, -R26 ;  /* 0x000000010000a824 */ /* 0x000fc600078e0a1a */
[----:B------:R-:W4:Y:S01]  /*4040*/  LDL.LU R9, [R1+0xc4] ;  /* 0x0000c40001097983 */ /* 0x000f220000300800 */
[----:B------:R-:W-:Y:S01]  /*4050*/  @!P6 IMAD.IADD R2, R2, 0x1, -R26 ;  /* 0x000000010202e824 */ /* 0x000fe200078e0a1a */
[----:B------:R-:W-:Y:S01]  /*4060*/  ISETP.GE.AND P1, PT, R8, RZ, PT ;  /* 0x000000ff0800720c */ /* 0x000fe20003f26270 */
[----:B------:R-:W-:Y:S01]  /*4070*/  IMAD R26, R27, 0x110, RZ ;  /* 0x000001101b1a7824 */ /* 0x000fe200078e02ff */
[----:B------:R-:W-:Y:S01]  /*4080*/  ISETP.GE.AND P2, PT, R5, RZ, PT ;  /* 0x000000ff0500720c */ /* 0x000fe20003f46270 */
[----:B------:R-:W-:Y:S01]  /*4090*/  IMAD R27, R27, 0x4, R7 ;  /* 0x000000041b1b7824 */ /* 0x000fe200078e0207 */
[----:B------:R-:W-:Y:S01]  /*40a0*/  ISETP.GE.AND P6, PT, R4, RZ, PT ;  /* 0x000000ff0400720c */ /* 0x000fe20003fc6270 */
[----:B------:R-:W4:Y:S01]  /*40b0*/  LDL.LU R8, [R1+0xc0] ;  /* 0x0000c00001087983 */ /* 0x000f220000300800 */
[----:B------:R-:W-:Y:S01]  /*40c0*/  SHF.R.S32.HI R29, RZ, 0x6, R6 ;  /* 0x00000006ff1d7819 */ /* 0x000fe20000011406 */
[C---:B------:R-:W-:Y:S02]  /*40d0*/  IMAD.SHL.U32 R4, R6.reuse, 0x2, RZ ;  /* 0x0000000206047824 */ /* 0x040fe400078e00ff */
[----:B------:R-:W-:Y:S01]  /*40e0*/  IMAD.SHL.U32 R5, R6, 0x8, RZ ;  /* 0x0000000806057824 */ /* 0x000fe200078e00ff */
[----:B------:R-:W4:Y:S04]  /*40f0*/  LDL.LU R7, [R1+0xac] ;  /* 0x0000ac0001077983 */ /* 0x000f280000300800 */
[----:B------:R-:W4:Y:S01]  /*4100*/  LDL.LU R6, [R1+0xa8] ;  /* 0x0000a80001067983 */ /* 0x000f220000300800 */
[----:B------:R-:W-:-:S02]  /*4110*/  ISETP.GT.U32.AND P3, PT, R12, R28, PT ;  /* 0x0000001c0c00720c */ /* 0x000fc40003f64070 */
[----:B------:R-:W-:Y:S02]  /*4120*/  SGXT R29, R29, 0x1 ;  /* 0x000000011d1d781a */ /* 0x000fe40000000200 */
[----:B------:R-:W-:-:S09]  /*4130*/  LOP3.LUT R5, R5, 0x30, R4, 0x48, !PT ;  /* 0x0000003005057812 */ /* 0x000fd200078e4804 */
[----:B------:R-:W-:-:S05]  /*4140*/  @!P3 IMAD.IADD R28, R28, 0x1, -R12 ;  /* 0x000000011c1cb824 */ /* 0x000fca00078e0a0c */
[----:B------:R-:W-:Y:S01]  /*4150*/  ISETP.GT.U32.AND P3, PT, R12, R28, PT ;  /* 0x0000001c0c00720c */ /* 0x000fe20003f64070 */
[----:B------:R-:W-:Y:S01]  /*4160*/  IMAD.U32 R5, R27, 0x10, R5 ;  /* 0x000000101b057824 */ /* 0x000fe200078e0005 */
[----:B------:R-:W-:Y:S01]  /*4170*/  LOP3.LUT R29, R29, 0x90, RZ, 0xc0, !PT ;  /* 0x000000901d1d7812 */ /* 0x000fe200078ec0ff */
[----:B------:R-:W-:Y:S01]  /*4180*/  @!P4 IMAD.MOV R23, RZ, RZ, -R23 ;  /* 0x000000ffff17c224 */ /* 0x000fe200078e0a17 */
[--C-:B------:R-:W-:Y:S02]  /*4190*/  LOP3.LUT R26, R26, 0x10, R4.reuse, 0x78, !PT ;  /* 0x000000101a1a7812 */ /* 0x100fe400078e7804 */
[----:B------:R-:W-:Y:S01]  /*41a0*/  LOP3.LUT R29, R29, 0x7e, R4, 0x78, !PT ;  /* 0x0000007e1d1d7812 */ /* 0x000fe200078e7804 */
[----:B------:R-:W4:Y:S01]  /*41b0*/  LDL.LU R5, [R1+0xa4] ;  /* 0x0000a40001057983 */ /* 0x000f220000300800 */
[----:B------:R-:W-:Y:S02]  /*41c0*/  @!P5 IMAD.MOV R24, RZ, RZ, -R24 ;  /* 0x000000ffff18d224 */ /* 0x000fe400078e0a18 */
[----:B------:R-:W-:Y:S01]  /*41d0*/  @!P2 IMAD.MOV R25, RZ, RZ, -R25 ;  /* 0x000000ffff19a224 */ /* 0x000fe200078e0a19 */
[----:B------:R-:W4:Y:S02]  /*41e0*/  LDL.LU R4, [R1+0xa0] ;  /* 0x0000a00001047983 */ /* 0x000f240000300800 */
[----:B------:R-:W-:Y:S01]  /*41f0*/  @!P3 IMAD.IADD R28, R28, 0x1, -R12 ;  /* 0x000000011c1cb824 */ /* 0x000fe200078e0a0c */
[----:B------:R-:W-:Y:S01]  /*4200*/  LOP3.LUT R13, R26, 0x800, R13, 0xf8, !PT ;  /* 0x000008001a0d7812 */ /* 0x000fe200078ef80d */
[----:B------:R-:W-:Y:S01]  /*4210*/  STL [R1+0x6d8], R29 ;  /* 0x0006d81d01007387 */ /* 0x000fe20000100800 */
[----:B------:R-:W-:Y:S01]  /*4220*/  @!P0 IMAD.MOV R3, RZ, RZ, -R3 ;  /* 0x000000ffff038224 */ /* 0x000fe200078e0a03 */
[----:B------:R-:W-:Y:S01]  /*4230*/  ISETP.NE.AND P3, PT, RZ, c[0x0][0x17c], PT ;  /* 0x00005f00ff007a0c */ /* 0x000fe20003f65270 */
[----:B------:R-:W-:Y:S01]  /*4240*/  @!P6 IMAD.MOV R0, RZ, RZ, -R0 ;  /* 0x000000ffff00e224 */ /* 0x000fe200078e0a00 */
[----:B------:R-:W-:Y:S01]  /*4250*/  STL [R1+0x7fc], R28 ;  /* 0x0007fc1c01007387 */ /* 0x000fe20000100800 */
[----:B------:R-:W-:Y:S01]  /*4260*/  LOP3.LUT R26, RZ, c[0x0][0x17c], RZ, 0x33, !PT ;  /* 0x00005f00ff1a7a12 */ /* 0x000fe200078e33ff */
[----:B------:R-:W-:-:S02]  /*4270*/  @!P1 IMAD.MOV R2, RZ, RZ, -R2 ;  /* 0x000000ffff029224 */ /* 0x000fc400078e0a02 */
[----:B------:R-:W-:Y:S04]  /*4280*/  STL [R1+0x800], R23 ;  /* 0x0008001701007387 */ /* 0x000fe80000100800 */
[----:B------:R-:W-:Y:S04]  /*4290*/  STL [R1+0x804], R24 ;  /* 0x0008041801007387 */ /* 0x000fe80000100800 */
[----:B------:R-:W-:Y:S04]  /*42a0*/  STL [R1+0x808], R25 ;  /* 0x0008081901007387 */ /* 0x000fe80000100800 */
[----:B------:R2:W-:Y:S04]  /*42b0*/  STL [R1+0x80c], R3 ;  /* 0x00080c0301007387 */ /* 0x0005e80000100800 */
[----:B------:R3:W-:Y:S04]  /*42c0*/  STL [R1+0x810], R0 ;  /* 0x0008100001007387 */ /* 0x0007e80000100800 */
[----:B------:R4:W-:Y:S01]  /*42d0*/  STL [R1+0x814], R2 ;  /* 0x0008140201007387 */ /* 0x0009e20000100800 */
[----:B--2---:R-:W-:-:S02]  /*42e0*/  SEL R3, R26, R11, !P3 ;  /* 0x0000000b1a037207 */ /* 0x004fc40005800000 */
[----:B---3--:R-:W-:-:S03]  /*42f0*/  SEL R0, R26, R10, !P3 ;  /* 0x0000000a1a007207 */ /* 0x008fc60005800000 */
[----:B------:R0:W-:Y:S01]  /*4300*/  STL [R1+0x464], R3 ;  /* 0x0004640301007387 */ /* 0x0001e20000100800 */
[----:B----4-:R-:W-:-:S03]  /*4310*/  SEL R2, R26, R9, !P3 ;  /* 0x000000091a027207 */ /* 0x010fc60005800000 */
[----:B------:R1:W-:Y:S04]  /*4320*/  STL [R1+0xfc], R0 ;  /* 0x0000fc0001007387 */ /* 0x0003e80000100800 */
[----:B------:R2:W-:Y:S01]  /*4330*/  STL [R1+0xf8], R2 ;  /* 0x0000f80201007387 */ /* 0x0005e20000100800 */
[C---:B0-----:R-:W-:Y:S02]  /*4340*/  SEL R3, R26.reuse, R8, !P3 ;  /* 0x000000081a037207 */ /* 0x041fe40005800000 */
[----:B-1----:R-:W-:-:S03]  /*4350*/  SEL R0, R26, R7, !P3 ;  /* 0x000000071a007207 */ /* 0x002fc60005800000 */
[----:B------:R-:W-:Y:S01]  /*4360*/  STL [R1+0xf4], R3 ;  /* 0x0000f40301007387 */ /* 0x000fe20000100800 */
[----:B--2---:R-:W-:-:S03]  /*4370*/  SEL R2, R26, R6, !P3 ;  /* 0x000000061a027207 */ /* 0x004fc60005800000 */
[----:B------:R-:W-:Y:S04]  /*4380*/  STL [R1+0xf0], R0 ;  /* 0x0000f00001007387 */ /* 0x000fe80000100800 */
[----:B------:R0:W-:Y:S04]  /*4390*/  STL [R1+0xbc], R2 ;  /* 0x0000bc0201007387 */ /* 0x0001e80000100800 */
[----:B0-----:R-:W2:Y:S01]  /*43a0*/  LDL.LU R2, [R1+0x90] ;  /* 0x0000900001027983 */ /* 0x001ea20000300800 */
[C---:B------:R-:W-:Y:S02]  /*43b0*/  SEL R3, R26.reuse, R5, !P3 ;  /* 0x000000051a037207 */ /* 0x040fe40005800000 */
[----:B------:R-:W-:-:S03]  /*43c0*/  SEL R0, R26, R4, !P3 ;  /* 0x000000041a007207 */ /* 0x000fc60005800000 */
[----:B------:R-:W-:Y:S04]  /*43d0*/  STL [R1+0xb8], R3 ;  /* 0x0000b80301007387 */ /* 0x000fe80000100800 */
[----:B--2---:R0:W-:Y:S04]  /*43e0*/  STL [R1+0x818], R2 ;  /* 0x0008180201007387 */ /* 0x0041e80000100800 */
[----:B------:R-:W-:Y:S04]  /*43f0*/  STL [R1+0xac], R0 ;  /* 0x0000ac0001007387 */ /* 0x000fe80000100800 */
[----:B0-----:R-:W2:Y:S04]  /*4400*/  LDL.LU R2, [R1+0x94] ;  /* 0x0000940001027983 */ /* 0x001ea80000300800 */
[----:B--2---:R0:W-:Y:S04]  /*4410*/  STL [R1+0x81c], R2 ;  /* 0x00081c0201007387 */ /* 0x0041e80000100800 */
[----:B0-----:R-:W2:Y:S04]  /*4420*/  LDL.LU R2, [R1+0x98] ;  /* 0x0000980001027983 */ /* 0x001ea80000300800 */
[----:B--2---:R0:W-:Y:S04]  /*4430*/  STL [R1+0x820], R2 ;  /* 0x0008200201007387 */ /* 0x0041e80000100800 */
[----:B0-----:R-:W2:Y:S04]  /*4440*/  LDL.LU R2, [R1+0x9c] ;  /* 0x00009c0001027983 */ /* 0x001ea80000300800 */
[----:B------:R-:W3:Y:S04]  /*4450*/  LDL.LU R0, [R1+0x88] ;  /* 0x0000880001007983 */ /* 0x000ee80000300800 */
[----:B------:R-:W4:Y:S04]  /*4460*/  LDL.LU R3, [R1+0x84] ;  /* 0x0000840001037983 */ /* 0x000f280000300800 */
[----:B------:R-:W3:Y:S04]  /*4470*/  LDL.LU R25, [R1+0x80] ;  /* 0x0000800001197983 */ /* 0x000ee80000300800 */
        /* <DEDUP_REMOVED lines=23> */
[----:B------:R-:W3:Y:S01]  /*45f0*/  LDL.LU R27, [R1] ;  /* 0x00000000011b7983 */ /* 0x000ee20000300800 */
[----:B--2---:R-:W-:-:S05]  /*4600*/  SEL R2, R26, R2, !P3 ;  /* 0x000000021a027207 */ /* 0x004fca0005800000 */
[----:B------:R0:W-:Y:S04]  /*4610*/  STL [R1+0xa8], R2 ;  /* 0x0000a80201007387 */ /* 0x0001e80000100800 */
[----:B0-----:R-:W2:Y:S02]  /*4620*/  LDL.LU R2, [R1+0x820] ;  /* 0x0008200001027983 */ /* 0x001ea40000300800 */
[----:B--2---:R-:W-:-:S05]  /*4630*/  SEL R2, R26, R2, !P3 ;  /* 0x000000021a027207 */ /* 0x004fca0005800000 */
[----:B------:R0:W-:Y:S04]  /*4640*/  STL [R1+0xa4], R2 ;  /* 0x0000a40201007387 */ /* 0x0001e80000100800 */
[----:B0-----:R-:W2:Y:S02]  /*4650*/  LDL.LU R2, [R1+0x81c] ;  /* 0x00081c0001027983 */ /* 0x001ea40000300800 */
[----:B--2---:R-:W-:-:S05]  /*4660*/  SEL R2, R26, R2, !P3 ;  /* 0x000000021a027207 */ /* 0x004fca0005800000 */
[----:B------:R0:W-:Y:S04]  /*4670*/  STL [R1+0xa0], R2 ;  /* 0x0000a00201007387 */ /* 0x0001e80000100800 */
[----:B0-----:R-:W2:Y:S01]  /*4680*/  LDL.LU R2, [R1+0x818] ;  /* 0x0008180001027983 */ /* 0x001ea20000300800 */
[C---:B---3--:R-:W-:Y:S02]  /*4690*/  SEL R0, R26.reuse, R0, !P3 ;  /* 0x000000001a007207 */ /* 0x048fe40005800000 */
[C---:B----4-:R-:W-:Y:S02]  /*46a0*/  SEL R3, R26.reuse, R3, !P3 ;  /* 0x000000031a037207 */ /* 0x050fe40005800000 */
[C---:B------:R-:W-:Y:S02]  /*46b0*/  SEL R25, R26.reuse, R25, !P3 ;  /* 0x000000191a197207 */ /* 0x040fe40005800000 */
[----:B------:R-:W-:-:S02]  /*46c0*/  SEL R24, R26, R24, !P3 ;  /* 0x000000181a187207 */ /* 0x000fc40005800000 */
[C---:B------:R-:W-:Y:S02]  /*46d0*/  SEL R23, R26.reuse, R23, !P3 ;  /* 0x000000171a177207 */ /* 0x040fe40005800000 */
[C---:B------:R-:W-:Y:S02]  /*46e0*/  SEL R28, R26.reuse, R28, !P3 ;  /* 0x0000001c1a1c7207 */ /* 0x040fe40005800000 */
[C---:B------:R-:W-:Y:S02]  /*46f0*/  SEL R22, R26.reuse, R22, !P3 ;  /* 0x000000161a167207 */ /* 0x040fe40005800000 */
[C---:B------:R-:W-:Y:S02]  /*4700*/  SEL R21, R26.reuse, R21, !P3 ;  /* 0x000000151a157207 */ /* 0x040fe40005800000 */
        /* <DEDUP_REMOVED lines=17> */
[----:B--2---:R-:W-:-:S05]  /*4820*/  SEL R2, R26, R2, !P3 ;  /* 0x000000021a027207 */ /* 0x004fca0005800000 */
[----:B------:R0:W-:Y:S04]  /*4830*/  STL [R1+0x9c], R2 ;  /* 0x00009c0201007387 */ /* 0x0001e80000100800 */
[----:B0-----:R-:W2:Y:S04]  /*4840*/  LDL.LU R2, [R1+0x814] ;  /* 0x0008140001027983 */ /* 0x001ea80000300800 */
[----:B------:R0:W-:Y:S04]  /*4850*/  STL [R1+0x98], R0 ;  /* 0x0000980001007387 */ /* 0x0001e80000100800 */
[----:B0-----:R-:W3:Y:S04]  /*4860*/  LDL.LU R0, [R1+0x810] ;  /* 0x0008100001007983 */ /* 0x001ee80000300800 */
[----:B------:R0:W-:Y:S04]  /*4870*/  STL [R1+0x94], R3 ;  /* 0x0000940301007387 */ /* 0x0001e80000100800 */
[----:B0-----:R-:W4:Y:S04]  /*4880*/  LDL.LU R3, [R1+0x80c] ;  /* 0x00080c0001037983 */ /* 0x001f280000300800 */
[----:B------:R0:W-:Y:S04]  /*4890*/  STL [R1+0x90], R25 ;  /* 0x0000901901007387 */ /* 0x0001e80000100800 */
[----:B0-----:R-:W2:Y:S04]  /*48a0*/  LDL.LU R25, [R1+0x808] ;  /* 0x0008080001197983 */ /* 0x001ea80000300800 */
[----:B------:R0:W-:Y:S04]  /*48b0*/  STL [R1+0x8c], R24 ;  /* 0x00008c1801007387 */ /* 0x0001e80000100800 */
[----:B0-----:R-:W2:Y:S04]  /*48c0*/  LDL.LU R24, [R1+0x804] ;  /* 0x0008040001187983 */ /* 0x001ea80000300800 */
[----:B------:R0:W-:Y:S04]  /*48d0*/  STL [R1+0x88], R23 ;  /* 0x0000881701007387 */ /* 0x0001e80000100800 */
[----:B0-----:R-:W3:Y:S04]  /*48e0*/  LDL.LU R23, [R1+0x800] ;  /* 0x0008000001177983 */ /* 0x001ee80000300800 */
        /* <DEDUP_REMOVED lines=39> */
[----:B0-----:R-:W3:Y:S01]  /*4b60*/  LDL.LU R4, [R1+0x7b0] ;  /* 0x0007b00001047983 */ /* 0x001ee20000300800 */
[----:B------:R-:W-:-:S02]  /*4b70*/  SEL R29, R26, R29, !P3 ;  /* 0x0000001d1a1d7207 */ /* 0x000fc40005800000 */
[----:B------:R-:W-:-:S03]  /*4b80*/  SEL R27, R26, R27, !P3 ;  /* 0x0000001b1a1b7207 */ /* 0x000fc60005800000 */
[----:B------:R0:W-:Y:S01]  /*4b90*/  STL [R1+0x8], R29 ;  /* 0x0000081d01007387 */ /* 0x0001e20000100800 */
[C---:B--2---:R-:W-:Y:S02]  /*4ba0*/  SEL R24, R26.reuse, R24, !P3 ;  /* 0x000000181a187207 */ /* 0x044fe40005800000 */
[C---:B------:R-:W-:Y:S02]  /*4bb0*/  SEL R25, R26.reuse, R25, !P3 ;  /* 0x000000191a197207 */ /* 0x040fe40005800000 */
[C---:B----4-:R-:W-:Y:S02]  /*4bc0*/  SEL R3, R26.reuse, R3, !P3 ;  /* 0x000000031a037207 */ /* 0x050fe40005800000 */
[C---:B---3--:R-:W-:Y:S02]  /*4bd0*/  SEL R23, R26.reuse, R23, !P3 ;  /* 0x000000171a177207 */ /* 0x048fe40005800000 */
        /* <DEDUP_REMOVED lines=17> */
[----:B0-----:R-:W-:-:S05]  /*4cf0*/  SEL R29, R26, R4, !P3 ;  /* 0x000000041a1d7207 */ /* 0x001fca0005800000 */
[----:B------:R-:W-:Y:S04]  /*4d00*/  STL [R1+0x73c], R29 ;  /* 0x00073c1d01007387 */ /* 0x000fe80000100800 */
[----:B------:R0:W-:Y:S02]  /*4d10*/  STL [R1+0x4], R27 ;  /* 0x0000041b01007387 */ /* 0x0001e40000100800 */
[----:B0-----:R-:W-:-:S05]  /*4d20*/  SEL R27, R26, R5, !P3 ;  /* 0x000000051a1b7207 */ /* 0x001fca0005800000 */
[----:B------:R0:W-:Y:S04]  /*4d30*/  STL [R1+0x740], R27 ;  /* 0x0007401b01007387 */ /* 0x0001e80000100800 */
[----:B0-----:R-:W2:Y:S04]  /*4d40*/  LDL R27, [R1+0x6ac] ;  /* 0x0006ac00011b7983 */ /* 0x001ea80000100800 */
[----:B------:R-:W-:Y:S04]  /*4d50*/  STL [R1+0x744], R6 ;  /* 0x0007440601007387 */ /* 0x000fe80000100800 */
[----:B------:R-:W-:Y:S04]  /*4d60*/  STL [R1+0x748], R7 ;  /* 0x0007480701007387 */ /* 0x000fe80000100800 */
[----:B------:R-:W-:Y:S04]  /*4d70*/  STL [R1+0x74c], R8 ;  /* 0x00074c0801007387 */ /* 0x000fe80000100800 */
[----:B------:R-:W-:Y:S04]  /*4d80*/  STL [R1+0x750], R9 ;  /* 0x0007500901007387 */ /* 0x000fe80000100800 */
[----:B------:R-:W-:Y:S04]  /*4d90*/  STL [R1+0x754], R10 ;  /* 0x0007540a01007387 */ /* 0x000fe80000100800 */
[----:B------:R0:W-:Y:S04]  /*4da0*/  STL [R1+0x758], R11 ;  /* 0x0007580b01007387 */ /* 0x0001e80000100800 */
[----:B------:R-:W-:Y:S04]  /*4db0*/  STL [R1+0x75c], R12 ;  /* 0x00075c0c01007387 */ /* 0x000fe80000100800 */
[----:B------:R1:W-:Y:S04]  /*4dc0*/  STL [R1+0x760], R13 ;  /* 0x0007600d01007387 */ /* 0x0003e80000100800 */
[----:B------:R-:W-:Y:S04]  /*4dd0*/  STL [R1+0x764], R14 ;  /* 0x0007640e01007387 */ /* 0x000fe80000100800 */
[----:B------:R-:W-:Y:S04]  /*4de0*/  STL [R1+0x768], R15 ;  /* 0x0007680f01007387 */ /* 0x000fe80000100800 */
[----:B------:R-:W-:Y:S04]  /*4df0*/  STL [R1+0x76c], R16 ;  /* 0x00076c1001007387 */ /* 0x000fe80000100800 */
[----:B------:R-:W-:Y:S01]  /*4e00*/  STL [R1+0x770], R17 ;  /* 0x0007701101007387 */ /* 0x000fe20000100800 */
[----:B------:R-:W-:-:S03]  /*4e10*/  SEL R5, R26, R0, !P3 ;  /* 0x000000001a057207 */ /* 0x000fc60005800000 */
[----:B------:R-:W-:Y:S01]  /*4e20*/  STL [R1+0x774], R18 ;  /* 0x0007741201007387 */ /* 0x000fe20000100800 */
[----:B------:R-:W-:-:S03]  /*4e30*/  SEL R4, R26, R2, !P3 ;  /* 0x000000021a047207 */ /* 0x000fc60005800000 */
[----:B------:R-:W-:Y:S04]  /*4e40*/  STL [R1+0x778], R19 ;  /* 0x0007781301007387 */ /* 0x000fe80000100800 */
[----:B------:R-:W-:Y:S04]  /*4e50*/  STL [R1+0x77c], R20 ;  /* 0x00077c1401007387 */ /* 0x000fe80000100800 */
[----:B------:R-:W-:Y:S01]  /*4e60*/  STL [R1+0x780], R21 ;  /* 0x0007801501007387 */ /* 0x000fe20000100800 */
[----:B------:R-:W-:-:S03]  /*4e70*/  IMAD.MOV.U32 R0, RZ, RZ, c[0x0][0x180] ;  /* 0x00006000ff007624 */ /* 0x000fc600078e00ff */
[----:B------:R-:W-:Y:S04]  /*4e80*/  STL [R1+0x784], R22 ;  /* 0x0007841601007387 */ /* 0x000fe80000100800 */
[----:B------:R-:W-:Y:S04]  /*4e90*/  STL [R1+0x788], R23 ;  /* 0x0007881701007387 */ /* 0x000fe80000100800 */
[----:B------:R-:W-:Y:S04]  /*4ea0*/  STL [R1+0x78c], R24 ;  /* 0x00078c1801007387 */ /* 0x000fe80000100800 */
[----:B------:R-:W-:Y:S04]  /*4eb0*/  STL [R1+0x790], R25 ;  /* 0x0007901901007387 */ /* 0x000fe80000100800 */
[----:B------:R-:W-:Y:S04]  /*4ec0*/  STL [R1+0x794], R5 ;  /* 0x0007940501007387 */ /* 0x000fe80000100800 */
[----:B------:R-:W-:Y:S04]  /*4ed0*/  STL [R1+0x798], R4 ;  /* 0x0007980401007387 */ /* 0x000fe80000100800 */
[----:B------:R3:W-:Y:S04]  /*4ee0*/  STL [R1+0x79c], R3 ;  /* 0x00079c0301007387 */ /* 0x0007e80000100800 */
[----:B------:R-:W-:Y:S04]  /*4ef0*/  STL [R1+0x370], RZ ;  /* 0x000370ff01007387 */ /* 0x000fe80000100800 */
[----:B------:R2:W-:Y:S04]  /*4f00*/  STL [R1+0x50], R0 ;  /* 0x0000500001007387 */ /* 0x0005e80000100800 */
[----:B------:R-:W-:Y:S04]  /*4f10*/  STL [R1+0x374], RZ ;  /* 0x000374ff01007387 */ /* 0x000fe80000100800 */
        /* <DEDUP_REMOVED lines=236> */
[----:B0-----:R-:W4:Y:S04]  /*5de0*/  LDL.LU R11, [R1+0x464] ;  /* 0x00046400010b7983 */ /* 0x001f280000300800 */
[----:B------:R-:W4:Y:S04]  /*5df0*/  LDL.LU R10, [R1+0xfc] ;  /* 0x0000fc00010a7983 */ /* 0x000f280000300800 */
[----:B------:R-:W4:Y:S04]  /*5e00*/  LDL.LU R9, [R1+0xf8] ;  /* 0x0000f80001097983 */ /* 0x000f280000300800 */
[----:B------:R-:W4:Y:S04]  /*5e10*/  LDL.LU R8, [R1+0xf4] ;  /* 0x0000f40001087983 */ /* 0x000f280000300800 */
[----:B------:R-:W4:Y:S04]  /*5e20*/  LDL.LU R7, [R1+0xf0] ;  /* 0x0000f00001077983 */ /* 0x000f280000300800 */
[----:B------:R-:W4:Y:S04]  /*5e30*/  LDL.LU R6, [R1+0xbc] ;  /* 0x0000bc0001067983 */ /* 0x000f280000300800 */
[----:B------:R-:W3:Y:S01]  /*5e40*/  S2R R29, SR_TID.X ;  /* 0x00000000001d7919 */ /* 0x000ee20000002100 */
[----:B-1----:R-:W-:Y:S01]  /*5e50*/  IMAD.MOV.U32 R13, RZ, RZ, c[0x0][0x180] ;  /* 0x00006000ff0d7624 */ /* 0x002fe200078e00ff */
[----:B--2---:R-:W-:-:S02]  /*5e60*/  ISETP.GE.AND P1, PT, R27, RZ, PT ;  /* 0x000000ff1b00720c */ /* 0x004fc40003f26270 */
[----:B------:R-:W-:Y:S01]  /*5e70*/  ISETP.NE.AND P0, PT, RZ, c[0x0][0x178], PT ;  /* 0x00005e00ff007a0c */ /* 0x000fe20003f05270 */
[----:B------:R-:W-:Y:S01]  /*5e80*/  IMAD.MOV.U32 R2, RZ, RZ, R28 ;  /* 0x000000ffff027224 */ /* 0x000fe200078e001c */
[----:B------:R-:W-:Y:S01]  /*5e90*/  IADD3 R13, R13, 0x1f, RZ ;  /* 0x0000001f0d0d7810 */ /* 0x000fe20007ffe0ff */
[----:B------:R-:W2:Y:S03]  /*5ea0*/  LDL.LU R27, [R1+0xb8] ;  /* 0x0000b800011b7983 */ /* 0x000ea60000300800 */
[----:B------:R-:W-:Y:S02]  /*5eb0*/  SHF.R.S32.HI R12, RZ, 0x1f, R13 ;  /* 0x0000001fff0c7819 */ /* 0x000fe4000001140d */
[----:B---3--:R-:W-:Y:S02]  /*5ec0*/  LOP3.LUT R3, R29, 0x1f, RZ, 0xc0, !PT ;  /* 0x0000001f1d037812 */ /* 0x008fe400078ec0ff */
[----:B------:R-:W-:Y:S01]  /*5ed0*/  LEA.HI R12, R12, R13, RZ, 0x5 ;  /* 0x0000000d0c0c7211 */ /* 0x000fe200078f28ff */
[----:B------:R-:W-:Y:S01]  /*5ee0*/  @!P1 IMAD.MOV R2, RZ, RZ, -R2 ;  /* 0x000000ffff029224 */ /* 0x000fe200078e0a02 */
[----:B------:R-:W3:Y:S01]  /*5ef0*/  LDL.LU R29, [R1+0xac] ;  /* 0x0000ac00011d7983 */ /* 0x000ee20000300800 */
[----:B------:R-:W-:-:S05]  /*5f00*/  IMAD R3, R3, c[0x0][0x18c], RZ ;  /* 0x0000630003037a24 */ /* 0x000fca00078e02ff */
[----:B------:R-:W-:Y:S01]  /*5f10*/  SHF.R.S32.HI R26, RZ, 0x1f, R3 ;  /* 0x0000001fff1a7819 */ /* 0x000fe20000011403 */
[C---:B------:R-:W-:Y:S01]  /*5f20*/  IMAD.SHL.U32 R28, R3.reuse, 0x2, RZ ;  /* 0x00000002031c7824 */ /* 0x040fe200078e00ff */
[----:B------:R-:W-:Y:S02]  /*5f30*/  SHF.R.S32.HI R4, RZ, 0x5, R12 ;  /* 0x00000005ff047819 */ /* 0x000fe4000001140c */
[----:B------:R-:W-:Y:S02]  /*5f40*/  SHF.L.U64.HI R0, R3, 0x1, R26 ;  /* 0x0000000103007819 */ /* 0x000fe4000001021a */
[----:B------:R-:W-:-:S03]  /*5f50*/  @!P0 LOP3.LUT R2, RZ, c[0x0][0x178], RZ, 0x33, !PT ;  /* 0x00005e00ff028a12 */ /* 0x000fc600078e33ff */
[----:B------:R0:W-:Y:S04]  /*5f60*/  STL [R1+0x6dc], R0 ;  /* 0x0006dc0001007387 */ /* 0x0001e80000100800 */
[----:B------:R-:W-:Y:S04]  /*5f70*/  STL [R1+0x4a4], R4 ;  /* 0x0004a40401007387 */ /* 0x000fe80000100800 */
[----:B------:R-:W-:Y:S04]  /*5f80*/  STL [R1+0x6e0], R28 ;  /* 0x0006e01c01007387 */ /* 0x000fe80000100800 */
[----:B------:R1:W-:Y:S01]  /*5f90*/  STL [R1+0x7a0], R2 ;  /* 0x0007a00201007387 */ /* 0x0003e20000100800 */
[----:B----4-:R-:W-:-:S02]  /*5fa0*/  IMAD R26, R11, c[0x0][0x190], RZ ;  /* 0x000064000b1a7a24 */ /* 0x010fc400078e02ff */
[----:B0-----:R-:W-:-:S03]  /*5fb0*/  IMAD R0, R10, c[0x0][0x190], RZ ;  /* 0x000064000a007a24 */ /* 0x001fc600078e02ff */
[----:B------:R-:W-:Y:S01]  /*5fc0*/  STL [R1+0x7a4], R26 ;  /* 0x0007a41a01007387 */ /* 0x000fe20000100800 */
[----:B------:R-:W-:-:S03]  /*5fd0*/  IMAD R3, R9, c[0x0][0x190], RZ ;  /* 0x0000640009037a24 */ /* 0x000fc600078e02ff */
[----:B------:R0:W-:Y:S01]  /*5fe0*/  STL [R1+0x48], R0 ;  /* 0x0000480001007387 */ /* 0x0001e20000100800 */
[----:B-1----:R-:W-:-:S03]  /*5ff0*/  IMAD R2, R8, c[0x0][0x190], RZ ;  /* 0x0000640008027a24 */ /* 0x002fc600078e02ff */
[----:B------:R1:W-:Y:S01]  /*6000*/  STL [R1+0x4c], R3 ;  /* 0x00004c0301007387 */ /* 0x0003e20000100800 */
[----:B0-----:R-:W-:-:S03]  /*6010*/  IMAD R0, R7, c[0x0][0x190], RZ ;  /* 0x0000640007007a24 */ /* 0x001fc600078e02ff */
[----:B------:R2:W-:Y:S01]  /*6020*/  STL [R1+0xf4], R2 ;  /* 0x0000f40201007387 */ /* 0x0005e20000100800 */
[----:B-1----:R-:W-:-:S03]  /*6030*/  IMAD R3, R6, c[0x0][0x190], RZ ;  /* 0x0000640006037a24 */ /* 0x002fc600078e02ff */
[----:B------:R3:W-:Y:S04]  /*6040*/  STL [R1+0xf0], R0 ;  /* 0x0000f00001007387 */ /* 0x0007e80000100800 */
[----:B------:R-:W-:Y:S04]  /*6050*/  STL [R1+0xbc], R3 ;  /* 0x0000bc0301007387 */ /* 0x000fe80000100800 */
[----:B------:R-:W4:Y:S01]  /*6060*/  LDL.LU R26, [R1+0xa0] ;  /* 0x0000a000011a7983 */ /* 0x000f220000300800 */
[----:B--2---:R-:W-:-:S05]  /*6070*/  IMAD R2, R27, c[0x0][0x190], RZ ;  /* 0x000064001b027a24 */ /* 0x004fca00078e02ff */
[----:B------:R-:W-:Y:S01]  /*6080*/  STL [R1+0xb8], R2 ;  /* 0x0000b80201007387 */ /* 0x000fe20000100800 */
[----:B---3--:R-:W-:-:S03]  /*6090*/  IMAD R0, R29, c[0x0][0x190], RZ ;  /* 0x000064001d007a24 */ /* 0x008fc600078e02ff */
[----:B----4-:R0:W-:Y:S04]  /*60a0*/  STL [R1+0x7a8], R26 ;  /* 0x0007a81a01007387 */ /* 0x0101e80000100800 */
[----:B------:R-:W-:Y:S04]  /*60b0*/  STL [R1+0xac], R0 ;  /* 0x0000ac0001007387 */ /* 0x000fe80000100800 */
        /* <DEDUP_REMOVED lines=30> */
[----:B------:R-:W3:Y:S01]  /*62a0*/  LDL.LU R0, [R1+0x4] ;  /* 0x0000040001007983 */ /* 0x000ee20000300800 */
[----:B--2---:R-:W-:-:S05]  /*62b0*/  IMAD R26, R26, c[0x0][0x190], RZ ;  /* 0x000064001a1a7a24 */ /* 0x004fca00078e02ff */
[----:B------:R0:W-:Y:S04]  /*62c0*/  STL [R1+0xa8], R26 ;  /* 0x0000a81a01007387 */ /* 0x0001e80000100800 */
[----:B0-----:R-:W2:Y:S02]  /*62d0*/  LDL.LU R26, [R1+0x7ac] ;  /* 0x0007ac00011a7983 */ /* 0x001ea40000300800 */
[----:B--2---:R-:W-:-:S05]  /*62e0*/  IMAD R26, R26, c[0x0][0x190], RZ ;  /* 0x000064001a1a7a24 */ /* 0x004fca00078e02ff */
[----:B------:R0:W-:Y:S04]  /*62f0*/  STL [R1+0xa4], R26 ;  /* 0x0000a41a01007387 */ /* 0x0001e80000100800 */
[----:B0-----:R-:W2:Y:S01]  /*6300*/  LDL.LU R26, [R1+0x7a8] ;  /* 0x0007a800011a7983 */ /* 0x001ea20000300800 */
[----:B---3--:R-:W-:Y:S02]  /*6310*/  IMAD R2, R2, c[0x0][0x190], RZ ;  /* 0x0000640002027a24 */ /* 0x008fe400078e02ff */
[----:B----4-:R-:W-:Y:S02]  /*6320*/  IMAD R3, R3, c[0x0][0x190], RZ ;  /* 0x0000640003037a24 */ /* 0x010fe400078e02ff */
[----:B------:R-:W-:Y:S02]  /*6330*/  IMAD R4, R4, c[0x0][0x190], RZ ;  /* 0x0000640004047a24 */ /* 0x000fe400078e02ff */
[----:B------:R-:W-:-:S02]  /*6340*/  IMAD R5, R5, c[0x0][0x190], RZ ;  /* 0x0000640005057a24 */ /* 0x000fc400078e02ff */
[----:B------:R-:W-:Y:S02]  /*6350*/  IMAD R25, R25, c[0x0][0x190], RZ ;  /* 0x0000640019197a24 */ /* 0x000fe400078e02ff */
[----:B------:R-:W-:Y:S02]  /*6360*/  IMAD R24, R24, c[0x0][0x190], RZ ;  /* 0x0000640018187a24 */ /* 0x000fe400078e02ff */
[----:B------:R-:W-:Y:S02]  /*6370*/  IMAD R23, R23, c[0x0][0x190], RZ ;  /* 0x0000640017177a24 */ /* 0x000fe400078e02ff */
[----:B------:R-:W-:Y:S02]  /*6380*/  IMAD R22, R22, c[0x0][0x190], RZ ;  /* 0x0000640016167a24 */ /* 0x000fe400078e02ff */
        /* <DEDUP_REMOVED lines=18> */
[----:B--2---:R-:W-:-:S05]  /*64b0*/  IMAD R26, R26, c[0x0][0x190], RZ ;  /* 0x000064001a1a7a24 */ /* 0x004fca00078e02ff */
        /* <DEDUP_REMOVED lines=31> */
[----:B0-----:R-:W3:Y:S04]  /*66b0*/  LDL.LU R15, [R1+0x768] ;  /* 0x00076800010f7983 */ /* 0x001ee80000300800 */
[----:B------:R0:W-:Y:S04]  /*66c0*/  STL [R1+0x34], R14 ;  /* 0x0000340e01007387 */ /* 0x0001e80000100800 */
[----:B0-----:R-:W4:Y:S04]  /*66d0*/  LDL.LU R14, [R1+0x764] ;  /* 0x00076400010e7983 */ /* 0x001f280000300800 */
        /* <DEDUP_REMOVED lines=19> */
[----:B0-----:R-:W4:Y:S01]  /*6810*/  LDL.LU R29, [R1+0x73c] ;  /* 0x00073c00011d7983 */ /* 0x001f220000300800 */
[----:B------:R-:W-:-:S05]  /*6820*/  IMAD R28, R28, c[0x0][0x190], RZ ;  /* 0x000064001c1c7a24 */ /* 0x000fca00078e02ff */
[----:B------:R0:W-:Y:S02]  /*6830*/  STL [R1+0x8], R28 ;  /* 0x0000081c01007387 */ /* 0x0001e40000100800 */
[----:B0-----:R-:W-:-:S05]  /*6840*/  IMAD R28, R0, c[0x0][0x190], RZ ;  /* 0x00006400001c7a24 */ /* 0x001fca00078e02ff */
[----:B------:R0:W-:Y:S04]  /*6850*/  STL [R1+0x6fc], R28 ;  /* 0x0006fc1c01007387 */ /* 0x0001e80000100800 */
[----:B0-----:R-:W4:Y:S01]  /*6860*/  LDL.LU R28, [R1+0x9c] ;  /* 0x00009c00011c7983 */ /* 0x001f220000300800 */
[----:B--2---:R-:W-:Y:S02]  /*6870*/  IMAD R16, R16, c[0x0][0x190], RZ ;  /* 0x0000640010107a24 */ /* 0x004fe400078e02ff */
[----:B---3--:R-:W-:Y:S02]  /*6880*/  IMAD R15, R15, c[0x0][0x190], RZ ;  /* 0x000064000f0f7a24 */ /* 0x008fe400078e02ff */
[----:B----4-:R-:W-:Y:S02]  /*6890*/  IMAD R14, R14, c[0x0][0x190], RZ ;  /* 0x000064000e0e7a24 */ /* 0x010fe400078e02ff */
        /* <DEDUP_REMOVED lines=9> */
[----:B------:R-:W-:-:S05]  /*6930*/  IMAD R0, R29, c[0x0][0x190], RZ ;  /* 0x000064001d007a24 */ /* 0x000fca00078e02ff */
        /* <DEDUP_REMOVED lines=25> */
[----:B0-----:R-:W4:Y:S01]  /*6ad0*/  LDL.LU R16, [R1+0x48] ;  /* 0x0000480001107983 */ /* 0x001f220000300800 */
[----:B------:R-:W-:-:S02]  /*6ae0*/  IMAD R17, R17, c[0x0][0x190], RZ ;  /* 0x0000640011117a24 */ /* 0x000fc400078e02ff */
[----:B------:R-:W-:Y:S02]  /*6af0*/  IMAD R18, R18, c[0x0][0x190], RZ ;  /* 0x0000640012127a24 */ /* 0x000fe400078e02ff */
[----:B------:R-:W-:Y:S02]  /*6b00*/  IMAD R19, R19, c[0x0][0x190], RZ ;  /* 0x0000640013137a24 */ /* 0x000fe400078e02ff */
[----:B------:R-:W-:Y:S01]  /*6b10*/  IMAD R20, R20, c[0x0][0x190], RZ ;  /* 0x0000640014147a24 */ /* 0x000fe200078e02ff */
[----:B------:R-:W-:Y:S01]  /*6b20*/  STL [R1+0x71c], R17 ;  /* 0x00071c1101007387 */ /* 0x000fe20000100800 */
[----:B------:R-:W-:Y:S02]  /*6b30*/  IMAD R29, R21, c[0x0][0x190], RZ ;  /* 0x00006400151d7a24 */ /* 0x000fe400078e02ff */
[----:B------:R-:W-:Y:S01]  /*6b40*/  IMAD R22, R22, c[0x0][0x190], RZ ;  /* 0x0000640016167a24 */ /* 0x000fe200078e02ff */
[----:B------:R-:W-:Y:S01]  /*6b50*/  STL [R1+0x720], R18 ;  /* 0x0007201201007387 */ /* 0x000fe20000100800 */
[----:B------:R-:W-:-:S02]  /*6b60*/  IMAD R23, R23, c[0x0][0x190], RZ ;  /* 0x0000640017177a24 */ /* 0x000fc400078e02ff */
[----:B------:R-:W-:Y:S01]  /*6b70*/  IMAD R24, R24, c[0x0][0x190], RZ ;  /* 0x0000640018187a24 */ /* 0x000fe200078e02ff */
[----:B------:R0:W-:Y:S04]  /*6b80*/  STL [R1+0x724], R19 ;  /* 0x0007241301007387 */ /* 0x0001e80000100800 */
[----:B------:R-:W-:Y:S04]  /*6b90*/  STL [R1+0x728], R20 ;  /* 0x0007281401007387 */ /* 0x000fe80000100800 */
[----:B------:R-:W-:Y:S01]  /*6ba0*/  STL [R1+0x72c], R29 ;  /* 0x00072c1d01007387 */ /* 0x000fe20000100800 */
[----:B0-----:R-:W-:-:S03]  /*6bb0*/  LEA R19, P0, R26, c[0x0][0x168], 0x1 ;  /* 0x00005a001a137a11 */ /* 0x001fc600078008ff */
[----:B------:R-:W-:Y:S04]  /*6bc0*/  STL [R1+0x730], R22 ;  /* 0x0007301601007387 */ /* 0x000fe80000100800 */
[----:B------:R-:W-:Y:S04]  /*6bd0*/  STL [R1+0x734], R23 ;  /* 0x0007341701007387 */ /* 0x000fe80000100800 */
[----:B------:R0:W-:Y:S04]  /*6be0*/  STL [R1+0x738], R24 ;  /* 0x0007381801007387 */ /* 0x0001e80000100800 */
[----:B------:R2:W-:Y:S04]  /*6bf0*/  STL [R1+0x5a4], R19 ;  /* 0x0005a41301007387 */ /* 0x0005e80000100800 */
[----:B0-----:R-:W4:Y:S01]  /*6c00*/  LDL.LU R24, [R1+0x8c] ;  /* 0x00008c0001187983 */ /* 0x001f220000300800 */
[----:B------:R-:W-:-:S02]  /*6c10*/  IMAD R2, R2, c[0x0][0x184], RZ ;  /* 0x0000610002027a24 */ /* 0x000fc400078e02ff */
[----:B------:R-:W-:Y:S02]  /*6c20*/  IMAD R21, R5, c[0x0][0x190], RZ ;  /* 0x0000640005157a24 */ /* 0x000fe400078e02ff */
[----:B------:R-:W-:Y:S01]  /*6c30*/  IMAD R5, R4, c[0x0][0x190], RZ ;  /* 0x0000640004057a24 */ /* 0x000fe200078e02ff */
[----:B------:R-:W-:-:S04]  /*6c40*/  LEA R4, P6, R2, c[0x0][0x160], 0x1 ;  /* 0x0000580002047a11 */ /* 0x000fc800078c08ff */
[----:B------:R-:W-:Y:S02]  /*6c50*/  LEA.HI.X.SX32 R2, R2, c[0x0][0x164], 0x1, P6 ;  /* 0x0000590002027a11 */ /* 0x000fe400030f0eff */
[----:B--2---:R-:W-:Y:S02]  /*6c60*/  LEA R19, P3, R14, c[0x0][0x168], 0x1 ;  /* 0x00005a000e137a11 */ /* 0x004fe400078608ff */
[----:B---3--:R-:W-:Y:S02]  /*6c70*/  LEA R17, P2, R15, c[0x0][0x168], 0x1 ;  /* 0x00005a000f117a11 */ /* 0x008fe400078408ff */
[----:B----4-:R-:W-:-:S05]  /*6c80*/  LEA R18, P1, R16, c[0x0][0x168], 0x1 ;  /* 0x00005a0010127a11 */ /* 0x010fca00078208ff */
[----:B------:R0:W-:Y:S04]  /*6c90*/  STL [R1+0x654], R18 ;  /* 0x0006541201007387 */ /* 0x0001e80000100800 */
[----:B------:R1:W-:Y:S04]  /*6ca0*/  STL [R1+0x4fc], R17 ;  /* 0x0004fc1101007387 */ /* 0x0003e80000100800 */
[----:B------:R-:W-:Y:S04]  /*6cb0*/  STL [R1+0x5ac], R19 ;  /* 0x0005ac1301007387 */ /* 0x000fe80000100800 */
[----:B------:R-:W2:Y:S01]  /*6cc0*/  LDL.LU R23, [R1+0x88] ;  /* 0x0000880001177983 */ /* 0x000ea20000300800 */
[----:B0-----:R-:W-:-:S02]  /*6cd0*/  LEA R18, P4, R13, c[0x0][0x168], 0x1 ;  /* 0x00005a000d127a11 */ /* 0x001fc400078808ff */
[----:B-1----:R-:W-:-:S03]  /*6ce0*/  LEA R17, P5, R12, c[0x0][0x168], 0x1 ;  /* 0x00005a000c117a11 */ /* 0x002fc600078a08ff */
[----:B------:R0:W-:Y:S04]  /*6cf0*/  STL [R1+0x658], R18 ;  /* 0x0006581201007387 */ /* 0x0001e80000100800 */
[----:B------:R1:W-:Y:S04]  /*6d00*/  STL [R1+0x504], R17 ;  /* 0x0005041101007387 */ /* 0x0003e80000100800 */
[----:B------:R-:W3:Y:S01]  /*6d10*/  LDL.LU R22, [R1+0x84] ;  /* 0x0000840001167983 */ /* 0x000ee20000300800 */
[----:B0-----:R-:W-:Y:S02]  /*6d20*/  LEA R18, P6, R11, c[0x0][0x168], 0x1 ;  /* 0x00005a000b127a11 */ /* 0x001fe400078c08ff */
[----:B-1----:R-:W-:-:S03]  /*6d30*/  LEA.HI.X.SX32 R17, R26, c[0x0][0x16c], 0x1, P0 ;  /* 0x00005b001a117a11 */ /* 0x002fc600000f0eff */
[----:B------:R0:W-:Y:S04]  /*6d40*/  STL [R1+0x5b4], R18 ;  /* 0x0005b41201007387 */ /* 0x0001e80000100800 */
[----:B------:R1:W-:Y:S01]  /*6d50*/  STL [R1+0x4f8], R17 ;  /* 0x0004f81101007387 */ /* 0x0003e20000100800 */
[----:B0-----:R-:W-:-:S05]  /*6d60*/  LEA R18, P0, R10, c[0x0][0x168], 0x1 ;  /* 0x00005a000a127a11 */ /* 0x001fca00078008ff */
[----:B------:R-:W-:Y:S04]  /*6d70*/  STL [R1+0x65c], R18 ;  /* 0x00065c1201007387 */ /* 0x000fe80000100800 */
[----:B------:R-:W4:Y:S01]  /*6d80*/  LDL.LU R29, [R1+0x80] ;  /* 0x00008000011d7983 */ /* 0x000f220000300800 */
[----:B------:R-:W-:Y:S02]  /*6d90*/  LEA.HI.X.SX32 R16, R16, c[0x0][0x16c], 0x1, P1 ;  /* 0x00005b0010107a11 */ /* 0x000fe400008f0eff */
[----:B-1----:R-:W-:-:S03]  /*6da0*/  LEA R17, P1, R9, c[0x0][0x168], 0x1 ;  /* 0x00005a0009117a11 */ /* 0x002fc600078208ff */
[----:B------:R0:W-:Y:S04]  /*6db0*/  STL [R1+0x5a8], R16 ;  /* 0x0005a81001007387 */ /* 0x0001e80000100800 */
[----:B------:R-:W-:Y:S01]  /*6dc0*/  STL [R1+0x50c], R17 ;  /* 0x00050c1101007387 */ /* 0x000fe20000100800 */
[----:B0-----:R-:W-:-:S05]  /*6dd0*/  LEA.HI.X.SX32 R16, R15, c[0x0][0x16c], 0x1, P2 ;  /* 0x00005b000f107a11 */ /* 0x001fca00010f0eff */
[----:B------:R-:W-:Y:S04]  /*6de0*/  STL [R1+0x4a8], R16 ;  /* 0x0004a81001007387 */ /* 0x000fe80000100800 */
[----:B------:R-:W4:Y:S01]  /*6df0*/  LDL.LU R20, [R1+0x5c] ;  /* 0x00005c0001147983 */ /* 0x000f220000300800 */
[----:B------:R-:W-:Y:S02]  /*6e00*/  LEA R15, P2, R7, c[0x0][0x168], 0x1 ;  /* 0x00005a00070f7a11 */ /* 0x000fe400078408ff */
[----:B------:R-:W-:-:S03]  /*6e10*/  LEA.HI.X.SX32 R14, R14, c[0x0][0x16c], 0x1, P3 ;  /* 0x00005b000e0e7a11 */ /* 0x000fc600018f0eff */
        /* <DEDUP_REMOVED lines=14> */
[----:B------:R0:W-:Y:S01]  /*6f00*/  STL [R1+0x5c4], R12 ;  /* 0x0005c40c01007387 */ /* 0x0001e20000100800 */
[----:B------:R-:W-:-:S03]  /*6f10*/  LEA.HI.X.SX32 R10, R10, c[0x0][0x16c], 0x1, P0 ;  /* 0x00005b000a0a7a11 */ /* 0x000fc600000f0eff */
[----:B------:R1:W-:Y:S01]  /*6f20*/  STL [R1+0x508], R11 ;  /* 0x0005080b01007387 */ /* 0x0003e20000100800 */
[----:B0-----:R-:W-:-:S05]  /*6f30*/  LEA R12, P6, R6, c[0x0][0x168], 0x1 ;  /* 0x00005a00060c7a11 */ /* 0x001fca00078c08ff */
[----:B------:R-:W-:Y:S01]  /*6f40*/  STL [R1+0x664], R12 ;  /* 0x0006640c01007387 */ /* 0x000fe20000100800 */
[----:B-1----:R-:W-:-:S03]  /*6f50*/  LEA R11, P0, R8, c[0x0][0x168], 0x1 ;  /* 0x00005a00080b7a11 */ /* 0x002fc600078008ff */
[----:B------:R-:W4:Y:S04]  /*6f60*/  LDL.LU R17, [R1+0x44] ;  /* 0x0000440001117983 */ /* 0x000f280000300800 */
[----:B------:R0:W-:Y:S04]  /*6f70*/  STL [R1+0x5b8], R10 ;  /* 0x0005b80a01007387 */ /* 0x0001e80000100800 */
[----:B------:R-:W-:Y:S04]  /*6f80*/  STL [R1+0x51c], R11 ;  /* 0x00051c0b01007387 */ /* 0x000fe80000100800 */
[----:B------:R-:W4:Y:S01]  /*6f90*/  LDL.LU R16, [R1+0x40] ;  /* 0x0000400001107983 */ /* 0x000f220000300800 */
[----:B0-----:R-:W-:-:S02]  /*6fa0*/  LEA.HI.X.SX32 R10, R9, c[0x0][0x16c], 0x1, P1 ;  /* 0x00005b00090a7a11 */ /* 0x001fc400008f0eff */
[----:B------:R-:W-:-:S03]  /*6fb0*/  LEA R9, P1, R24, c[0x0][0x168], 0x1 ;  /* 0x00005a0018097a11 */ /* 0x000fc600078208ff */
[----:B------:R-:W-:Y:S04]  /*6fc0*/  STL [R1+0x4b0], R10 ;  /* 0x0004b00a01007387 */ /* 0x000fe80000100800 */
[----:B------:R-:W4:Y:S01]  /*6fd0*/  LDL.LU R15, [R1+0x3c] ;  /* 0x00003c00010f7983 */ /* 0x000f220000300800 */
[----:B------:R-:W-:-:S03]  /*6fe0*/  LEA.HI.X.SX32 R7, R7, c[0x0][0x16c], 0x1, P2 ;  /* 0x00005b0007077a11 */ /* 0x000fc600010f0eff */
[----:B------:R-:W-:Y:S04]  /*6ff0*/  STL [R1+0x5cc], R9 ;  /* 0x0005cc0901007387 */ /* 0x000fe80000100800 */
[----:B------:R-:W4:Y:S04]  /*7000*/  LDL.LU R14, [R1+0x38] ;  /* 0x00003800010e7983 */ /* 0x000f280000300800 */
[----:B------:R0:W-:Y:S04]  /*7010*/  STL [R1+0x510], R7 ;  /* 0x0005100701007387 */ /* 0x0001e80000100800 */
[----:B------:R-:W4:Y:S01]  /*7020*/  LDL.LU R13, [R1+0x34] ;  /* 0x00003400010d7983 */ /* 0x000f220000300800 */
[----:B0-----:R-:W-:-:S02]  /*7030*/  LEA.HI.X.SX32 R7, R27, c[0x0][0x16c], 0x1, P3 ;  /* 0x00005b001b077a11 */ /* 0x001fc400018f0eff */
[----:B--2---:R-:W-:-:S05]  /*7040*/  LEA R9, P2, R23, c[0x0][0x168], 0x1 ;  /* 0x00005a0017097a11 */ /* 0x004fca00078408ff */
[----:B------:R3:W-:Y:S04]  /*7050*/  STL [R1+0x668], R9 ;  /* 0x0006680901007387 */ /* 0x0007e80000100800 */
[----:B------:R-:W2:Y:S04]  /*7060*/  LDL.LU R12, [R1+0x30] ;  /* 0x00003000010c7983 */ /* 0x000ea80000300800 */
[----:B------:R0:W-:Y:S01]  /*7070*/  STL [R1+0x5c0], R7 ;  /* 0x0005c00701007387 */ /* 0x0001e20000100800 */
[----:B---3--:R-:W-:-:S03]  /*7080*/  LEA R9, P3, R22, c[0x0][0x168], 0x1 ;  /* 0x00005a0016097a11 */ /* 0x008fc600078608ff */
[----:B------:R-:W3:Y:S04]  /*7090*/  LDL.LU R11, [R1+0x2c] ;  /* 0x00002c00010b7983 */ /* 0x000ee80000300800 */
[----:B------:R4:W-:Y:S01]  /*70a0*/  STL [R1+0x524], R9 ;  /* 0x0005240901007387 */ /* 0x0009e20000100800 */
[----:B0-----:R-:W-:-:S03]  /*70b0*/  LEA.HI.X.SX32 R7, R28, c[0x0][0x16c], 0x1, P4 ;  /* 0x00005b001c077a11 */ /* 0x001fc600020f0eff */
[----:B------:R-:W3:Y:S04]  /*70c0*/  LDL.LU R10, [R1+0x28] ;  /* 0x00002800010a7983 */ /* 0x000ee80000300800 */
[----:B------:R0:W-:Y:S04]  /*70d0*/  STL [R1+0x4b4], R7 ;  /* 0x0004b40701007387 */ /* 0x0001e80000100800 */
[----:B------:R-:W3:Y:S01]  /*70e0*/  LDL.LU R28, [R1+0x24] ;  /* 0x00002400011c7983 */ /* 0x000ee20000300800 */
[----:B----4-:R-:W-:Y:S02]  /*70f0*/  LEA R9, P4, R29, c[0x0][0x168], 0x1 ;  /* 0x00005a001d097a11 */ /* 0x010fe400078808ff */
[----:B0-----:R-:W-:-:S03]  /*7100*/  LEA.HI.X.SX32 R7, R0, c[0x0][0x16c], 0x1, P5 ;  /* 0x00005b0000077a11 */ /* 0x001fc600028f0eff */
[----:B------:R0:W-:Y:S04]  /*7110*/  STL [R1+0x5d4], R9 ;  /* 0x0005d40901007387 */ /* 0x0001e80000100800 */
[----:B------:R-:W4:Y:S04]  /*7120*/  LDL.LU R0, [R1+0x20] ;  /* 0x0000200001007983 */ /* 0x000f280000300800 */
[----:B------:R1:W-:Y:S04]  /*7130*/  STL [R1+0x518], R7 ;  /* 0x0005180701007387 */ /* 0x0003e80000100800 */
[----:B------:R-:W4:Y:S01]  /*7140*/  LDL.LU R27, [R1+0x1c] ;  /* 0x00001c00011b7983 */ /* 0x000f220000300800 */
[----:B0-----:R-:W-:-:S02]  /*7150*/  LEA R9, P5, R20, c[0x0][0x168], 0x1 ;  /* 0x00005a0014097a11 */ /* 0x001fc400078a08ff */
[----:B-1----:R-:W-:-:S03]  /*7160*/  LEA.HI.X.SX32 R7, R6, c[0x0][0x16c], 0x1, P6 ;  /* 0x00005b0006077a11 */ /* 0x002fc600030f0eff */
[----:B------:R0:W-:Y:S04]  /*7170*/  STL [R1+0x66c], R9 ;  /* 0x00066c0901007387 */ /* 0x0001e80000100800 */
[----:B------:R-:W4:Y:S04]  /*7180*/  LDL.LU R6, [R1+0x18] ;  /* 0x0000180001067983 */ /* 0x000f280000300800 */
[----:B------:R1:W-:Y:S01]  /*7190*/  STL [R1+0x5c8], R7 ;  /* 0x0005c80701007387 */ /* 0x0003e20000100800 */
[----:B0-----:R-:W-:-:S03]  /*71a0*/  LEA.HI.X.SX32 R9, R8, c[0x0][0x16c], 0x1, P0 ;  /* 0x00005b0008097a11 */ /* 0x001fc600000f0eff */
[----:B-1----:R-:W4:Y:S01]  /*71b0*/  LDL.LU R7, [R1+0x14] ;  /* 0x0000140001077983 */ /* 0x002f220000300800 */
[----:B------:R-:W-:-:S05]  /*71c0*/  LEA R26, P6, R19, c[0x0][0x168], 0x1 ;  /* 0x00005a00131a7a11 */ /* 0x000fca00078c08ff */
[----:B------:R-:W-:Y:S04]  /*71d0*/  STL [R1+0x52c], R26 ;  /* 0x00052c1a01007387 */ /* 0x000fe80000100800 */
[----:B------:R-:W4:Y:S04]  /*71e0*/  LDL.LU R8, [R1+0x10] ;  /* 0x0000100001087983 */ /* 0x000f280000300800 */
[----:B------:R0:W-:Y:S04]  /*71f0*/  STL [R1+0x4b8], R9 ;  /* 0x0004b80901007387 */ /* 0x0001e80000100800 */
[----:B0-----:R-:W4:Y:S01]  /*7200*/  LDL.LU R9, [R1+0xc] ;  /* 0x00000c0001097983 */ /* 0x001f220000300800 */
[----:B------:R-:W-:-:S05]  /*7210*/  LEA R26, P0, R18, c[0x0][0x168], 0x1 ;  /* 0x00005a00121a7a11 */ /* 0x000fca00078008ff */
[----:B------:R0:W-:Y:S04]  /*7220*/  STL [R1+0x5dc], R26 ;  /* 0x0005dc1a01007387 */ /* 0x0001e80000100800 */
[----:B0-----:R-:W4:Y:S01]  /*7230*/  LDL.LU R26, [R1+0x8] ;  /* 0x00000800011a7983 */ /* 0x001f220000300800 */
[----:B------:R-:W-:Y:S02]  /*7240*/  LEA.HI.X.SX32 R24, R24, c[0x0][0x16c], 0x1, P1 ;  /* 0x00005b0018187a11 */ /* 0x000fe400008f0eff */
[----:B------:R-:W-:-:S03]  /*7250*/  LEA.HI.X.SX32 R23, R23, c[0x0][0x16c], 0x1, P2 ;  /* 0x00005b0017177a11 */ /* 0x000fc600010f0eff */
[----:B------:R0:W-:Y:S02]  /*7260*/  STL [R1+0x520], R24 ;  /* 0x0005201801007387 */ /* 0x0001e40000100800 */
[----:B0-----:R-:W-:-:S05]  /*7270*/  LEA R24, P1, R17, c[0x0][0x168], 0x1 ;  /* 0x00005a0011187a11 */ /* 0x001fca00078208ff */
[----:B------:R0:W-:Y:S01]  /*7280*/  STL [R1+0x670], R24 ;  /* 0x0006701801007387 */ /* 0x0001e20000100800 */
[----:B------:R-:W-:-:S03]  /*7290*/  LEA.HI.X.SX32 R22, R22, c[0x0][0x16c], 0x1, P3 ;  /* 0x00005b0016167a11 */ /* 0x000fc600018f0eff */
[----:B0-----:R-:W4:Y:S04]  /*72a0*/  LDL.LU R24, [R1+0x738] ;  /* 0x0007380001187983 */ /* 0x001f280000300800 */
        /* <DEDUP_REMOVED lines=20> */
[----:B------:R2:W-:Y:S01]  /*73f0*/  STL [R1+0x4c0], R19 ;  /* 0x0004c01301007387 */ /* 0x0005e20000100800 */
[----:B------:R-:W-:Y:S02]  /*7400*/  LEA.HI.X.SX32 R17, R17, c[0x0][0x16c], 0x1, P1 ;  /* 0x00005b0011117a11 */ /* 0x000fe400008f0eff */
[----:B------:R-:W-:Y:S02]  /*7410*/  LEA.HI.X.SX32 R16, R16, c[0x0][0x16c], 0x1, P2 ;  /* 0x00005b0010107a11 */ /* 0x000fe400010f0eff */
[----:B--2---:R-:W-:-:S05]  /*7420*/  LEA R19, P6, R12, c[0x0][0x168], 0x1 ;  /* 0x00005a000c137a11 */ /* 0x004fca00078c08ff */
[----:B------:R0:W-:Y:S04]  /*7430*/  STL [R1+0x5ec], R19 ;  /* 0x0005ec1301007387 */ /* 0x0001e80000100800 */
[----:B0-----:R-:W2:Y:S04]  /*7440*/  LDL.LU R19, [R1+0x724] ;  /* 0x0007240001137983 */ /* 0x001ea80000300800 */
[----:B------:R3:W-:Y:S02]  /*7450*/  STL [R1+0x530], R18 ;  /* 0x0005301201007387 */ /* 0x0007e40000100800 */
[----:B---3--:R-:W-:-:S05]  /*7460*/  LEA R18, P0, R11, c[0x0][0x168], 0x1 ;  /* 0x00005a000b127a11 */ /* 0x008fca00078008ff */
[----:B------:R0:W-:Y:S04]  /*7470*/  STL [R1+0x678], R18 ;  /* 0x0006781201007387 */ /* 0x0001e80000100800 */
[----:B0-----:R-:W3:Y:S04]  /*7480*/  LDL.LU R18, [R1+0x720] ;  /* 0x0007200001127983 */ /* 0x001ee80000300800 */
[----:B------:R0:W-:Y:S02]  /*7490*/  STL [R1+0x5e0], R17 ;  /* 0x0005e01101007387 */ /* 0x0001e40000100800 */
[----:B0-----:R-:W-:-:S05]  /*74a0*/  LEA R17, P1, R10, c[0x0][0x168], 0x1 ;  /* 0x00005a000a117a11 */ /* 0x001fca00078208ff */
[----:B------:R0:W-:Y:S01]  /*74b0*/  STL [R1+0x544], R17 ;  /* 0x0005441101007387 */ /* 0x0001e20000100800 */
[----:B------:R-:W-:-:S03]  /*74c0*/  LEA.HI.X.SX32 R15, R15, c[0x0][0x16c], 0x1, P3 ;  /* 0x00005b000f0f7a11 */ /* 0x000fc600018f0eff */
[----:B0-----:R-:W2:Y:S04]  /*74d0*/  LDL.LU R17, [R1+0x71c] ;  /* 0x00071c0001117983 */ /* 0x001ea80000300800 */
[----:B------:R0:W-:Y:S02]  /*74e0*/  STL [R1+0x4c4], R16 ;  /* 0x0004c41001007387 */ /* 0x0001e40000100800 */
[----:B0-----:R-:W-:-:S05]  /*74f0*/  LEA R16, P2, R28, c[0x0][0x168], 0x1 ;  /* 0x00005a001c107a11 */ /* 0x001fca00078408ff */
[----:B------:R0:W-:Y:S01]  /*7500*/  STL [R1+0x5f4], R16 ;  /* 0x0005f41001007387 */ /* 0x0001e20000100800 */
[----:B------:R-:W-:-:S03]  /*7510*/  LEA.HI.X.SX32 R14, R14, c[0x0][0x16c], 0x1, P4 ;  /* 0x00005b000e0e7a11 */ /* 0x000fc600020f0eff */
[----:B0-----:R-:W2:Y:S04]  /*7520*/  LDL.LU R16, [R1+0x718] ;  /* 0x0007180001107983 */ /* 0x001ea80000300800 */
[----:B------:R4:W-:Y:S02]  /*7530*/  STL [R1+0x538], R15 ;  /* 0x0005380f01007387 */ /* 0x0009e40000100800 */
[----:B----4-:R-:W-:-:S05]  /*7540*/  LEA R15, P3, R0, c[0x0][0x168], 0x1 ;  /* 0x00005a00000f7a11 */ /* 0x010fca00078608ff */
[----:B------:R0:W-:Y:S01]  /*7550*/  STL [R1+0x67c], R15 ;  /* 0x00067c0f01007387 */ /* 0x0001e20000100800 */
[----:B------:R-:W-:-:S03]  /*7560*/  LEA.HI.X.SX32 R13, R13, c[0x0][0x16c], 0x1, P5 ;  /* 0x00005b000d0d7a11 */ /* 0x000fc600028f0eff */
[----:B0-----:R-:W4:Y:S04]  /*7570*/  LDL.LU R15, [R1+0x714] ;  /* 0x00071400010f7983 */ /* 0x001f280000300800 */
        /* <DEDUP_REMOVED lines=22> */
[----:B------:R0:W-:Y:S04]  /*76e0*/  STL [R1+0x604], R10 ;  /* 0x0006040a01007387 */ /* 0x0001e80000100800 */
[----:B0-----:R-:W2:Y:S04]  /*76f0*/  LDL.LU R10, [R1+0x700] ;  /* 0x00070000010a7983 */ /* 0x001ea80000300800 */
[----:B------:R0:W-:Y:S02]  /*7700*/  STL [R1+0x548], R28 ;  /* 0x0005481c01007387 */ /* 0x0001e40000100800 */
[----:B0-----:R-:W-:-:S05]  /*7710*/  LEA R28, P2, R26, c[0x0][0x168], 0x1 ;  /* 0x00005a001a1c7a11 */ /* 0x001fca00078408ff */
[----:B------:R0:W-:Y:S04]  /*7720*/  STL [R1+0x684], R28 ;  /* 0x0006841c01007387 */ /* 0x0001e80000100800 */
[----:B0-----:R-:W2:Y:S01]  /*7730*/  LDL.LU R28, [R1+0x6fc] ;  /* 0x0006fc00011c7983 */ /* 0x001ea20000300800 */
[----:B------:R-:W-:-:S05]  /*7740*/  LEA.HI.X.SX32 R0, R0, c[0x0][0x16c], 0x1, P3 ;  /* 0x00005b0000007a11 */ /* 0x000fca00018f0eff */
[----:B------:R2:W-:Y:S02]  /*7750*/  STL [R1+0x5f8], R0 ;  /* 0x0005f80001007387 */ /* 0x0005e40000100800 */
[----:B--2---:R-:W-:-:S05]  /*7760*/  LEA R0, P3, R28, c[0x0][0x168], 0x1 ;  /* 0x00005a001c007a11 */ /* 0x004fca00078608ff */
        /* <DEDUP_REMOVED lines=28> */
[----:B------:R2:W-:Y:S01]  /*7930*/  STL [R1+0x608], R26 ;  /* 0x0006081a01007387 */ /* 0x0005e20000100800 */
[----:B------:R-:W-:Y:S02]  /*7940*/  LEA.HI.X.SX32 R6, R6, c[0x0][0x16c], 0x1, P6 ;  /* 0x00005b0006067a11 */ /* 0x000fe400030f0eff */
[----:B------:R-:W-:Y:S02]  /*7950*/  LEA.HI.X.SX32 R7, R7, c[0x0][0x16c], 0x1, P0 ;  /* 0x00005b0007077a11 */ /* 0x000fe400000f0eff */
[----:B------:R-:W-:Y:S01]  /*7960*/  LEA.HI.X.SX32 R8, R8, c[0x0][0x16c], 0x1, P1 ;  /* 0x00005b0008087a11 */ /* 0x000fe200008f0eff */
[----:B------:R-:W-:Y:S01]  /*7970*/  IMAD R25, R25, c[0x0][0x190], RZ ;  /* 0x0000640019197a24 */ /* 0x000fe200078e02ff */
[----:B--2---:R-:W-:-:S05]  /*7980*/  LEA R26, P2, R9, c[0x0][0x168], 0x1 ;  /* 0x00005a00091a7a11 */ /* 0x004fca00078408ff */
[----:B------:R0:W-:Y:S02]  /*7990*/  STL [R1+0x56c], R26 ;  /* 0x00056c1a01007387 */ /* 0x0001e40000100800 */
[----:B0-----:R-:W-:Y:S02]  /*79a0*/  LEA.HI.X.SX32 R26, R28, c[0x0][0x16c], 0x1, P3 ;  /* 0x00005b001c1a7a11 */ /* 0x001fe400018f0eff */
[----:B------:R0:W5:Y:S04]  /*79b0*/  LDL.LU R28, [R1+0x6e0] ;  /* 0x0006e000011c7983 */ /* 0x0001680000300800 */
[----:B------:R1:W-:Y:S02]  /*79c0*/  STL [R1+0x4d8], R26 ;  /* 0x0004d81a01007387 */ /* 0x0003e40000100800 */
[----:B-1----:R-:W-:-:S05]  /*79d0*/  LEA R26, P3, R10, c[0x0][0x168], 0x1 ;  /* 0x00005a000a1a7a11 */ /* 0x002fca00078608ff */
[----:B------:R1:W-:Y:S02]  /*79e0*/  STL [R1+0x61c], R26 ;  /* 0x00061c1a01007387 */ /* 0x0003e40000100800 */
[----:B-1----:R-:W-:Y:S02]  /*79f0*/  LEA.HI.X.SX32 R26, R0, c[0x0][0x16c], 0x1, P4 ;  /* 0x00005b00001a7a11 */ /* 0x002fe400020f0eff */
[----:B------:R0:W5:Y:S04]  /*7a00*/  LDL.LU R0, [R1+0x6dc] ;  /* 0x0006dc0001007983 */ /* 0x0001680000300800 */
[----:B------:R1:W-:Y:S02]  /*7a10*/  STL [R1+0x560], R26 ;  /* 0x0005601a01007387 */ /* 0x0003e40000100800 */
[----:B-1----:R-:W-:-:S05]  /*7a20*/  LEA R26, P4, R11, c[0x0][0x168], 0x1 ;  /* 0x00005a000b1a7a11 */ /* 0x002fca00078808ff */
[----:B------:R1:W-:Y:S02]  /*7a30*/  STL [R1+0x690], R26 ;  /* 0x0006901a01007387 */ /* 0x0003e40000100800 */
[----:B-1----:R-:W-:Y:S02]  /*7a40*/  LEA.HI.X.SX32 R26, R27, c[0x0][0x16c], 0x1, P5 ;  /* 0x00005b001b1a7a11 */ /* 0x002fe400028f0eff */
[----:B------:R-:W-:-:S03]  /*7a50*/  LEA R27, P5, R12, c[0x0][0x168], 0x1 ;  /* 0x00005a000c1b7a11 */ /* 0x000fc600078a08ff */
[----:B------:R1:W-:Y:S04]  /*7a60*/  STL [R1+0x610], R26 ;  /* 0x0006101a01007387 */ /* 0x0003e80000100800 */
[----:B------:R-:W-:Y:S04]  /*7a70*/  STL [R1+0x574], R27 ;  /* 0x0005741b01007387 */ /* 0x000fe80000100800 */
[----:B------:R2:W-:Y:S01]  /*7a80*/  STL [R1+0x4dc], R6 ;  /* 0x0004dc0601007387 */ /* 0x0005e20000100800 */
[----:B-1----:R-:W-:-:S05]  /*7a90*/  LEA R26, P6, R13, c[0x0][0x168], 0x1 ;  /* 0x00005a000d1a7a11 */ /* 0x002fca00078c08ff */
[----:B------:R-:W-:Y:S01]  /*7aa0*/  STL [R1+0x624], R26 ;  /* 0x0006241a01007387 */ /* 0x000fe20000100800 */
[----:B--2---:R-:W-:-:S03]  /*7ab0*/  LEA R6, P0, R14, c[0x0][0x168], 0x1 ;  /* 0x00005a000e067a11 */ /* 0x004fc600078008ff */
[----:B------:R4:W-:Y:S04]  /*7ac0*/  STL [R1+0x568], R7 ;  /* 0x0005680701007387 */ /* 0x0009e80000100800 */
[----:B------:R1:W-:Y:S04]  /*7ad0*/  STL [R1+0x694], R6 ;  /* 0x0006940601007387 */ /* 0x0003e80000100800 */
[----:B------:R2:W-:Y:S01]  /*7ae0*/  STL [R1+0x618], R8 ;  /* 0x0006180801007387 */ /* 0x0005e20000100800 */
[----:B----4-:R-:W-:Y:S02]  /*7af0*/  LEA R7, P1, R15, c[0x0][0x168], 0x1 ;  /* 0x00005a000f077a11 */ /* 0x010fe400078208ff */
[----:B-1----:R-:W-:-:S03]  /*7b00*/  LEA.HI.X.SX32 R6, R9, c[0x0][0x16c], 0x1, P2 ;  /* 0x00005b0009067a11 */ /* 0x002fc600010f0eff */
[----:B------:R1:W-:Y:S01]  /*7b10*/  STL [R1+0x57c], R7 ;  /* 0x00057c0701007387 */ /* 0x0003e20000100800 */
[----:B--2---:R-:W-:-:S03]  /*7b20*/  LEA R8, P2, R16, c[0x0][0x168], 0x1 ;  /* 0x00005a0010087a11 */ /* 0x004fc600078408ff */
[----:B------:R2:W-:Y:S04]  /*7b30*/  STL [R1+0x4e0], R6 ;  /* 0x0004e00601007387 */ /* 0x0005e80000100800 */
[----:B------:R4:W-:Y:S01]  /*7b40*/  STL [R1+0x62c], R8 ;  /* 0x00062c0801007387 */ /* 0x0009e20000100800 */
[----:B-1----:R-:W-:Y:S02]  /*7b50*/  LEA.HI.X.SX32 R7, R10, c[0x0][0x16c], 0x1, P3 ;  /* 0x00005b000a077a11 */ /* 0x002fe400018f0eff */
[----:B--2---:R-:W-:-:S03]  /*7b60*/  LEA R6, P3, R17, c[0x0][0x168], 0x1 ;  /* 0x00005a0011067a11 */ /* 0x004fc600078608ff */
[----:B------:R3:W-:Y:S01]  /*7b70*/  STL [R1+0x570], R7 ;  /* 0x0005700701007387 */ /* 0x0007e20000100800 */
[----:B----4-:R-:W-:-:S03]  /*7b80*/  LEA.HI.X.SX32 R8, R11, c[0x0][0x16c], 0x1, P4 ;  /* 0x00005b000b087a11 */ /* 0x010fc600020f0eff */
[----:B------:R1:W-:Y:S04]  /*7b90*/  STL [R1+0x698], R6 ;  /* 0x0006980601007387 */ /* 0x0003e80000100800 */
[----:B------:R2:W-:Y:S01]  /*7ba0*/  STL [R1+0x620], R8 ;  /* 0x0006200801007387 */ /* 0x0005e20000100800 */
[----:B---3--:R-:W-:Y:S02]  /*7bb0*/  LEA R7, P4, R18, c[0x0][0x168], 0x1 ;  /* 0x00005a0012077a11 */ /* 0x008fe400078808ff */
        /* <DEDUP_REMOVED lines=8> */
[----:B---3--:R-:W-:-:S03]  /*7c40*/  LEA.HI.X.SX32 R8, R14, c[0x0][0x16c], 0x1, P0 ;  /* 0x00005b000e087a11 */ /* 0x008fc600000f0eff */
[----:B------:R2:W-:Y:S04]  /*7c50*/  STL [R1+0x69c], R6 ;  /* 0x00069c0601007387 */ /* 0x0005e80000100800 */
[----:B------:R3:W-:Y:S01]  /*7c60*/  STL [R1+0x628], R8 ;  /* 0x0006280801007387 */ /* 0x0007e20000100800 */
[----:B-1----:R-:W-:Y:S02]  /*7c70*/  LEA R7, P0, R29, c[0x0][0x168], 0x1 ;  /* 0x00005a001d077a11 */ /* 0x002fe400078008ff */
[----:B--2---:R-:W-:-:S03]  /*7c80*/  LEA.HI.X.SX32 R6, R15, c[0x0][0x16c], 0x1, P1 ;  /* 0x00005b000f067a11 */ /* 0x004fc600008f0eff */
[----:B------:R1:W-:Y:S01]  /*7c90*/  STL [R1+0x58c], R7 ;  /* 0x00058c0701007387 */ /* 0x0003e20000100800 */
[----:B---3--:R-:W-:-:S03]  /*7ca0*/  LEA R8, P1, R22, c[0x0][0x168], 0x1 ;  /* 0x00005a0016087a11 */ /* 0x008fc600078208ff */
        /* <DEDUP_REMOVED lines=16> */
[----:B------:R-:W-:Y:S01]  /*7db0*/  STL [R1+0x588], R7 ;  /* 0x0005880701007387 */ /* 0x000fe20000100800 */
[----:B---3--:R-:W-:-:S03]  /*7dc0*/  LEA.HI.X.SX32 R8, R20, c[0x0][0x16c], 0x1, P6 ;  /* 0x00005b0014087a11 */ /* 0x008fc600030f0eff */
[----:B------:R1:W-:Y:S04]  /*7dd0*/  STL [R1+0x648], R6 ;  /* 0x0006480601007387 */ /* 0x0003e80000100800 */
[----:B------:R2:W-:Y:S01]  /*7de0*/  STL [R1+0x638], R8 ;  /* 0x0006380801007387 */ /* 0x0005e20000100800 */
[----:B-1----:R-:W-:-:S03]  /*7df0*/  LEA.HI.X.SX32 R6, R29, c[0x0][0x16c], 0x1, P0 ;  /* 0x00005b001d067a11 */ /* 0x002fc600000f0eff */
[----:B------:R-:W3:Y:S04]  /*7e00*/  LDL.LU R29, [R1+0x6d8] ;  /* 0x0006d800011d7983 */ /* 0x000ee80000300800 */
[----:B------:R-:W1:Y:S01]  /*7e10*/  S2R R26, SR_TID.X ;  /* 0x00000000001a7919 */ /* 0x000e620000002100 */
[----:B------:R-:W-:Y:S01]  /*7e20*/  IMAD R3, R3, c[0x0][0x190], RZ ;  /* 0x0000640003037a24 */ /* 0x000fe200078e02ff */
[----:B------:R-:W-:-:S04]  /*7e30*/  LEA R7, P6, R5, c[0x0][0x168], 0x1 ;  /* 0x00005a0005077a11 */ /* 0x000fc800078c08ff */
[----:B--2---:R-:W-:Y:S01]  /*7e40*/  LEA R8, P0, R3, c[0x0][0x168], 0x1 ;  /* 0x00005a0003087a11 */ /* 0x004fe200078008ff */
[----:B------:R2:W-:Y:S01]  /*7e50*/  STL [R1+0x64c], R7 ;  /* 0x00064c0701007387 */ /* 0x0005e20000100800 */
[----:B-1----:R-:W-:-:S05]  /*7e60*/  LOP3.LUT R26, R26, 0x7f, RZ, 0xc0, !PT ;  /* 0x0000007f1a1a7812 */ /* 0x002fca00078ec0ff */
[----:B------:R-:W-:Y:S02]  /*7e70*/  IMAD.SHL.U32 R27, R26, 0x2, RZ ;  /* 0x000000021a1b7824 */ /* 0x000fe400078e00ff */
[----:B------:R-:W1:Y:S01]  /*7e80*/  S2R R26, SR_TID.X ;  /* 0x00000000001a7919 */ /* 0x000e620000002100 */
[----:B--2---:R-:W-:-:S03]  /*7e90*/  LEA.HI.X.SX32 R7, R22, c[0x0][0x16c], 0x1, P1 ;  /* 0x00005b0016077a11 */ /* 0x004fc600008f0eff */
[----:B------:R2:W-:Y:S04]  /*7ea0*/  STL [R1+0x4f0], R6 ;  /* 0x0004f00601007387 */ /* 0x0005e80000100800 */
[----:B------:R4:W-:Y:S01]  /*7eb0*/  STL [R1+0x6a4], R8 ;  /* 0x0006a40801007387 */ /* 0x0009e20000100800 */
[----:B--2---:R-:W-:-:S03]  /*7ec0*/  LEA.HI.X.SX32 R6, R23, c[0x0][0x16c], 0x1, P2 ;  /* 0x00005b0017067a11 */ /* 0x004fc600010f0eff */
[----:B------:R2:W-:Y:S01]  /*7ed0*/  STL [R1+0x590], R7 ;  /* 0x0005900701007387 */ /* 0x0005e20000100800 */
[----:B----4-:R-:W-:-:S03]  /*7ee0*/  LEA.HI.X.SX32 R8, R24, c[0x0][0x16c], 0x1, P3 ;  /* 0x00005b0018087a11 */ /* 0x010fc600018f0eff */
[----:B------:R4:W-:Y:S01]  /*7ef0*/  STL [R1+0x640], R6 ;  /* 0x0006400601007387 */ /* 0x0009e20000100800 */
[----:B--2---:R-:W-:-:S03]  /*7f00*/  LEA.HI.X.SX32 R7, R25, c[0x0][0x16c], 0x1, P4 ;  /* 0x00005b0019077a11 */ /* 0x004fc600020f0eff */
[----:B------:R-:W-:Y:S01]  /*7f10*/  STL [R1+0x4f4], R8 ;  /* 0x0004f40801007387 */ /* 0x000fe20000100800 */
[----:B----4-:R-:W-:-:S03]  /*7f20*/  LEA.HI.X.SX32 R6, R21, c[0x0][0x16c], 0x1, P5 ;  /* 0x00005b0015067a11 */ /* 0x010fc600028f0eff */
[----:B------:R1:W-:Y:S01]  /*7f30*/  STL [R1+0x598], R7 ;  /* 0x0005980701007387 */ /* 0x0003e20000100800 */
[----:B------:R-:W-:-:S03]  /*7f40*/  LEA.HI.X.SX32 R5, R5, c[0x0][0x16c], 0x1, P6 ;  /* 0x00005b0005057a11 */ /* 0x000fc600030f0eff */
[----:B------:R2:W-:Y:S01]  /*7f50*/  STL [R1+0x59c], R6 ;  /* 0x00059c0601007387 */ /* 0x0005e20000100800 */
[----:B------:R-:W-:Y:S01]  /*7f60*/  LEA.HI.X.SX32 R3, R3, c[0x0][0x16c], 0x1, P0 ;  /* 0x00005b0003037a11 */ /* 0x000fe200000f0eff */
[C---:B-1----:R-:W-:Y:S01]  /*7f70*/  IMAD.SHL.U32 R7, R26.reuse, 0x2, RZ ;  /* 0x000000021a077824 */ /* 0x042fe200078e00ff */
[----:B--2---:R-:W-:Y:S01]  /*7f80*/  LOP3.LUT R6, R27, 0x30, RZ, 0x3c, !PT ;  /* 0x000000301b067812 */ /* 0x004fe200078e3cff */
[C---:B------:R-:W-:Y:S01]  /*7f90*/  IMAD.SHL.U32 R6, R26.reuse, 0x80, RZ ;  /* 0x000000801a067824 */ /* 0x040fe200078e00ff */
[----:B------:R-:W-:Y:S01]  /*7fa0*/  LOP3.LUT R26, R26, 0x7, RZ, 0xc0, !PT ;  /* 0x000000071a1a7812 */ /* 0x000fe200078ec0ff */
[----:B------:R-:W-:Y:S04]  /*7fb0*/  STL [R1+0x5a0], R5 ;  /* 0x0005a00501007387 */ /* 0x000fe80000100800 */
[----:B------:R-:W-:Y:S01]  /*7fc0*/  STL [R1+0xb8], RZ ;  /* 0x0000b8ff01007387 */ /* 0x000fe20000100800 */
[----:B------:R-:W-:-:S03]  /*7fd0*/  IMAD R26, R26, 0x110, RZ ;  /* 0x000001101a1a7824 */ /* 0x000fc600078e02ff */
[----:B------:R1:W-:Y:S04]  /*7fe0*/  STL [R1+0x650], R3 ;  /* 0x0006500301007387 */ /* 0x0003e80000100800 */
[----:B------:R0:W-:Y:S01]  /*7ff0*/  STL [R1+0xbc], RZ ;  /* 0x0000bcff01007387 */ /* 0x0001e20000100800 */
[----:B------:R-:W-:-:S03]  /*8000*/  LOP3.LUT R26, R26, 0x10, R7, 0x78, !PT ;  /* 0x000000101a1a7812 */ /* 0x000fc600078e7807 */
[----:B------:R0:W-:Y:S04]  /*8010*/  STL [R1+0x90], RZ ;  /* 0x000090ff01007387 */ /* 0x0001e80000100800 */
[----:B------:R0:W-:Y:S04]  /*8020*/  STL [R1+0x94], RZ ;  /* 0x000094ff01007387 */ /* 0x0001e80000100800 */
[----:B------:R0:W-:Y:S04]  /*8030*/  STL [R1+0x98], RZ ;  /* 0x000098ff01007387 */ /* 0x0001e80000100800 */
[----:B------:R0:W-:Y:S01]  /*8040*/  STL [R1+0x9c], RZ ;  /* 0x00009cff01007387 */ /* 0x0001e20000100800 */
[----:B------:R-:W-:-:S03]  /*8050*/  LOP3.LUT R26, R26, 0x800, R6, 0xf8, !PT ;  /* 0x000008001a1a7812 */ /* 0x000fc600078ef806 */
[----:B------:R0:W-:Y:S04]  /*8060*/  STL [R1+0x80], RZ ;  /* 0x000080ff01007387 */ /* 0x0001e80000100800 */
[----:B------:R0:W-:Y:S01]  /*8070*/  STL [R1+0x84], RZ ;  /* 0x000084ff01007387 */ /* 0x0001e20000100800 */
[----:B-1----:R-:W-:-:S03]  /*8080*/  LOP3.LUT R3, R27, 0x20, RZ, 0x3c, !PT ;  /* 0x000000201b037812 */ /* 0x002fc600078e3cff */
[----:B------:R0:W-:Y:S01]  /*8090*/  STL [R1+0x88], RZ ;  /* 0x000088ff01007387 */ /* 0x0001e20000100800 */
[----:B------:R-:W-:-:S03]  /*80a0*/  LOP3.LUT R5, R27, 0x10, RZ, 0x3c, !PT ;  /* 0x000000101b057812 */ /* 0x000fc600078e3cff */
[----:B------:R0:W-:Y:S01]  /*80b0*/  STL [R1+0x8c], RZ ;  /* 0x00008cff01007387 */ /* 0x0001e20000100800 */
[----:B------:R-:W-:-:S03]  /*80c0*/  LOP3.LUT R3, R27, 0x50, RZ, 0x3c, !PT ;  /* 0x000000501b037812 */ /* 0x000fc600078e3cff */
[----:B------:R0:W-:Y:S01]  /*80d0*/  STL [R1+0xf0], RZ ;  /* 0x0000f0ff01007387 */ /* 0x0001e20000100800 */
[----:B------:R-:W-:-:S03]  /*80e0*/  LOP3.LUT R6, R27, 0x60, RZ, 0x3c, !PT ;  /* 0x000000601b067812 */ /* 0x000fc600078e3cff */
[----:B------:R0:W-:Y:S01]  /*80f0*/  STL [R1+0xf4], RZ ;  /* 0x0000f4ff01007387 */ /* 0x0001e20000100800 */
[C---:B------:R-:W-:Y:S02]  /*8100*/  LOP3.LUT R5, R27.reuse, 0x40, RZ, 0x3c, !PT ;  /* 0x000000401b057812 */ /* 0x040fe400078e3cff */
[----:B------:R-:W-:Y:S01]  /*8110*/  LOP3.LUT R6, R26, 0x20, RZ, 0x3c, !PT ;  /* 0x000000201a067812 */ /* 0x000fe200078e3cff */
[----:B------:R0:W-:Y:S01]  /*8120*/  STL [R1+0xf8], RZ ;  /* 0x0000f8ff01007387 */ /* 0x0001e20000100800 */
[----:B------:R-:W-:-:S03]  /*8130*/  LOP3.LUT R5, R27, 0x70, RZ, 0x3c, !PT ;  /* 0x000000701b057812 */ /* 0x000fc600078e3cff */
[----:B------:R0:W-:Y:S01]  /*8140*/  STL [R1+0xfc], RZ ;  /* 0x0000fcff01007387 */ /* 0x0001e20000100800 */
[----:B------:R-:W-:-:S03]  /*8150*/  LOP3.LUT R5, R26, 0x40, RZ, 0x3c, !PT ;  /* 0x000000401a057812 */ /* 0x000fc600078e3cff */
[----:B------:R0:W-:Y:S04]  /*8160*/  STL [R1+0xa0], RZ ;  /* 0x0000a0ff01007387 */ /* 0x0001e80000100800 */
[----:B------:R0:W-:Y:S04]  /*8170*/  STL [R1+0xa4], RZ ;  /* 0x0000a4ff01007387 */ /* 0x0001e80000100800 */
[----:B------:R0:W-:Y:S04]  /*8180*/  STL [R1+0xa8], RZ ;  /* 0x0000a8ff01007387 */ /* 0x0001e80000100800 */
[----:B------:R0:W-:Y:S04]  /*8190*/  STL [R1+0xac], RZ ;  /* 0x0000acff01007387 */ /* 0x0001e80000100800 */
[----:B------:R0:W-:Y:S01]  /*81a0*/  STL [R1+0x6b8], R6 ;  /* 0x0006b80601007387 */ /* 0x0001e20000100800 */
[----:B---3--:R-:W-:-:S02]  /*81b0*/  LOP3.LUT R3, R29, 0x20, RZ, 0x3c, !PT ;  /* 0x000000201d037812 */ /* 0x008fc400078e3cff */
[----:B------:R-:W-:-:S05]  /*81c0*/  LOP3.LUT R3, R26, 0x60, RZ, 0x3c, !PT ;  /* 0x000000601a037812 */ /* 0x000fca00078e3cff */
[----:B------:R0:W-:Y:S04]  /*81d0*/  STL [R1+0x6b0], R3 ;  /* 0x0006b00301007387 */ /* 0x0001e80000100800 */
[----:B------:R0:W-:Y:S02]  /*81e0*/  STL [R1+0x6b4], R5 ;  /* 0x0006b40501007387 */ /* 0x0001e40000100800 */
.L_x_2:
[----:B------:R-:W-:Y:S04]  /*81f0*/  STL [R1+0xf68], R23 ;  /* 0x000f681701007387 */ /* 0x000fe80000100800 */
        /* <DEDUP_REMOVED lines=8> */
[----:B-----5:R-:W-:Y:S04]  /*8280*/  STL [R1+0xf44], R28 ;  /* 0x000f441c01007387 */ /* 0x020fe80000100800 */
[----:B------:R1:W-:Y:S04]  /*8290*/  STL [R1+0xf40], R0 ;  /* 0x000f400001007387 */ /* 0x0003e80000100800 */
[----:B-1----:R-:W2:Y:S01]  /*82a0*/  LDL R0, [R1+0x50] ;  /* 0x0000500001007983 */ /* 0x002ea20000100800 */
[----:B0-----:R-:W-:Y:S01]  /*82b0*/  PRMT R6, RZ, 0x7610, R6 ;  /* 0x00007610ff067816 */ /* 0x001fe20000000006 */
[----:B------:R-:W-:-:S02]  /*82c0*/  IMAD.MOV.U32 R3, RZ, RZ, R2 ;  /* 0x000000ffff037224 */ /* 0x000fc400078e0002 */
[----:B------:R-:W-:Y:S02]  /*82d0*/  IMAD.MOV.U32 R2, RZ, RZ, R4 ;  /* 0x000000ffff027224 */ /* 0x000fe400078e0004 */
[----:B------:R-:W-:Y:S01]  /*82e0*/  IMAD.MOV.U32 R5, RZ, RZ, c[0x0][0x188] ;  /* 0x00006200ff057624 */ /* 0x000fe200078e00ff */
[----:B------:R-:W-:Y:S01]  /*82f0*/  PRMT R7, RZ, 0x7610, R7 ;  /* 0x00007610ff077816 */ /* 0x000fe20000000007 */
[----:B------:R-:W-:Y:S02]  /*8300*/  IMAD.MOV.U32 R13, RZ, RZ, c[0x0][0x188] ;  /* 0x00006200ff0d7624 */ /* 0x000fe400078e00ff */
[----:B------:R-:W-:Y:S01]  /*8310*/  IMAD.MOV.U32 R8, RZ, RZ, c[0x0][0x188] ;  /* 0x00006200ff087624 */ /* 0x000fe200078e00ff */
[----:B------:R-:W-:Y:S01]  /*8320*/  PRMT R10, RZ, 0x7610, R10 ;  /* 0x00007610ff0a7816 */ /* 0x000fe2000000000a */
[----:B------:R-:W-:Y:S01]  /*8330*/  IMAD.SHL.U32 R5, R5, 0x8, RZ ;  /* 0x0000000805057824 */ /* 0x000fe200078e00ff */
[----:B------:R-:W-:Y:S01]  /*8340*/  PRMT R23, RZ, 0x7610, R23 ;  /* 0x00007610ff177816 */ /* 0x000fe20000000017 */
[----:B------:R-:W-:Y:S01]  /*8350*/  IMAD.SHL.U32 R13, R13, 0x2, RZ ;  /* 0x000000020d0d7824 */ /* 0x000fe200078e00ff */
[----:B------:R-:W-:Y:S01]  /*8360*/  PRMT R18, RZ, 0x7610, R18 ;  /* 0x00007610ff127816 */ /* 0x000fe20000000012 */
[----:B------:R-:W-:-:S04]  /*8370*/  IMAD.WIDE R4, R5, 0x2, R2 ;  /* 0x0000000205047825 */ /* 0x000fc800078e0202 */
[----:B------:R-:W-:Y:S01]  /*8380*/  IMAD.MOV.U32 R12, RZ, RZ, c[0x0][0x188] ;  /* 0x00006200ff0c7624 */ /* 0x000fe200078e00ff */
[----:B------:R-:W-:Y:S01]  /*8390*/  PRMT R21, RZ, 0x7610, R21 ;  /* 0x00007610ff157816 */ /* 0x000fe20000000015 */
[----:B------:R-:W-:Y:S01]  /*83a0*/  IMAD.WIDE R8, R8, 0x2, R2 ;  /* 0x0000000208087825 */ /* 0x000fe200078e0202 */
[----:B------:R-:W-:Y:S01]  /*83b0*/  PRMT R19, RZ, 0x7610, R19 ;  /* 0x00007610ff137816 */ /* 0x000fe20000000013 */
[----:B------:R-:W-:Y:S01]  /*83c0*/  STL [R1+0xec8], R29 ;  /* 0x000ec81d01007387 */ /* 0x000fe20000100800 */
[C---:B--2---:R-:W-:Y:S02]  /*83d0*/  ISETP.GT.AND P0, PT, R0.reuse, RZ, PT ;  /* 0x000000ff0000720c */ /* 0x044fe40003f04270 */
[C---:B------:R-:W-:Y:S02]  /*83e0*/  ISETP.GT.AND P2, PT, R0.reuse, 0x8, PT ;  /* 0x000000080000780c */ /* 0x040fe40003f44270 */
[C---:B------:R-:W-:Y:S02]  /*83f0*/  ISETP.GT.AND P1, PT, R0.reuse, 0x1, PT ;  /* 0x000000010000780c */ /* 0x040fe40003f24270 */
[----:B------:R-:W-:Y:S01]  /*8400*/  ISETP.GT.AND P3, PT, R0, 0x10, PT ;  /* 0x000000100000780c */ /* 0x000fe20003f64270 */
[----:B------:R-:W-:Y:S01]  /*8410*/  IMAD.SHL.U32 R12, R12, 0x10, RZ ;  /* 0x000000100c0c7824 */ /* 0x000fe200078e00ff */
[----:B------:R-:W-:Y:S04]  /*8420*/  STL [R1+0xecc], R29 ;  /* 0x000ecc1d01007387 */ /* 0x000fe80000100800 */
[----:B------:R-:W-:Y:S04]  /*8430*/  STL [R1+0xf3c], R29 ;  /* 0x000f3c1d01007387 */ /* 0x000fe80000100800 */
[----:B------:R-:W2:Y:S01]  /*8440*/  @P0 LDG.E.U16 R6, [R2.64] ;  /* 0x0000000402060981 */ /* 0x000ea2000c1e1500 */
[----:B------:R-:W-:-:S03]  /*8450*/  ISETP.GT.AND P0, PT, R0, 0x2, PT ;  /* 0x000000020000780c */ /* 0x000fc60003f04270 */
[----:B------:R0:W3:Y:S04]  /*8460*/  @P2 LDG.E.U16 R7, [R4.64] ;  /* 0x0000000404072981 */ /* 0x0000e8000c1e1500 */
[----:B------:R1:W4:Y:S01]  /*8470*/  @P1 LDG.E.U16 R10, [R8.64] ;  /* 0x00000004080a1981 */ /* 0x000322000c1e1500 */
[----:B0-----:R-:W-:-:S05]  /*8480*/  IMAD.WIDE R4, R13, 0x2, R2 ;  /* 0x000000020d047825 */ /* 0x001fca00078e0202 */
[----:B------:R0:W3:Y:S01]  /*8490*/  @P0 LDG.E.U16 R23, [R4.64] ;  /* 0x0000000404170981 */ /* 0x0000e2000c1e1500 */
[----:B------:R-:W-:Y:S01]  /*84a0*/  ISETP.GT.AND P1, PT, R0, 0x3, PT ;  /* 0x000000030000780c */ /* 0x000fe20003f24270 */
[----:B0-----:R-:W-:-:S04]  /*84b0*/  IMAD.MOV.U32 R5, RZ, RZ, c[0x0][0x188] ;  /* 0x00006200ff057624 */ /* 0x001fc800078e00ff */
[----:B------:R-:W-:-:S04]  /*84c0*/  IMAD R5, R5, 0x3, RZ ;  /* 0x0000000305057824 */ /* 0x000fc800078e02ff */
[----:B------:R-:W-:Y:S01]  /*84d0*/  IMAD.WIDE R4, R5, 0x2, R2 ;  /* 0x0000000205047825 */ /* 0x000fe200078e0202 */
[----:B------:R-:W-:-:S04]  /*84e0*/  ISETP.GT.AND P0, PT, R0, 0x4, PT ;  /* 0x000000040000780c */ /* 0x000fc80003f04270 */
[----:B------:R0:W3:Y:S01]  /*84f0*/  @P1 LDG.E.U16 R18, [R4.64] ;  /* 0x0000000404121981 */ /* 0x0000e2000c1e1500 */
[----:B-1----:R-:W-:Y:S01]  /*8500*/  PRMT R8, RZ, 0x7610, R8 ;  /* 0x00007610ff087816 */ /* 0x002fe20000000008 */
[----:B------:R-:W-:-:S04]  /*8510*/  IMAD.WIDE R12, R12, 0x2, R2 ;  /* 0x000000020c0c7825 */ /* 0x000fc800078e0202 */
[----:B0-----:R-:W-:Y:S01]  /*8520*/  IMAD.MOV.U32 R5, RZ, RZ, c[0x0][0x188] ;  /* 0x00006200ff057624 */ /* 0x001fe200078e00ff */
[----:B------:R0:W3:Y:S03]  /*8530*/  @P3 LDG.E.U16 R8, [R12.64] ;  /* 0x000000040c083981 */ /* 0x0000e6000c1e1500 */
[----:B------:R-:W-:-:S04]  /*8540*/  IMAD.SHL.U32 R5, R5, 0x4, RZ ;  /* 0x0000000405057824 */ /* 0x000fc800078e00ff */
[----:B------:R-:W-:Y:S01]  /*8550*/  IMAD.WIDE R4, R5, 0x2, R2 ;  /* 0x0000000205047825 */ /* 0x000fe200078e0202 */
[C---:B------:R-:W-:Y:S02]  /*8560*/  ISETP.GT.AND P2, PT, R0.reuse, 0x18, PT ;  /* 0x000000180000780c */ /* 0x040fe40003f44270 */
[----:B------:R-:W-:Y:S01]  /*8570*/  ISETP.GT.AND P1, PT, R0, 0x5, PT ;  /* 0x000000050000780c */ /* 0x000fe20003f24270 */
[----:B0-----:R-:W-:Y:S01]  /*8580*/  IMAD.MOV.U32 R13, RZ, RZ, c[0x0][0x188] ;  /* 0x00006200ff0d7624 */ /* 0x001fe200078e00ff */
[----:B------:R0:W3:Y:S03]  /*8590*/  @P0 LDG.E.U16 R21, [R4.64] ;  /* 0x0000000404150981 */ /* 0x0000e6000c1e1500 */
[----:B------:R-:W-:Y:S02]  /*85a0*/  IMAD R13, R13, 0x18, RZ ;  /* 0x000000180d0d7824 */ /* 0x000fe400078e02ff */
[----:B0-----:R-:W-:Y:S01]  /*85b0*/  IMAD.MOV.U32 R5, RZ, RZ, c[0x0][0x188] ;  /* 0x00006200ff057624 */ /* 0x001fe200078e00ff */
[----:B------:R-:W-:-:S03]  /*85c0*/  PRMT R9, RZ, 0x7610, R9 ;  /* 0x00007610ff097816 */ /* 0x000fc60000000009 */
[----:B------:R-:W-:Y:S02]  /*85d0*/  IMAD R5, R5, 0x5, RZ ;  /* 0x0000000505057824 */ /* 0x000fe400078e02ff */
[----:B------:R-:W-:-:S04]  /*85e0*/  IMAD.WIDE R12, R13, 0x2, R2 ;  /* 0x000000020d0c7825 */ /* 0x000fc800078e0202 */
[----:B------:R-:W-:Y:S01]  /*85f0*/  IMAD.WIDE R4, R5, 0x2, R2 ;  /* 0x0000000205047825 */ /* 0x000fe200078e0202 */
[----:B------:R0:W3:Y:S01]  /*8600*/  @P2 LDG.E.U16 R9, [R12.64] ;  /* 0x000000040c092981 */ /* 0x0000e2000c1e1500 */
[----:B------:R-:W-:-:S03]  /*8610*/  ISETP.GT.AND P2, PT, R0, 0x9, PT ;  /* 0x000000090000780c */ /* 0x000fc60003f44270 */
[----:B------:R1:W3:Y:S01]  /*8620*/  @P1 LDG.E.U16 R19, [R4.64] ;  /* 0x0000000404131981 */ /* 0x0002e2000c1e1500 */
[----:B------:R-:W-:Y:S01]  /*8630*/  PRMT R11, RZ, 0x7610, R11 ;  /* 0x00007610ff0b7816 */ /* 0x000fe2000000000b */
[----:B-1----:R-:W-:-:S04]  /*8640*/  IMAD.MOV.U32 R5, RZ, RZ, c[0x0][0x188] ;  /* 0x00006200ff057624 */ /* 0x002fc800078e00ff */
[----:B------:R-:W-:-:S04]  /*8650*/  IMAD R5, R5, 0x9, RZ ;  /* 0x0000000905057824 */ /* 0x000fc800078e02ff */
[----:B------:R-:W-:Y:S01]  /*8660*/  IMAD.WIDE R4, R5, 0x2, R2 ;  /* 0x0000000205047825 */ /* 0x000fe200078e0202 */
[----:B------:R-:W-:-:S04]  /*8670*/  ISETP.GT.AND P0, PT, R0, 0x6, PT ;  /* 0x000000060000780c */ /* 0x000fc80003f04270 */
[----:B------:R1:W3:Y:S01]  /*8680*/  @P2 LDG.E.U16 R11, [R4.64] ;  /* 0x00000004040b2981 */ /* 0x0002e2000c1e1500 */
[----:B------:R-:W-:Y:S01]  /*8690*/  PRMT R24, RZ, 0x7610, R24 ;  /* 0x00007610ff187816 */ /* 0x000fe20000000018 */
[----:B-1----:R-:W-:-:S04]  /*86a0*/  IMAD.MOV.U32 R5, RZ, RZ, c[0x0][0x188] ;  /* 0x00006200ff057624 */ /* 0x002fc800078e00ff */
[----:B------:R-:W-:-:S04]  /*86b0*/  IMAD R5, R5, 0x6, RZ ;  /* 0x0000000605057824 */ /* 0x000fc800078e02ff */
[----:B------:R-:W-:Y:S01]  /*86c0*/  IMAD.WIDE R4, R5, 0x2, R2 ;  /* 0x0000000205047825 */ /* 0x000fe200078e0202 */
[----:B------:R-:W-:-:S04]  /*86d0*/  ISETP.GT.AND P1, PT, R0, 0x11, PT ;  /* 0x000000110000780c */ /* 0x000fc80003f24270 */
[----:B------:R1:W3:Y:S01]  /*86e0*/  @P0 LDG.E.U16 R24, [R4.64] ;  /* 0x0000000404180981 */ /* 0x0002e2000c1e1500 */
[----:B0-----:R-:W-:Y:S01]  /*86f0*/  PRMT R12, RZ, 0x7610, R12 ;  /* 0x00007610ff0c7816 */ /* 0x001fe2000000000c */
[----:B-1----:R-:W-:-:S04]  /*8700*/  IMAD.MOV.U32 R5, RZ, RZ, c[0x0][0x188] ;  /* 0x00006200ff057624 */ /* 0x002fc800078e00ff */
[----:B------:R-:W-:-:S04]  /*8710*/  IMAD R5, R5, 0x11, RZ ;  /* 0x0000001105057824 */ /* 0x000fc800078e02ff */
[----:B------:R-:W-:Y:S01]  /*8720*/  IMAD.WIDE R4, R5, 0x2, R2 ;  /* 0x0000000205047825 */ /* 0x000fe200078e0202 */
[----:B------:R-:W-:-:S04]  /*8730*/  ISETP.GT.AND P2, PT, R0, 0x19, PT ;  /* 0x000000190000780c */ /* 0x000fc80003f44270 */
[----:B------:R0:W3:Y:S01]  /*8740*/  @P1 LDG.E.U16 R12, [R4.64] ;  /* 0x00000004040c1981 */ /* 0x0000e2000c1e1500 */
[----:B------:R-:W-:Y:S01]  /*8750*/  PRMT R13, RZ, 0x7610, R13 ;  /* 0x00007610ff0d7816 */ /* 0x000fe2000000000d */
[----:B0-----:R-:W-:-:S04]  /*8760*/  IMAD.MOV.U32 R5, RZ, RZ, c[0x0][0x188] ;  /* 0x00006200ff057624 */ /* 0x001fc800078e00ff */
[----:B------:R-:W-:-:S04]  /*8770*/  IMAD R5, R5, 0x19, RZ ;  /* 0x0000001905057824 */ /* 0x000fc800078e02ff */
[----:B------:R-:W-:Y:S01]  /*8780*/  IMAD.WIDE R4, R5, 0x2, R2 ;  /* 0x0000000205047825 */ /* 0x000fe200078e0202 */
[----:B------:R-:W-:-:S04]  /*8790*/  ISETP.GT.AND P0, PT, R0, 0x7, PT ;  /* 0x000000070000780c */ /* 0x000fc80003f04270 */
[----:B------:R0:W3:Y:S01]  /*87a0*/  @P2 LDG.E.U16 R13, [R4.64] ;  /* 0x00000004040d2981 */ /* 0x0000e2000c1e1500 */
[----:B------:R-:W-:Y:S01]  /*87b0*/  PRMT R26, RZ, 0x7610, R26 ;  /* 0x00007610ff1a7816 */ /* 0x000fe2000000001a */
[----:B0-----:R-:W-:-:S04]  /*87c0*/  IMAD.MOV.U32 R5, RZ, RZ, c[0x0][0x188] ;  /* 0x00006200ff057624 */ /* 0x001fc800078e00ff */
[----:B------:R-:W-:-:S04]  /*87d0*/  IMAD R5, R5, 0x7, RZ ;  /* 0x0000000705057824 */ /* 0x000fc800078e02ff */
[----:B------:R-:W-:-:S05]  /*87e0*/  IMAD.WIDE R4, R5, 0x2, R2 ;  /* 0x0000000205047825 */ /* 0x000fca00078e0202 */
[----:B------:R0:W3:Y:S04]  /*87f0*/  @P0 LDG.E.U16 R26, [R4.64] ;  /* 0x00000004041a0981 */ /* 0x0000e8000c1e1500 */
[----:B--2---:R-:W-:Y:S04]  /*8800*/  STL [R1+0xf2c], R6 ;  /* 0x000f2c0601007387 */ /* 0x004fe80000100800 */
[----:B------:R-:W-:Y:S04]  /*8810*/  STL [R1+0xf30], R6 ;  /* 0x000f300601007387 */ /* 0x000fe80000100800 */
[----:B------:R-:W-:Y:S04]  /*8820*/  STL [R1+0xf34], R6 ;  /* 0x000f340601007387 */ /* 0x000fe80000100800 */
[----:B------:R-:W-:Y:S04]  /*8830*/  STL [R1+0xf38], R6 ;  /* 0x000f380601007387 */ /* 0x000fe80000100800 */
[----:B----4-:R-:W-:Y:S04]  /*8840*/  STL [R1+0xf20], R10 ;  /* 0x000f200a01007387 */ /* 0x010fe80000100800 */
[----:B------:R-:W-:Y:S04]  /*8850*/  STL [R1+0xf24], R10 ;  /* 0x000f240a01007387 */ /* 0x000fe80000100800 */
[----:B------:R-:W-:Y:S04]  /*8860*/  STL [R1+0xf28], R10 ;  /* 0x000f280a01007387 */ /* 0x000fe80000100800 */
[----:B---3--:R1:W-:Y:S04]  /*8870*/  STL [R1+0xc], R23 ;  /* 0x00000c1701007387 */ /* 0x0083e80000100800 */
[----:B-1----:R-:W2:Y:S01]  /*8880*/  LDL.LU R23, [R1+0xf68] ;  /* 0x000f680001177983 */ /* 0x002ea20000300800 */
[----:B------:R-:W-:Y:S01]  /*8890*/  ISETP.GT.AND P1, PT, R0, 0xa, PT ;  /* 0x0000000a0000780c */ /* 0x000fe20003f24270 */
[----:B0-----:R-:W-:Y:S01]  /*88a0*/  IMAD.MOV.U32 R5, RZ, RZ, c[0x0][0x188] ;  /* 0x00006200ff057624 */ /* 0x001fe200078e00ff */
[----:B------:R-:W-:-:S03]  /*88b0*/  PRMT R14, RZ, 0x7610, R14 ;  /* 0x00007610ff0e7816 */ /* 0x000fc6000000000e */
        /* <DEDUP_REMOVED lines=9> */
[----:B------:R0:W4:Y:S01]  /*8950*/  @P0 LDG.E.U16 R17, [R4.64] ;  /* 0x0000000404110981 */ /* 0x000122000c1e1500 */
        /* <DEDUP_REMOVED lines=17> */
[----:B------:R0:W4:Y:S02]  /*8a70*/  @P1 LDG.E.U16 R16, [R4.64] ;  /* 0x0000000404101981 */ /* 0x000124000c1e1500 */
[----:B0-----:R-:W-:-:S04]  /*8a80*/  IMAD.MOV.U32 R5, RZ, RZ, c[0x0][0x188] ;  /* 0x00006200ff057624 */ /* 0x001fc800078e00ff */
[----:B------:R-:W-:-:S04]  /*8a90*/  IMAD R5, R5, 0xd, RZ ;  /* 0x0000000d05057824 */ /* 0x000fc800078e02ff */
[----:B------:R-:W-:Y:S01]  /*8aa0*/  IMAD.WIDE R4, R5, 0x2, R2 ;  /* 0x0000000205047825 */ /* 0x000fe200078e0202 */
[----:B------:R0:W-:Y:S04]  /*8ab0*/  STL [R1+0x10], R18 ;  /* 0x0000101201007387 */ /* 0x0001e80000100800 */
[----:B0-----:R-:W4:Y:S04]  /*8ac0*/  LDL.LU R18, [R1+0xf64] ;  /* 0x000f640001127983 */ /* 0x001f280000300800 */
[----:B------:R0:W-:Y:S04]  /*8ad0*/  STL [R1+0x14], R21 ;  /* 0x0000141501007387 */ /* 0x0001e80000100800 */
[----:B0-----:R-:W4:Y:S04]  /*8ae0*/  LDL.LU R21, [R1+0xf60] ;  /* 0x000f600001157983 */ /* 0x001f280000300800 */
[----:B------:R0:W-:Y:S04]  /*8af0*/  STL [R1+0x1c], R19 ;  /* 0x00001c1301007387 */ /* 0x0001e80000100800 */
[----:B0-----:R-:W4:Y:S04]  /*8b00*/  LDL.LU R19, [R1+0xf5c] ;  /* 0x000f5c0001137983 */ /* 0x001f280000300800 */
[----:B------:R-:W-:Y:S04]  /*8b10*/  STL [R1+0xf1c], R11 ;  /* 0x000f1c0b01007387 */ /* 0x000fe80000100800 */
[----:B------:R0:W-:Y:S04]  /*8b20*/  STL [R1+0x20], R24 ;  /* 0x0000201801007387 */ /* 0x0001e80000100800 */
[----:B0-----:R-:W4:Y:S04]  /*8b30*/  LDL.LU R24, [R1+0xf58] ;  /* 0x000f580001187983 */ /* 0x001f280000300800 */
[----:B------:R-:W-:Y:S04]  /*8b40*/  STL [R1+0xf18], R12 ;  /* 0x000f180c01007387 */ /* 0x000fe80000100800 */
[----:B------:R-:W-:Y:S04]  /*8b50*/  STL [R1+0xf14], R13 ;  /* 0x000f140d01007387 */ /* 0x000fe80000100800 */
[----:B------:R0:W-:Y:S04]  /*8b60*/  STL [R1+0x494], R26 ;  /* 0x0004941a01007387 */ /* 0x0001e80000100800 */
[----:B0-----:R-:W4:Y:S01]  /*8b70*/  LDL.LU R26, [R1+0xf54] ;  /* 0x000f5400011a7983 */ /* 0x001f220000300800 */
[----:B--2---:R-:W-:-:S06]  /*8b80*/  PRMT R23, RZ, 0x7610, R23 ;  /* 0x00007610ff177816 */ /* 0x004fcc0000000017 */
[----:B------:R0:W2:Y:S01]  /*8b90*/  @P0 LDG.E.U16 R23, [R4.64] ;  /* 0x0000000404170981 */ /* 0x0000a2000c1e1500 */
[C---:B------:R-:W-:Y:S02]  /*8ba0*/  ISETP.GT.AND P1, PT, R0.reuse, 0xe, PT ;  /* 0x0000000e0000780c */ /* 0x040fe40003f24270 */
[----:B------:R-:W-:Y:S01]  /*8bb0*/  PRMT R22, RZ, 0x7610, R22 ;  /* 0x00007610ff167816 */ /* 0x000fe20000000016 */
[----:B0-----:R-:W-:Y:S01]  /*8bc0*/  IMAD.MOV.U32 R5, RZ, RZ, c[0x0][0x188] ;  /* 0x00006200ff057624 */ /* 0x001fe200078e00ff */
[----:B---3--:R-:W-:Y:S03]  /*8bd0*/  STL [R1+0xf10], R14 ;  /* 0x000f100e01007387 */ /* 0x008fe60000100800 */
[----:B------:R-:W-:Y:S01]  /*8be0*/  IMAD R5, R5, 0xe, RZ ;  /* 0x0000000e05057824 */ /* 0x000fe200078e02ff */
[----:B------:R-:W-:-:S03]  /*8bf0*/  ISETP.GT.AND P0, PT, R0, 0xf, PT ;  /* 0x0000000f0000780c */ /* 0x000fc60003f04270 */
[----:B------:R-:W-:Y:S01]  /*8c00*/  IMAD.WIDE R4, R5, 0x2, R2 ;  /* 0x0000000205047825 */ /* 0x000fe200078e0202 */
[----:B------:R-:W-:-:S04]  /*8c10*/  PRMT R25, RZ, 0x7610, R25 ;  /* 0x00007610ff197816 */ /* 0x000fc80000000019 */
[----:B------:R0:W3:Y:S01]  /*8c20*/  @P1 LDG.E.U16 R22, [R4.64] ;  /* 0x0000000404161981 */ /* 0x0000e2000c1e1500 */
[----:B------:R-:W-:-:S03]  /*8c30*/  ISETP.GT.AND P1, PT, R0, 0x13, PT ;  /* 0x000000130000780c */ /* 0x000fc60003f24270 */
[----:B----4-:R-:W-:Y:S01]  /*8c40*/  STL [R1+0xf0c], R20 ;  /* 0x000f0c1401007387 */ /* 0x010fe20000100800 */
[----:B------:R-:W-:Y:S02]  /*8c50*/  PRMT R27, RZ, 0x7610, R27 ;  /* 0x00007610ff1b7816 */ /* 0x000fe4000000001b */
[----:B------:R-:W-:Y:S02]  /*8c60*/  PRMT R18, RZ, 0x7610, R18 ;  /* 0x00007610ff127816 */ /* 0x000fe40000000012 */
[----:B------:R-:W-:Y:S02]  /*8c70*/  PRMT R21, RZ, 0x7610, R21 ;  /* 0x00007610ff157816 */ /* 0x000fe40000000015 */
[----:B------:R-:W-:Y:S02]  /*8c80*/  PRMT R19, RZ, 0x7610, R19 ;  /* 0x00007610ff137816 */ /* 0x000fe40000000013 */
[----:B------:R-:W-:Y:S02]  /*8c90*/  PRMT R24, RZ, 0x7610, R24 ;  /* 0x00007610ff187816 */ /* 0x000fe40000000018 */
[----:B------:R-:W-:Y:S01]  /*8ca0*/  PRMT R26, RZ, 0x7610, R26 ;  /* 0x00007610ff1a7816 */ /* 0x000fe2000000001a */
[----:B--2---:R-:W-:Y:S04]  /*8cb0*/  STL [R1+0xef8], R23 ;  /* 0x000ef81701007387 */ /* 0x004fe80000100800 */
[----:B------:R1:W-:Y:S02]  /*8cc0*/  STL [R1+0xefc], R23 ;  /* 0x000efc1701007387 */ /* 0x0003e40000100800 */
[----:B-1----:R-:W-:-:S04]  /*8cd0*/  IMAD.MOV.U32 R23, RZ, RZ, c[0x0][0x188] ;  /* 0x00006200ff177624 */ /* 0x002fc800078e00ff */
[----:B------:R-:W-:-:S04]  /*8ce0*/  IMAD R23, R23, 0xf, RZ ;  /* 0x0000000f17177824 */ /* 0x000fc800078e02ff */
[----:B0-----:R-:W-:-:S04]  /*8cf0*/  IMAD.WIDE R4, R23, 0x2, R2 ;  /* 0x0000000217047825 */ /* 0x001fc800078e0202 */
[----:B------:R-:W-:Y:S01]  /*8d00*/  IMAD.MOV.U32 R23, RZ, RZ, c[0x0][0x188] ;  /* 0x00006200ff177624 */ /* 0x000fe200078e00ff */
[----:B------:R0:W2:Y:S03]  /*8d10*/  @P0 LDG.E.U16 R25, [R4.64] ;  /* 0x0000000404190981 */ /* 0x0000a6000c1e1500 */
[----:B------:R-:W-:Y:S01]  /*8d20*/  IMAD R23, R23, 0x13, RZ ;  /* 0x0000001317177824 */ /* 0x000fe200078e02ff */
[----:B------:R-:W-:-:S03]  /*8d30*/  ISETP.GT.AND P0, PT, R0, 0x14, PT ;  /* 0x000000140000780c */ /* 0x000fc60003f04270 */
[----:B0-----:R-:W-:-:S04]  /*8d40*/  IMAD.WIDE R4, R23, 0x2, R2 ;  /* 0x0000000217047825 */ /* 0x001fc800078e0202 */
[----:B------:R-:W-:Y:S01]  /*8d50*/  IMAD.MOV.U32 R23, RZ, RZ, c[0x0][0x188] ;  /* 0x00006200ff177624 */ /* 0x000fe200078e00ff */
[----:B------:R0:W4:Y:S03]  /*8d60*/  @P1 LDG.E.U16 R18, [R4.64] ;  /* 0x0000000404121981 */ /* 0x000126000c1e1500 */
        /* <DEDUP_REMOVED lines=20> */
[----:B------:R-:W-:-:S04]  /*8eb0*/  IMAD R23, R23, 0x17, RZ ;  /* 0x0000001717177824 */ /* 0x000fc800078e02ff */
[----:B0-----:R-:W-:-:S05]  /*8ec0*/  IMAD.WIDE R4, R23, 0x2, R2 ;  /* 0x0000000217047825 */ /* 0x001fca00078e0202 */
[----:B------:R-:W4:Y:S04]  /*8ed0*/  @P0 LDG.E.U16 R27, [R4.64] ;  /* 0x00000004041b0981 */ /* 0x000f28000c1e1500 */
[----:B---3--:R0:W-:Y:S04]  /*8ee0*/  STL [R1+0x18], R22 ;  /* 0x0000181601007387 */ /* 0x0081e80000100800 */
[----:B0-----:R-:W3:Y:S04]  /*8ef0*/  LDL.LU R22, [R1+0xf50] ;  /* 0x000f500001167983 */ /* 0x001ee80000300800 */
[----:B--2---:R0:W-:Y:S04]  /*8f00*/  STL [R1+0x488], R25 ;  /* 0x0004881901007387 */ /* 0x0041e80000100800 */
[----:B0-----:R-:W2:Y:S04]  /*8f10*/  LDL.LU R25, [R1+0xf4c] ;  /* 0x000f4c0001197983 */ /* 0x001ea80000300800 */
[----:B----4-:R-:W-:Y:S04]  /*8f20*/  STL [R1+0xf08], R21 ;  /* 0x000f081501007387 */ /* 0x010fe80000100800 */
[----:B------:R-:W-:Y:S04]  /*8f30*/  STL [R1+0xef4], R24 ;  /* 0x000ef41801007387 */ /* 0x000fe80000100800 */
[----:B------:R-:W-:Y:S04]  /*8f40*/  STL [R1+0xf00], R24 ;  /* 0x000f001801007387 */ /* 0x000fe80000100800 */
[----:B------:R-:W-:Y:S04]  /*8f50*/  STL [R1+0xf04], R24 ;  /* 0x000f041801007387 */ /* 0x000fe80000100800 */
[----:B------:R-:W-:Y:S04]  /*8f60*/  STL [R1+0xee4], R26 ;  /* 0x000ee41a01007387 */ /* 0x000fe80000100800 */
[----:B------:R-:W-:Y:S04]  /*8f70*/  STL [R1+0xee8], R26 ;  /* 0x000ee81a01007387 */ /* 0x000fe80000100800 */
[----:B------:R-:W-:Y:S04]  /*8f80*/  STL [R1+0xeec], R26 ;  /* 0x000eec1a01007387 */ /* 0x000fe80000100800 */
[----:B------:R-:W-:Y:S04]  /*8f90*/  STL [R1+0xef0], R26 ;  /* 0x000ef01a01007387 */ /* 0x000fe80000100800 */
[----:B------:R0:W-:Y:S04]  /*8fa0*/  STL [R1+0x484], R27 ;  /* 0x0004841b01007387 */ /* 0x0001e80000100800 */
[----:B0-----:R-:W4:Y:S01]  /*8fb0*/  LDL.LU R27, [R1+0xf48] ;  /* 0x000f4800011b7983 */ /* 0x001f220000300800 */
[----:B------:R-:W-:Y:S01]  /*8fc0*/  ISETP.GT.AND P1, PT, R0, 0x1c, PT ;  /* 0x0000001c0000780c */ /* 0x000fe20003f24270 */
[----:B------:R-:W-:Y:S01]  /*8fd0*/  IMAD.MOV.U32 R23, RZ, RZ, c[0x0][0x188] ;  /* 0x00006200ff177624 */ /* 0x000fe200078e00ff */
[----:B---3--:R-:W-:-:S03]  /*8fe0*/  PRMT R22, RZ, 0x7610, R22 ;  /* 0x00007610ff167816 */ /* 0x008fc60000000016 */
[----:B------:R-:W-:-:S04]  /*8ff0*/  IMAD R23, R23, 0x1c, RZ ;  /* 0x0000001c17177824 */ /* 0x000fc800078e02ff */
[----:B------:R-:W-:Y:S01]  /*9000*/  IMAD.WIDE R4, R23, 0x2, R2 ;  /* 0x0000000217047825 */ /* 0x000fe200078e0202 */
[----:B------:R-:W-:Y:S01]  /*9010*/  ISETP.GT.AND P0, PT, R0, 0x1d, PT ;  /* 0x0000001d0000780c */ /* 0x000fe20003f04270 */
[----:B------:R-:W3:Y:S04]  /*9020*/  LDL R23, [R1+0x4f8] ;  /* 0x0004f80001177983 */ /* 0x000ee80000100800 */
[----:B------:R0:W3:Y:S02]  /*9030*/  @P1 LDG.E.U16 R22, [R4.64] ;  /* 0x0000000404161981 */ /* 0x0000e4000c1e1500 */
[----:B0-----:R-:W-:-:S04]  /*9040*/  IMAD.MOV.U32 R5, RZ, RZ, c[0x0][0x188] ;  /* 0x00006200ff057624 */ /* 0x001fc800078e00ff */
[----:B------:R-:W-:-:S04]  /*9050*/  IMAD R5, R5, 0x1d, RZ ;  /* 0x0000001d05057824 */ /* 0x000fc800078e02ff */
[----:B------:R-:W-:Y:S01]  /*9060*/  IMAD.WIDE R4, R5, 0x2, R2 ;  /* 0x0000000205047825 */ /* 0x000fe200078e0202 */
[----:B------:R-:W-:Y:S02]  /*9070*/  ISETP.GT.AND P1, PT, R0, 0x1e, PT ;  /* 0x0000001e0000780c */ /* 0x000fe40003f24270 */
[----:B------:R-:W-:Y:S02]  /*9080*/  PRMT R28, RZ, 0x7610, R28 ;  /* 0x00007610ff1c7816 */ /* 0x000fe4000000001c */
[----:B--2---:R-:W-:-:S06]  /*9090*/  PRMT R25, RZ, 0x7610, R25 ;  /* 0x00007610ff197816 */ /* 0x004fcc0000000019 */
[----:B------:R0:W2:Y:S02]  /*90a0*/  @P0 LDG.E.U16 R25, [R4.64] ;  /* 0x0000000404190981 */ /* 0x0000a4000c1e1500 */
[----:B0-----:R-:W-:-:S04]  /*90b0*/  IMAD.MOV.U32 R5, RZ, RZ, c[0x0][0x188] ;  /* 0x00006200ff057624 */ /* 0x001fc800078e00ff */
[----:B------:R-:W-:-:S04]  /*90c0*/  IMAD R5, R5, 0x1e, RZ ;  /* 0x0000001e05057824 */ /* 0x000fc800078e02ff */
[----:B------:R-:W-:Y:S01]  /*90d0*/  IMAD.WIDE R4, R5, 0x2, R2 ;  /* 0x0000000205047825 */ /* 0x000fe200078e0202 */
[----:B------:R-:W-:Y:S02]  /*90e0*/  ISETP.GT.AND P0, PT, R0, 0x1f, PT ;  /* 0x0000001f0000780c */ /* 0x000fe40003f04270 */
[----:B----4-:R-:W-:-:S06]  /*90f0*/  PRMT R27, RZ, 0x7610, R27 ;  /* 0x00007610ff1b7816 */ /* 0x010fcc000000001b */
[----:B------:R0:W4:Y:S02]  /*9100*/  @P1 LDG.E.U16 R27, [R4.64] ;  /* 0x00000004041b1981 */ /* 0x000124000c1e1500 */
[----:B0-----:R-:W-:-:S04]  /*9110*/  IMAD.MOV.U32 R5, RZ, RZ, c[0x0][0x188] ;  /* 0x00006200ff057624 */ /* 0x001fc800078e00ff */
[----:B------:R-:W-:-:S04]  /*9120*/  IMAD R5, R5, 0x1f, RZ ;  /* 0x0000001f05057824 */ /* 0x000fc800078e02ff */
[----:B------:R-:W-:-:S05]  /*9130*/  IMAD.WIDE R4, R5, 0x2, R2 ;  /* 0x0000000205047825 */ /* 0x000fca00078e0202 */
[----:B------:R0:W2:Y:S04]  /*9140*/  @P0 LDG.E.U16 R28, [R4.64] ;  /* 0x00000004041c0981 */ /* 0x0000a8000c1e1500 */
[----:B0-----:R-:W0:Y:S02]  /*9150*/  S2R R5, SR_TID.X ;  /* 0x0000000000057919 */ /* 0x001e240000002100 */
[----:B0-----:R-:W-:-:S04]  /*9160*/  LOP3.LUT R4, R5, 0x1f, RZ, 0xc0, !PT ;  /* 0x0000001f05047812 */ /* 0x001fc800078ec0ff */
[----:B------:R-:W-:Y:S02]  /*9170*/  ISETP.GE.AND P0, PT, R4, R0, PT ;  /* 0x000000000400720c */ /* 0x000fe40003f06270 */
[----:B------:R-:W-:Y:S01]  /*9180*/  PRMT R29, RZ, 0x7610, R29 ;  /* 0x00007610ff1d7816 */ /* 0x000fe2000000001d */
[----:B------:R-:W-:Y:S06]  /*9190*/  BAR.SYNC.DEFER_BLOCKING 0x0 ;  /* 0x0000000000007b1d */ /* 0x000fec0000010000 */
[----:B----4-:R-:W-:Y:S04]  /*91a0*/  STL [R1+0xee0], R27 ;  /* 0x000ee01b01007387 */ /* 0x010fe80000100800 */
[----:B------:R0:W-:Y:S04]  /*91b0*/  STL [R1+0x6ec], R2 ;  /* 0x0006ec0201007387 */ /* 0x0001e80000100800 */
[----:B0-----:R-:W4:Y:S04]  /*91c0*/  LDL.LU R2, [R1+0x59c] ;  /* 0x00059c0001027983 */ /* 0x001f280000300800 */
[----:B------:R0:W-:Y:S04]  /*91d0*/  STL [R1+0x6e8], R3 ;  /* 0x0006e80301007387 */ /* 0x0001e80000100800 */
[----:B0-----:R-:W3:Y:S04]  /*91e0*/  LDL.LU R3, [R1+0x648] ;  /* 0x0006480001037983 */ /* 0x001ee80000300800 */
[----:B--2---:R0:W-:Y:S04]  /*91f0*/  STL [R1], R28 ;  /* 0x0000001c01007387 */ /* 0x0041e80000100800 */
[----:B0-----:R-:W2:Y:S04]  /*9200*/  LDL.LU R28, [R1+0xf44] ;  /* 0x000f4400011c7983 */ /* 0x001ea80000300800 */
[----:B------:R-:W2:Y:S04]  /*9210*/  LDL R5, [R1+0x5a4] ;  /* 0x0005a40001057983 */ /* 0x000ea80000100800 */
[----:B------:R-:W3:Y:S01]  /*9220*/  LDL.LU R0, [R1+0xf40] ;  /* 0x000f400001007983 */ /* 0x000ee20000300800 */
[----:B--2---:R-:W-:-:S05]  /*9230*/  IADD3 R4, P1, R5, R28, RZ ;  /* 0x0000001c05047210 */ /* 0x004fca0007f3e0ff */
[----:B---3--:R-:W-:Y:S02]  /*9240*/  IMAD.X R5, R23, 0x1, R0, P1 ;  /* 0x0000000117057824 */ /* 0x008fe400008e0600 */
[----:B------:R-:W2:Y:S04]  /*9250*/  LDL R23, [R1+0x4f4] ;  /* 0x0004f40001177983 */ /* 0x000ea80000100800 */
[----:B------:R-:W3:Y:S04]  /*9260*/  @!P0 LDG.E.U16 R29, [R4.64] ;  /* 0x00000004041d8981 */ /* 0x000ee8000c1e1500 */
[----:B---3--:R0:W-:Y:S04]  /*9270*/  STL [R1+0x498], R29 ;  /* 0x0004981d01007387 */ /* 0x0081e80000100800 */
[----:B0-----:R-:W3:Y:S04]  /*9280*/  LDL.LU R29, [R1+0xf3c] ;  /* 0x000f3c00011d7983 */ /* 0x001ee80000300800 */
[----:B------:R-:W2:Y:S02]  /*9290*/  LDL R5, [R1+0x6a4] ;  /* 0x0006a40001057983 */ /* 0x000ea40000100800 */
[----:B--2---:R-:W-:-:S02]  /*92a0*/  IADD3 R4, P1, R5, R28, RZ ;  /* 0x0000001c05047210 */ /* 0x004fc40007f3e0ff */
[----:B------:R-:W2:Y:S01]  /*92b0*/  LDL R5, [R1+0x650] ;  /* 0x0006500001057983 */ /* 0x000ea20000100800 */
[----:B---3--:R-:W-:Y:S02]  /*92c0*/  PRMT R29, RZ, 0x7610, R29 ;  /* 0x00007610ff1d7816 */ /* 0x008fe4000000001d */
[----:B------:R-:W-:Y:S01]  /*92d0*/  PRMT R6, RZ, 0x7610, R6 ;  /* 0x00007610ff067816 */ /* 0x000fe20000000006 */
[----:B--2---:R-:W-:-:S05]  /*92e0*/  IMAD.X R5, R5, 0x1, R0, P1 ;  /* 0x0000000105057824 */ /* 0x004fca00008e0600 */
[----:B------:R0:W2:Y:S02]  /*92f0*/  @!P0 LDG.E.U16 R29, [R4.64] ;  /* 0x00000004041d8981 */ /* 0x0000a4000c1e1500 */
[----:B0-----:R-:W-:-:S05]  /*9300*/  IADD3 R4, P1, R3, R28, RZ ;  /* 0x0000001c03047210 */ /* 0x001fca0007f3e0ff */
[----:B----4-:R-:W-:-:S05]  /*9310*/  IMAD.X R5, R2, 0x1, R0, P1 ;  /* 0x0000000102057824 */ /* 0x010fca00008e0600 */
[----:B------:R-:W3:Y:S04]  /*9320*/  @!P0 LDG.E.U16 R6, [R4.64] ;  /* 0x0000000404068981 */ /* 0x000ee8000c1e1500 */
[----:B--2---:R0:W-:Y:S04]  /*9330*/  STL [R1+0x4], R29 ;  /* 0x0000041d01007387 */ /* 0x0041e80000100800 */
[----:B0-----:R-:W2:Y:S04]  /*9340*/  LDL R29, [R1+0x69c] ;  /* 0x00069c00011d7983 */ /* 0x001ea80000100800 */
[----:B------:R-:W-:Y:S04]  /*9350*/  STL [R1+0x700], R3 ;  /* 0x0007000301007387 */ /* 0x000fe80000100800 */
[----:B------:R0:W-:Y:S04]  /*9360*/  STL [R1+0x704], R2 ;  /* 0x0007040201007387 */ /* 0x0001e80000100800 */
[----:B0-----:R-:W4:Y:S04]  /*9370*/  LDL R2, [R1+0x590] ;  /* 0x0005900001027983 */ /* 0x001f280000100800 */
[----:B---3--:R0:W-:Y:S04]  /*9380*/  STL [R1+0x8], R6 ;  /* 0x0000080601007387 */ /* 0x0081e80000100800 */
[----:B0-----:R-:W3:Y:S04]  /*9390*/  LDL.LU R6, [R1+0xf38] ;  /* 0x000f380001067983 */ /* 0x001ee80000300800 */
[----:B------:R-:W2:Y:S01]  /*93a0*/  LDL R5, [R1+0x594] ;  /* 0x0005940001057983 */ /* 0x000ea20000100800 */
[----:B---3--:R-:W-:-:S02]  /*93b0*/  PRMT R6, RZ, 0x7610, R6 ;  /* 0x00007610ff067816 */ /* 0x008fc40000000006 */
[----:B--2---:R-:W-:-:S05]  /*93c0*/  IADD3 R4, P1, R5, R28, RZ ;  /* 0x0000001c05047210 */ /* 0x004fca0007f3e0ff */
[----:B------:R-:W-:-:S05]  /*93d0*/  IMAD.X R5, R23, 0x1, R0, P1 ;  /* 0x0000000117057824 */ /* 0x000fca00008e0600 */
[----:B------:R-:W2:Y:S04]  /*93e0*/  @!P0 LDG.E.U16 R6, [R4.64] ;  /* 0x0000000404068981 */ /* 0x000ea8000c1e1500 */
[----:B--2---:R0:W-:Y:S04]  /*93f0*/  STL [R1+0x34], R6 ;  /* 0x0000340601007387 */ /* 0x0041e80000100800 */
[----:B0-----:R-:W2:Y:S04]  /*9400*/  LDL.LU R6, [R1+0xf34] ;  /* 0x000f340001067983 */ /* 0x001ea80000300800 */
[----:B------:R-:W3:Y:S01]  /*9410*/  LDL R5, [R1+0x63c] ;  /* 0x00063c0001057983 */ /* 0x000ee20000100800 */
[----:B--2---:R-:W-:-:S02]  /*9420*/  PRMT R6, RZ, 0x7610, R6 ;  /* 0x00007610ff067816 */ /* 0x004fc40000000006 */
[----:B---3--:R-:W-:-:S05]  /*9430*/  IADD3 R4, P1, R5, R28, RZ ;  /* 0x0000001c05047210 */ /* 0x008fca0007f3e0ff */
[----:B----4-:R-:W-:-:S05]  /*9440*/  IMAD.X R5, R2, 0x1, R0, P1 ;  /* 0x0000000102057824 */ /* 0x010fca00008e0600 */
[----:B------:R-:W2:Y:S04]  /*9450*/  @!P0 LDG.E.U16 R6, [R4.64] ;  /* 0x0000000404068981 */ /* 0x000ea8000c1e1500 */
[----:B--2---:R0:W-:Y:S04]  /*9460*/  STL [R1+0x38], R6 ;  /* 0x0000380601007387 */ /* 0x0041e80000100800 */
[----:B0-----:R-:W2:Y:S04]  /*9470*/  LDL.LU R6, [R1+0xf30] ;  /* 0x000f300001067983 */ /* 0x001ea80000300800 */
[----:B------:R-:W3:Y:S01]  /*9480*/  LDL R5, [R1+0x638] ;  /* 0x0006380001057983 */ /* 0x000ee20000100800 */
[----:B------:R-:W-:-:S02]  /*9490*/  IADD3 R4, P1, R29, R28, RZ ;  /* 0x0000001c1d047210 */ /* 0x000fc40007f3e0ff */
[----:B--2---:R-:W-:-:S03]  /*94a0*/  PRMT R6, RZ, 0x7610, R6 ;  /* 0x00007610ff067816 */ /* 0x004fc60000000006 */
[----:B---3--:R-:W-:-:S05]  /*94b0*/  IMAD.X R5, R5, 0x1, R0, P1 ;  /* 0x0000000105057824 */ /* 0x008fca00008e0600 */
[----:B------:R-:W2:Y:S04]  /*94c0*/  @!P0 LDG.E.U16 R6, [R4.64] ;  /* 0x0000000404068981 */ /* 0x000ea8000c1e1500 */
[----:B--2---:R0:W-:Y:S04]  /*94d0*/  STL [R1+0x468], R6 ;  /* 0x0004680601007387 */ /* 0x0041e80000100800 */
[----:B0-----:R-:W2:Y:S04]  /*94e0*/  LDL.LU R6, [R1+0xf2c] ;  /* 0x000f2c0001067983 */ /* 0x001ea80000300800 */
[----:B------:R-:W3:Y:S02]  /*94f0*/  LDL R5, [R1+0x584] ;  /* 0x0005840001057983 */ /* 0x000ee40000100800 */
[----:B---3--:R-:W-:-:S02]  /*9500*/  IADD3 R4, P1, R5, R28, RZ ;  /* 0x0000001c05047210 */ /* 0x008fc40007f3e0ff */
[----:B------:R-:W3:Y:S01]  /*9510*/  LDL R5, [R1+0x4ec] ;  /* 0x0004ec0001057983 */ /* 0x000ee20000100800 */
[----:B------:R-:W-:Y:S02]  /*9520*/  PRMT R10, RZ, 0x7610, R10 ;  /* 0x00007610ff0a7816 */ /* 0x000fe4000000000a */
[----:B---3--:R-:W-:-:S05]  /*9530*/  IMAD.X R5, R5, 0x1, R0, P1 ;  /* 0x0000000105057824 */ /* 0x008fca00008e0600 */
[----:B------:R-:W3:Y:S04]  /*9540*/  @!P0 LDG.E.U16 R10, [R4.64] ;  /* 0x00000004040a8981 */ /* 0x000ee8000c1e1500 */
[----:B---3--:R0:W-:Y:S04]  /*9550*/  STL [R1+0x464], R10 ;  /* 0x0004640a01007387 */ /* 0x0081e80000100800 */
[----:B0-----:R-:W3:Y:S04]  /*9560*/  LDL.LU R10, [R1+0xf28] ;  /* 0x000f2800010a7983 */ /* 0x001ee80000300800 */
[----:B------:R-:W4:Y:S02]  /*9570*/  LDL R5, [R1+0x62c] ;  /* 0x00062c0001057983 */ /* 0x000f240000100800 */
[----:B----4-:R-:W-:-:S02]  /*9580*/  IADD3 R4, P1, R5, R28, RZ ;  /* 0x0000001c05047210 */ /* 0x010fc40007f3e0ff */
[----:B------:R-:W4:Y:S01]  /*9590*/  LDL R5, [R1+0x580] ;  /* 0x0005800001057983 */ /* 0x000f220000100800 */
[----:B------:R-:W-:Y:S02]  /*95a0*/  PRMT R3, RZ, 0x7610, R3 ;  /* 0x00007610ff037816 */ /* 0x000fe40000000003 */
[----:B----4-:R-:W-:-:S05]  /*95b0*/  IMAD.X R5, R5, 0x1, R0, P1 ;  /* 0x0000000105057824 */ /* 0x010fca00008e0600 */
[----:B------:R0:W4:Y:S04]  /*95c0*/  @!P0 LDG.E.U16 R3, [R4.64] ;  /* 0x0000000404038981 */ /* 0x000128000c1e1500 */
[----:B0-----:R-:W2:Y:S04]  /*95d0*/  LDL R5, [R1+0x694] ;  /* 0x0006940001057983 */ /* 0x001ea80000100800 */
[----:B----4-:R-:W-:Y:S01]  /*95e0*/  STL [R1+0x5c], R3 ;  /* 0x00005c0301007387 */ /* 0x010fe20000100800 */
[----:B--2---:R-:W-:-:S03]  /*95f0*/  IADD3 R4, P1, R5, R28, RZ ;  /* 0x0000001c05047210 */ /* 0x004fc60007f3e0ff */
[----:B------:R-:W2:Y:S01]  /*9600*/  LDL R5, [R1+0x628] ;  /* 0x0006280001057983 */ /* 0x000ea20000100800 */
[----:B---3--:R-:W-:Y:S01]  /*9610*/  PRMT R10, RZ, 0x7610, R10 ;  /* 0x00007610ff0a7816 */ /* 0x008fe2000000000a */
[----:B--2---:R-:W-:-:S05]  /*9620*/  IMAD.X R5, R5, 0x1, R0, P1 ;  /* 0x0000000105057824 */ /* 0x004fca00008e0600 */
[----:B------:R-:W2:Y:S04]  /*9630*/  @!P0 LDG.E.U16 R10, [R4.64] ;  /* 0x00000004040a8981 */ /* 0x000ea8000c1e1500 */
[----:B--2---:R0:W-:Y:S04]  /*9640*/  STL [R1+0x58], R10 ;  /* 0x0000580a01007387 */ /* 0x0041e80000100800 */
[----:B0-----:R-:W2:Y:S04]  /*9650*/  LDL.LU R10, [R1+0xf24] ;  /* 0x000f2400010a7983 */ /* 0x001ea80000300800 */
[----:B------:R-:W3:Y:S02]  /*9660*/  LDL R5, [R1+0x574] ;  /* 0x0005740001057983 */ /* 0x000ee40000100800 */
[----:B---3--:R-:W-:-:S02]  /*9670*/  IADD3 R4, P1, R5, R28, RZ ;  /* 0x0000001c05047210 */ /* 0x008fc40007f3e0ff */
[----:B------:R-:W3:Y:S01]  /*9680*/  LDL R5, [R1+0x4e4] ;  /* 0x0004e40001057983 */ /* 0x000ee20000100800 */
[----:B--2---:R-:W-:Y:S02]  /*9690*/  PRMT R10, RZ, 0x7610, R10 ;  /* 0x00007610ff0a7816 */ /* 0x004fe4000000000a */
        /* <DEDUP_REMOVED lines=17> */
[----:B------:R-:W4:Y:S04]  /*97b0*/  @!P0 LDG.E.U16 R12, [R4.64] ;  /* 0x00000004040c8981 */ /* 0x000f28000c1e1500 */
[----:B----4-:R0:W-:Y:S04]  /*97c0*/  STL [R1+0x48], R12 ;  /* 0x0000480c01007387 */ /* 0x0101e80000100800 */
[----:B0-----:R-:W4:Y:S04]  /*97d0*/  LDL.LU R12, [R1+0xf18] ;  /* 0x000f1800010c7983 */ /* 0x001f280000300800 */
[----:B------:R-:W2:Y:S02]  /*97e0*/  LDL R5, [R1+0x564] ;  /* 0x0005640001057983 */ /* 0x000ea40000100800 */
[----:B--2---:R-:W-:-:S02]  /*97f0*/  IADD3 R4, P1, R5, R28, RZ ;  /* 0x0000001c05047210 */ /* 0x004fc40007f3e0ff */
[----:B------:R-:W2:Y:S01]  /*9800*/  LDL R5, [R1+0x4dc] ;  /* 0x0004dc0001057983 */ /* 0x000ea20000100800 */
[----:B------:R-:W-:Y:S02]  /*9810*/  PRMT R13, RZ, 0x7610, R13 ;  /* 0x00007610ff0d7816 */ /* 0x000fe4000000000d */
[----:B--2---:R-:W-:-:S05]  /*9820*/  IMAD.X R5, R5, 0x1, R0, P1 ;  /* 0x0000000105057824 */ /* 0x004fca00008e0600 */
[----:B------:R0:W2:Y:S04]  /*9830*/  @!P0 LDG.E.U16 R13, [R4.64] ;  /* 0x00000004040d8981 */ /* 0x0000a8000c1e1500 */
[----:B0-----:R-:W0:Y:S02]  /*9840*/  S2R R5, SR_TID.X ;  /* 0x0000000000057919 */ /* 0x001e240000002100 */
[----:B0-----:R-:W-:-:S05]  /*9850*/  LOP3.LUT R5, R5, 0x7f, RZ, 0xc0, !PT ;  /* 0x0000007f05057812 */ /* 0x001fca00078ec0ff */
[----:B------:R-:W-:-:S05]  /*9860*/  IMAD.SHL.U32 R5, R5, 0x2, RZ ;  /* 0x0000000205057824 */ /* 0x000fca00078e00ff */
[----:B------:R-:W-:Y:S01]  /*9870*/  LOP3.LUT R4, R5, 0x10, RZ, 0x3c, !PT ;  /* 0x0000001005047812 */ /* 0x000fe200078e3cff */
[----:B--2---:R0:W-:Y:S04]  /*9880*/  STL [R1+0x44], R13 ;  /* 0x0000440d01007387 */ /* 0x0041e80000100800 */
[----:B0-----:R-:W2:Y:S04]  /*9890*/  LDL.LU R13, [R1+0xf14] ;  /* 0x000f1400010d7983 */ /* 0x001ea80000300800 */
[----:B------:R-:W2:Y:S04]  /*98a0*/  LDL R5, [R1+0x60c] ;  /* 0x00060c0001057983 */ /* 0x000ea80000100800 */
[----:B------:R-:W0:Y:S04]  /*98b0*/  S2R R3, SR_TID.X ;  /* 0x0000000000037919 */ /* 0x000e280000002100 */
[----:B------:R-:W1:Y:S01]  /*98c0*/  S2R R23, SR_TID.X ;  /* 0x0000000000177919 */ /* 0x000e620000002100 */
[----:B0-----:R-:W-:-:S02]  /*98d0*/  LOP3.LUT R3, R3, 0x7f, RZ, 0xc0, !PT ;  /* 0x0000007f03037812 */ /* 0x001fc400078ec0ff */
[----:B-1----:R-:W-:-:S03]  /*98e0*/  LOP3.LUT R2, R23, 0x7f, RZ, 0xc0, !PT ;  /* 0x0000007f17027812 */ /* 0x002fc600078ec0ff */
[----:B------:R-:W-:Y:S02]  /*98f0*/  IMAD.SHL.U32 R3, R3, 0x2, RZ ;  /* 0x0000000203037824 */ /* 0x000fe400078e00ff */
[----:B------:R-:W-:-:S03]  /*9900*/  IMAD.SHL.U32 R29, R2, 0x2, RZ ;  /* 0x00000002021d7824 */ /* 0x000fc600078e00ff */
[----:B------:R-:W-:Y:S02]  /*9910*/  LOP3.LUT R3, R3, 0x10, RZ, 0x3c, !PT ;  /* 0x0000001003037812 */ /* 0x000fe400078e3cff */
[----:B------:R-:W-:Y:S04]  /*9920*/  STS.U16 [R29+0x4000], R6 ;  /* 0x004000061d007388 */ /* 0x000fe80000000400 */
[----:B------:R-:W-:Y:S04]  /*9930*/  STS.U16 [R29+0x4800], R7 ;  /* 0x004800071d007388 */ /* 0x000fe80000000400 */
[----:B------:R-:W-:Y:S04]  /*9940*/  STS.U16 [R29+0x5000], R8 ;  /* 0x005000081d007388 */ /* 0x000fe80000000400 */
[----:B------:R-:W-:Y:S04]  /*9950*/  STS.U16 [R29+0x5800], R9 ;  /* 0x005800091d007388 */ /* 0x000fe80000000400 */
[----:B------:R-:W-:Y:S04]  /*9960*/  STS.U16 [R3+0x4100], R10 ;  /* 0x0041000a03007388 */ /* 0x000fe80000000400 */
[----:B---3--:R-:W-:Y:S04]  /*9970*/  STS.U16 [R3+0x4900], R11 ;  /* 0x0049000b03007388 */ /* 0x008fe80000000400 */
[----:B----4-:R-:W-:Y:S04]  /*9980*/  STS.U16 [R3+0x5100], R12 ;  /* 0x0051000c03007388 */ /* 0x010fe80000000400 */
[----:B--2---:R0:W-:Y:S02]  /*9990*/  STS.U16 [R4+0x5900], R13 ;  /* 0x0059000d04007388 */ /* 0x0041e40000000400 */
[----:B0-----:R-:W-:-:S02]  /*99a0*/  IADD3 R4, P1, R5, R28, RZ ;  /* 0x0000001c05047210 */ /* 0x001fc40007f3e0ff */
[----:B------:R-:W2:Y:S01]  /*99b0*/  LDL R5, [R1+0x560] ;  /* 0x0005600001057983 */ /* 0x000ea20000100800 */
[----:B------:R-:W-:Y:S02]  /*99c0*/  PRMT R14, RZ, 0x7610, R14 ;  /* 0x00007610ff0e7816 */ /* 0x000fe4000000000e */
[----:B--2---:R-:W-:-:S05]  /*99d0*/  IMAD.X R5, R5, 0x1, R0, P1 ;  /* 0x0000000105057824 */ /* 0x004fca00008e0600 */
[----:B------:R-:W2:Y:S04]  /*99e0*/  @!P0 LDG.E.U16 R14, [R4.64] ;  /* 0x00000004040e8981 */ /* 0x000ea8000c1e1500 */
[----:B------:R-:W0:Y:S04]  /*99f0*/  S2R R3, SR_TID.X ;  /* 0x0000000000037919 */ /* 0x000e280000002100 */
[----:B--2---:R1:W-:Y:S04]  /*9a00*/  STL [R1+0x40], R14 ;  /* 0x0000400e01007387 */ /* 0x0043e80000100800 */
[----:B-1----:R-:W2:Y:S04]  /*9a10*/  LDL.LU R14, [R1+0xf10] ;  /* 0x000f1000010e7983 */ /* 0x002ea80000300800 */
[----:B------:R-:W3:Y:S04]  /*9a20*/  LDL.LU R4, [R1+0xc] ;  /* 0x00000c0001047983 */ /* 0x000ee80000300800 */
[----:B------:R-:W4:Y:S01]  /*9a30*/  LDL R5, [R1+0x684] ;  /* 0x0006840001057983 */ /* 0x000f220000100800 */
[----:B0-----:R-:W-:-:S05]  /*9a40*/  LOP3.LUT R3, R3, 0x7f, RZ, 0xc0, !PT ;  /* 0x0000007f03037812 */ /* 0x001fca00078ec0ff */
[----:B------:R-:W-:-:S05]  /*9a50*/  IMAD.SHL.U32 R3, R3, 0x2, RZ ;  /* 0x0000000203037824 */ /* 0x000fca00078e00ff */
[----:B------:R-:W-:-:S05]  /*9a60*/  LOP3.LUT R3, R3, 0x20, RZ, 0x3c, !PT ;  /* 0x0000002003037812 */ /* 0x000fca00078e3cff */
[----:B---3--:R4:W-:Y:S02]  /*9a70*/  STS.U16 [R3+0x4200], R4 ;  /* 0x0042000403007388 */ /* 0x0089e40000000400 */
[----:B----4-:R-:W-:Y:S02]  /*9a80*/  IADD3 R4, P1, R5, R28, RZ ;  /* 0x0000001c05047210 */ /* 0x010fe40007f3e0ff */
[----:B------:R-:W3:Y:S01]  /*9a90*/  LDL R5, [R1+0x608] ;  /* 0x0006080001057983 */ /* 0x000ee20000100800 */
[----:B------:R-:W-:Y:S02]  /*9aa0*/  PRMT R13, RZ, 0x7610, R13 ;  /* 0x00007610ff0d7816 */ /* 0x000fe4000000000d */
[----:B---3--:R-:W-:-:S05]  /*9ab0*/  IMAD.X R5, R5, 0x1, R0, P1 ;  /* 0x0000000105057824 */ /* 0x008fca00008e0600 */
[----:B------:R0:W3:Y:S04]  /*9ac0*/  @!P0 LDG.E.U16 R13, [R4.64] ;  /* 0x00000004040d8981 */ /* 0x0000e8000c1e1500 */
[----:B0-----:R-:W4:Y:S04]  /*9ad0*/  LDL R5, [R1+0x554] ;  /* 0x0005540001057983 */ /* 0x001f280000100800 */
[----:B---3--:R-:W-:Y:S04]  /*9ae0*/  STL [R1+0xebc], R13 ;  /* 0x000ebc0d01007387 */ /* 0x008fe80000100800 */
[----:B------:R-:W-:Y:S04]  /*9af0*/  STL [R1+0xec0], R13 ;  /* 0x000ec00d01007387 */ /* 0x000fe80000100800 */
[----:B------:R-:W-:Y:S04]  /*9b00*/  STL [R1+0xec4], R13 ;  /* 0x000ec40d01007387 */ /* 0x000fe80000100800 */
[----:B------:R-:W-:Y:S01]  /*9b10*/  STL [R1+0xed0], R13 ;  /* 0x000ed00d01007387 */ /* 0x000fe20000100800 */
[----:B----4-:R-:W-:-:S03]  /*9b20*/  IADD3 R4, P1, R5, R28, RZ ;  /* 0x0000001c05047210 */ /* 0x010fc60007f3e0ff */
[----:B------:R-:W-:Y:S04]  /*9b30*/  STL [R1+0xed4], R13 ;  /* 0x000ed40d01007387 */ /* 0x000fe80000100800 */
[----:B------:R-:W-:Y:S04]  /*9b40*/  STL [R1+0xed8], R13 ;  /* 0x000ed80d01007387 */ /* 0x000fe80000100800 */
[----:B------:R-:W-:Y:S04]  /*9b50*/  STL [R1+0xedc], R13 ;  /* 0x000edc0d01007387 */ /* 0x000fe80000100800 */
[----:B------:R-:W3:Y:S01]  /*9b60*/  LDL R5, [R1+0x4d4] ;  /* 0x0004d40001057983 */ /* 0x000ee20000100800 */
[----:B------:R-:W-:Y:S01]  /*9b70*/  PRMT R12, RZ, 0x7610, R12 ;  /* 0x00007610ff0c7816 */ /* 0x000fe2000000000c */
[----:B---3--:R-:W-:-:S05]  /*9b80*/  IMAD.X R5, R5, 0x1, R0, P1 ;  /* 0x0000000105057824 */ /* 0x008fca00008e0600 */
[----:B------:R0:W3:Y:S04]  /*9b90*/  @!P0 LDG.E.U16 R12, [R4.64] ;  /* 0x00000004040c8981 */ /* 0x0000e8000c1e1500 */
[----:B0-----:R-:W4:Y:S02]  /*9ba0*/  LDL R5, [R1+0x5fc] ;  /* 0x0005fc0001057983 */ /* 0x001f240000100800 */
[----:B----4-:R-:W-:Y:S02]  /*9bb0*/  IADD3 R4, P1, R5, R28, RZ ;  /* 0x0000001c05047210 */ /* 0x010fe40007f3e0ff */
[----:B------:R-:W4:Y:S01]  /*9bc0*/  LDL R5, [R1+0x550] ;  /* 0x0005500001057983 */ /* 0x000f220000100800 */
[----:B------:R-:W-:Y:S02]  /*9bd0*/  PRMT R11, RZ, 0x7610, R11 ;  /* 0x00007610ff0b7816 */ /* 0x000fe4000000000b */
[----:B----4-:R-:W-:-:S05]  /*9be0*/  IMAD.X R5, R5, 0x1, R0, P1 ;  /* 0x0000000105057824 */ /* 0x010fca00008e0600 */
[----:B------:R0:W4:Y:S04]  /*9bf0*/  @!P0 LDG.E.U16 R11, [R4.64] ;  /* 0x00000004040b8981 */ /* 0x000128000c1e1500 */
[----:B0-----:R-:W0:Y:S02]  /*9c00*/  S2R R5, SR_TID.X ;  /* 0x0000000000057919 */ /* 0x001e240000002100 */
[----:B0-----:R-:W-:-:S05]  /*9c10*/  LOP3.LUT R5, R5, 0x7f, RZ, 0xc0, !PT ;  /* 0x0000007f05057812 */ /* 0x001fca00078ec0ff */
[----:B------:R-:W-:-:S05]  /*9c20*/  IMAD.SHL.U32 R5, R5, 0x2, RZ ;  /* 0x0000000205057824 */ /* 0x000fca00078e00ff */
[----:B------:R-:W-:Y:S02]  /*9c30*/  LOP3.LUT R4, R5, 0x20, RZ, 0x3c, !PT ;  /* 0x0000002005047812 */ /* 0x000fe400078e3cff */
[----:B------:R-:W3:Y:S04]  /*9c40*/  LDL R5, [R1+0x67c] ;  /* 0x00067c0001057983 */ /* 0x000ee80000100800 */
[----:B--2---:R-:W-:Y:S04]  /*9c50*/  STS.U16 [R3+0x4a00], R14 ;  /* 0x004a000e03007388 */ /* 0x004fe80000000400 */
[----:B------:R-:W-:Y:S04]  /*9c60*/  STS.U16 [R3+0x5200], R15 ;  /* 0x0052000f03007388 */ /* 0x000fe80000000400 */
[----:B------:R3:W-:Y:S02]  /*9c70*/  STS.U16 [R4+0x5a00], R16 ;  /* 0x005a001004007388 */ /* 0x0007e40000000400 */
[----:B---3--:R-:W-:-:S02]  /*9c80*/  IADD3 R4, P1, R5, R28, RZ ;  /* 0x0000001c05047210 */ /* 0x008fc40007f3e0ff */
[----:B------:R-:W2:Y:S01]  /*9c90*/  LDL R5, [R1+0x5f8] ;  /* 0x0005f80001057983 */ /* 0x000ea20000100800 */
[----:B------:R-:W-:-:S03]  /*9ca0*/  PRMT R10, RZ, 0x7610, R10 ;  /* 0x00007610ff0a7816 */ /* 0x000fc6000000000a */
[----:B------:R-:W0:Y:S01]  /*9cb0*/  S2R R3, SR_TID.X ;  /* 0x0000000000037919 */ /* 0x000e220000002100 */
[----:B--2---:R-:W-:-:S05]  /*9cc0*/  IMAD.X R5, R5, 0x1, R0, P1 ;  /* 0x0000000105057824 */ /* 0x004fca00008e0600 */
[----:B------:R1:W2:Y:S04]  /*9cd0*/  @!P0 LDG.E.U16 R10, [R4.64] ;  /* 0x00000004040a8981 */ /* 0x0002a8000c1e1500 */
[----:B-1----:R-:W3:Y:S04]  /*9ce0*/  LDL.LU R4, [R1+0x10] ;  /* 0x0000100001047983 */ /* 0x002ee80000300800 */
[----:B------:R-:W2:Y:S01]  /*9cf0*/  LDL R5, [R1+0x544] ;  /* 0x0005440001057983 */ /* 0x000ea20000100800 */
[----:B0-----:R-:W-:-:S05]  /*9d00*/  LOP3.LUT R3, R3, 0x7f, RZ, 0xc0, !PT ;  /* 0x0000007f03037812 */ /* 0x001fca00078ec0ff */
[----:B------:R-:W-:-:S05]  /*9d10*/  IMAD.SHL.U32 R3, R3, 0x2, RZ ;  /* 0x0000000203037824 */ /* 0x000fca00078e00ff */
[----:B------:R-:W-:-:S05]  /*9d20*/  LOP3.LUT R3, R3, 0x30, RZ, 0x3c, !PT ;  /* 0x0000003003037812 */ /* 0x000fca00078e3cff */
[----:B---3--:R2:W-:Y:S02]  /*9d30*/  STS.U16 [R3+0x4300], R4 ;  /* 0x0043000403007388 */ /* 0x0085e40000000400 */
[----:B--2---:R-:W-:Y:S02]  /*9d40*/  IADD3 R4, P1, R5, R28, RZ ;  /* 0x0000001c05047210 */ /* 0x004fe40007f3e0ff */
[----:B------:R-:W2:Y:S01]  /*9d50*/  LDL R5, [R1+0x4cc] ;  /* 0x0004cc0001057983 */ /* 0x000ea20000100800 */
[----:B------:R-:W-:Y:S02]  /*9d60*/  PRMT R9, RZ, 0x7610, R9 ;  /* 0x00007610ff097816 */ /* 0x000fe40000000009 */
[----:B--2---:R-:W-:-:S05]  /*9d70*/  IMAD.X R5, R5, 0x1, R0, P1 ;  /* 0x0000000105057824 */ /* 0x004fca00008e0600 */
[----:B------:R0:W2:Y:S04]  /*9d80*/  @!P0 LDG.E.U16 R9, [R4.64] ;  /* 0x0000000404098981 */ /* 0x0000a8000c1e1500 */
[----:B0-----:R-:W3:Y:S02]  /*9d90*/  LDL R5, [R1+0x5ec] ;  /* 0x0005ec0001057983 */ /* 0x001ee40000100800 */
[----:B---3--:R-:W-:Y:S02]  /*9da0*/  IADD3 R4, P1, R5, R28, RZ ;  /* 0x0000001c05047210 */ /* 0x008fe40007f3e0ff */
[----:B------:R-:W3:Y:S01]  /*9db0*/  LDL R5, [R1+0x540] ;  /* 0x0005400001057983 */ /* 0x000ee20000100800 */
[----:B------:R-:W-:Y:S02]  /*9dc0*/  PRMT R8, RZ, 0x7610, R8 ;  /* 0x00007610ff087816 */ /* 0x000fe40000000008 */
[----:B---3--:R-:W-:-:S05]  /*9dd0*/  IMAD.X R5, R5, 0x1, R0, P1 ;  /* 0x0000000105057824 */ /* 0x008fca00008e0600 */
[----:B------:R0:W3:Y:S04]  /*9de0*/  @!P0 LDG.E.U16 R8, [R4.64] ;  /* 0x0000000404088981 */ /* 0x0000e8000c1e1500 */
[----:B0-----:R-:W2:Y:S02]  /*9df0*/  LDL R5, [R1+0x674] ;  /* 0x0006740001057983 */ /* 0x001ea40000100800 */
[----:B--2---:R-:W-:Y:S02]  /*9e00*/  IADD3 R4, P1, R5, R28, RZ ;  /* 0x0000001c05047210 */ /* 0x004fe40007f3e0ff */
[----:B------:R-:W2:Y:S01]  /*9e10*/  LDL R5, [R1+0x5e8] ;  /* 0x0005e80001057983 */ /* 0x000ea20000100800 */
[----:B------:R-:W-:Y:S02]  /*9e20*/  PRMT R7, RZ, 0x7610, R7 ;  /* 0x00007610ff077816 */ /* 0x000fe40000000007 */
[----:B--2---:R-:W-:-:S05]  /*9e30*/  IMAD.X R5, R5, 0x1, R0, P1 ;  /* 0x0000000105057824 */ /* 0x004fca00008e0600 */
[----:B------:R0:W2:Y:S04]  /*9e40*/  @!P0 LDG.E.U16 R7, [R4.64] ;  /* 0x0000000404078981 */ /* 0x0000a8000c1e1500 */
[----:B0-----:R-:W0:Y:S02]  /*9e50*/  S2R R5, SR_TID.X ;  /* 0x0000000000057919 */ /* 0x001e240000002100 */
[----:B0-----:R-:W-:-:S05]  /*9e60*/  LOP3.LUT R5, R5, 0x7f, RZ, 0xc0, !PT ;  /* 0x0000007f05057812 */ /* 0x001fca00078ec0ff */
[----:B------:R-:W-:-:S05]  /*9e70*/  IMAD.SHL.U32 R5, R5, 0x2, RZ ;  /* 0x0000000205057824 */ /* 0x000fca00078e00ff */
[----:B------:R-:W-:Y:S02]  /*9e80*/  LOP3.LUT R4, R5, 0x30, RZ, 0x3c, !PT ;  /* 0x0000003005047812 */ /* 0x000fe400078e3cff */
[----:B------:R-:W2:Y:S04]  /*9e90*/  LDL R5, [R1+0x534] ;  /* 0x0005340001057983 */ /* 0x000ea80000100800 */
[----:B------:R-:W-:Y:S04]  /*9ea0*/  STS.U16 [R3+0x4b00], R17 ;  /* 0x004b001103007388 */ /* 0x000fe80000000400 */
[----:B------:R-:W-:Y:S04]  /*9eb0*/  STS.U16 [R3+0x5300], R18 ;  /* 0x0053001203007388 */ /* 0x000fe80000000400 */
[----:B------:R2:W-:Y:S02]  /*9ec0*/  STS.U16 [R4+0x5b00], R19 ;  /* 0x005b001304007388 */ /* 0x0005e40000000400 */
[----:B--2---:R-:W-:-:S02]  /*9ed0*/  IADD3 R4, P1, R5, R28, RZ ;  /* 0x0000001c05047210 */ /* 0x004fc40007f3e0ff */
[----:B------:R-:W2:Y:S01]  /*9ee0*/  LDL R5, [R1+0x4c4] ;  /* 0x0004c40001057983 */ /* 0x000ea20000100800 */
[----:B------:R-:W-:-:S03]  /*9ef0*/  PRMT R6, RZ, 0x7610, R6 ;  /* 0x00007610ff067816 */ /* 0x000fc60000000006 */
[----:B------:R-:W0:Y:S01]  /*9f00*/  S2R R3, SR_TID.X ;  /* 0x0000000000037919 */ /* 0x000e220000002100 */
[----:B--2---:R-:W-:-:S05]  /*9f10*/  IMAD.X R5, R5, 0x1, R0, P1 ;  /* 0x0000000105057824 */ /* 0x004fca00008e0600 */
[----:B------:R1:W2:Y:S04]  /*9f20*/  @!P0 LDG.E.U16 R6, [R4.64] ;  /* 0x0000000404068981 */ /* 0x0002a8000c1e1500 */
[----:B-1----:R-:W2:Y:S04]  /*9f30*/  LDL.LU R4, [R1+0x14] ;  /* 0x0000140001047983 */ /* 0x002ea80000300800 */
[----:B------:R-:W3:Y:S01]  /*9f40*/  LDL R5, [R1+0x5dc] ;  /* 0x0005dc0001057983 */ /* 0x000ee20000100800 */
[----:B0-----:R-:W-:-:S05]  /*9f50*/  LOP3.LUT R3, R3, 0x7f, RZ, 0xc0, !PT ;  /* 0x0000007f03037812 */ /* 0x001fca00078ec0ff */
[----:B------:R-:W-:-:S05]  /*9f60*/  IMAD.SHL.U32 R3, R3, 0x2, RZ ;  /* 0x0000000203037824 */ /* 0x000fca00078e00ff */
[----:B------:R-:W-:-:S05]  /*9f70*/  LOP3.LUT R3, R3, 0x40, RZ, 0x3c, !PT ;  /* 0x0000004003037812 */ /* 0x000fca00078e3cff */
[----:B--2---:R3:W-:Y:S02]  /*9f80*/  STS.U16 [R3+0x4400], R4 ;  /* 0x0044000403007388 */ /* 0x0047e40000000400 */
[----:B---3--:R-:W-:Y:S02]  /*9f90*/  IADD3 R4, P1, R5, R28, RZ ;  /* 0x0000001c05047210 */ /* 0x008fe40007f3e0ff */
[----:B------:R-:W2:Y:S01]  /*9fa0*/  LDL R5, [R1+0x530] ;  /* 0x0005300001057983 */ /* 0x000ea20000100800 */
[----:B------:R-:W-:Y:S02]  /*9fb0*/  PRMT R20, RZ, 0x7610, R20 ;  /* 0x00007610ff147816 */ /* 0x000fe40000000014 */
[----:B--2---:R-:W-:-:S05]  /*9fc0*/  IMAD.X R5, R5, 0x1, R0, P1 ;  /* 0x0000000105057824 */ /* 0x004fca00008e0600 */
        /* <DEDUP_REMOVED lines=11> */
[----:B------:R-:W2:Y:S02]  /*a080*/  LDL R5, [R1+0x524] ;  /* 0x0005240001057983 */ /* 0x000ea40000100800 */
[----:B--2---:R-:W-:-:S02]  /*a090*/  IADD3 R4, P1, R5, R28, RZ ;  /* 0x0000001c05047210 */ /* 0x004fc40007f3e0ff */
[----:B------:R-:W2:Y:S01]  /*a0a0*/  LDL R5, [R1+0x4bc] ;  /* 0x0004bc0001057983 */ /* 0x000ea20000100800 */
[----:B------:R-:W-:Y:S02]  /*a0b0*/  PRMT R24, RZ, 0x7610, R24 ;  /* 0x00007610ff187816 */ /* 0x000fe40000000018 */
[----:B--2---:R-:W-:-:S05]  /*a0c0*/  IMAD.X R5, R5, 0x1, R0, P1 ;  /* 0x0000000105057824 */ /* 0x004fca00008e0600 */
[----:B------:R-:W2:Y:S04]  /*a0d0*/  @!P0 LDG.E.U16 R24, [R4.64] ;  /* 0x0000000404188981 */ /* 0x000ea8000c1e1500 */
[----:B--2---:R0:W-:Y:S04]  /*a0e0*/  STL [R1+0x470], R24 ;  /* 0x0004701801007387 */ /* 0x0041e80000100800 */
[----:B0-----:R-:W2:Y:S04]  /*a0f0*/  LDL.LU R24, [R1+0xf04] ;  /* 0x000f040001187983 */ /* 0x001ea80000300800 */
[----:B------:R-:W2:Y:S04]  /*a100*/  LDL R5, [R1+0x5cc] ;  /* 0x0005cc0001057983 */ /* 0x000ea80000100800 */
[----:B------:R-:W-:Y:S04]  /*a110*/  STS.U16 [R3+0x4c00], R20 ;  /* 0x004c001403007388 */ /* 0x000fe80000000400 */
[----:B---3--:R-:W-:Y:S04]  /*a120*/  STS.U16 [R3+0x5400], R21 ;  /* 0x0054001503007388 */ /* 0x008fe80000000400 */
[----:B------:R0:W-:Y:S04]  /*a130*/  STS.U16 [R3+0x5c00], R22 ;  /* 0x005c001603007388 */ /* 0x0001e80000000400 */
[----:B0-----:R-:W3:Y:S01]  /*a140*/  LDL.LU R3, [R1+0x18] ;  /* 0x0000180001037983 */ /* 0x001ee20000300800 */
[----:B--2---:R-:W-:-:S03]  /*a150*/  IADD3 R4, P1, R5, R28, RZ ;  /* 0x0000001c05047210 */ /* 0x004fc60007f3e0ff */
[----:B------:R-:W2:Y:S01]  /*a160*/  LDL R5, [R1+0x520] ;  /* 0x0005200001057983 */ /* 0x000ea20000100800 */
[----:B------:R-:W-:Y:S01]  /*a170*/  PRMT R24, RZ, 0x7610, R24 ;  /* 0x00007610ff187816 */ /* 0x000fe20000000018 */
[----:B--2---:R-:W-:-:S05]  /*a180*/  IMAD.X R5, R5, 0x1, R0, P1 ;  /* 0x0000000105057824 */ /* 0x004fca00008e0600 */
[----:B------:R-:W2:Y:S01]  /*a190*/  @!P0 LDG.E.U16 R24, [R4.64] ;  /* 0x0000000404188981 */ /* 0x000ea2000c1e1500 */
[----:B------:R-:W-:-:S05]  /*a1a0*/  LOP3.LUT R23, R23, 0x7f, RZ, 0xc0, !PT ;  /* 0x0000007f17177812 */ /* 0x000fca00078ec0ff */
[----:B------:R-:W-:Y:S01]  /*a1b0*/  IMAD.SHL.U32 R23, R23, 0x2, RZ ;  /* 0x0000000217177824 */ /* 0x000fe200078e00ff */
[----:B--2---:R0:W-:Y:S04]  /*a1c0*/  STL [R1+0x46c], R24 ;  /* 0x00046c1801007387 */ /* 0x0041e80000100800 */
[----:B0-----:R-:W2:Y:S04]  /*a1d0*/  LDL.LU R24, [R1+0xf00] ;  /* 0x000f000001187983 */ /* 0x001ea80000300800 */
[----:B------:R-:W2:Y:S04]  /*a1e0*/  LDL.LU R4, [R1+0x1c] ;  /* 0x00001c0001047983 */ /* 0x000ea80000300800 */
[----:B------:R-:W3:Y:S01]  /*a1f0*/  LDL R5, [R1+0x664] ;  /* 0x0006640001057983 */ /* 0x000ee20000100800 */
[----:B------:R-:W-:-:S05]  /*a200*/  LOP3.LUT R23, R23, 0x50, RZ, 0x3c, !PT ;  /* 0x0000005017177812 */ /* 0x000fca00078e3cff */
[----:B--2---:R0:W-:Y:S04]  /*a210*/  STS.U16 [R23+0x4500], R4 ;  /* 0x0045000417007388 */ /* 0x0041e80000000400 */
[----:B0-----:R-:W2:Y:S01]  /*a220*/  LDL.LU R23, [R1+0xefc] ;  /* 0x000efc0001177983 */ /* 0x001ea20000300800 */
[----:B---3--:R-:W-:-:S03]  /*a230*/  IADD3 R4, P1, R5, R28, RZ ;  /* 0x0000001c05047210 */ /* 0x008fc60007f3e0ff */
[----:B------:R-:W3:Y:S01]  /*a240*/  LDL R5, [R1+0x5c8] ;  /* 0x0005c80001057983 */ /* 0x000ee20000100800 */
[----:B--2---:R-:W-:Y:S01]  /*a250*/  PRMT R23, RZ, 0x7610, R23 ;  /* 0x00007610ff177816 */ /* 0x004fe20000000017 */
[----:B---3--:R-:W-:-:S05]  /*a260*/  IMAD.X R5, R5, 0x1, R0, P1 ;  /* 0x0000000105057824 */ /* 0x008fca00008e0600 */
[----:B------:R0:W2:Y:S04]  /*a270*/  @!P0 LDG.E.U16 R23, [R4.64] ;  /* 0x0000000404178981 */ /* 0x0000a8000c1e1500 */
[----:B0-----:R-:W0:Y:S02]  /*a280*/  S2R R5, SR_TID.X ;  /* 0x0000000000057919 */ /* 0x001e240000002100 */
[----:B0-----:R-:W-:-:S05]  /*a290*/  LOP3.LUT R5, R5, 0x7f, RZ, 0xc0, !PT ;  /* 0x0000007f05057812 */ /* 0x001fca00078ec0ff */
[----:B------:R-:W-:-:S05]  /*a2a0*/  IMAD.SHL.U32 R5, R5, 0x2, RZ ;  /* 0x0000000205057824 */ /* 0x000fca00078e00ff */
[----:B------:R-:W-:Y:S01]  /*a2b0*/  LOP3.LUT R4, R5, 0x50, RZ, 0x3c, !PT ;  /* 0x0000005005047812 */ /* 0x000fe200078e3cff */
[----:B--2---:R0:W-:Y:S04]  /*a2c0*/  STL [R1+0x480], R23 ;  /* 0x0004801701007387 */ /* 0x0041e80000100800 */
[----:B0-----:R-:W2:Y:S04]  /*a2d0*/  LDL.LU R23, [R1+0xef8] ;  /* 0x000ef80001177983 */ /* 0x001ea80000300800 */
[----:B------:R-:W3:Y:S04]  /*a2e0*/  LDL R5, [R1+0x514] ;  /* 0x0005140001057983 */ /* 0x000ee80000100800 */
[----:B--2---:R3:W-:Y:S02]  /*a2f0*/  STS.U16 [R4+0x4d00], R23 ;  /* 0x004d001704007388 */ /* 0x0047e40000000400 */
[----:B---3--:R-:W-:-:S02]  /*a300*/  IADD3 R4, P1, R5, R28, RZ ;  /* 0x0000001c05047210 */ /* 0x008fc40007f3e0ff */
        /* <DEDUP_REMOVED lines=24> */
[----:B------:R3:W-:Y:S02]  /*a490*/  STS.U16 [R4+0x5d00], R25 ;  /* 0x005d001904007388 */ /* 0x0007e40000000400 */
[----:B---3--:R-:W-:-:S02]  /*a4a0*/  IADD3 R4, P1, R5, R28, RZ ;  /* 0x0000001c05047210 */ /* 0x008fc40007f3e0ff */
[----:B------:R-:W3:Y:S01]  /*a4b0*/  LDL R5, [R1+0x5b8] ;  /* 0x0005b80001057983 */ /* 0x000ee20000100800 */
[----:B--2---:R-:W-:Y:S02]  /*a4c0*/  PRMT R26, RZ, 0x7610, R26 ;  /* 0x00007610ff1a7816 */ /* 0x004fe4000000001a */
[----:B---3--:R-:W-:-:S05]  /*a4d0*/  IMAD.X R5, R5, 0x1, R0, P1 ;  /* 0x0000000105057824 */ /* 0x008fca00008e0600 */
[----:B------:R-:W2:Y:S01]  /*a4e0*/  @!P0 LDG.E.U16 R26, [R4.64] ;  /* 0x00000004041a8981 */ /* 0x000ea2000c1e1500 */
[----:B------:R-:W-:-:S03]  /*a4f0*/  IMAD.SHL.U32 R2, R2, 0x2, RZ ;  /* 0x0000000202027824 */ /* 0x000fc600078e00ff */
[----:B--2---:R0:W-:Y:S04]  /*a500*/  STL [R1+0x30], R26 ;  /* 0x0000301a01007387 */ /* 0x0041e80000100800 */
[----:B0-----:R-:W2:Y:S04]  /*a510*/  LDL.LU R26, [R1+0xeec] ;  /* 0x000eec00011a7983 */ /* 0x001ea80000300800 */
[----:B------:R-:W3:Y:S04]  /*a520*/  LDL.LU R4, [R1+0x20] ;  /* 0x0000200001047983 */ /* 0x000ee80000300800 */
[----:B------:R-:W2:Y:S01]  /*a530*/  LDL R5, [R1+0x504] ;  /* 0x0005040001057983 */ /* 0x000ea20000100800 */
[----:B------:R-:W-:-:S05]  /*a540*/  LOP3.LUT R2, R2, 0x60, RZ, 0x3c, !PT ;  /* 0x0000006002027812 */ /* 0x000fca00078e3cff */
[----:B---3--:R2:W-:Y:S02]  /*a550*/  STS.U16 [R2+0x4600], R4 ;  /* 0x0046000402007388 */ /* 0x0085e40000000400 */
[----:B--2---:R-:W-:Y:S02]  /*a560*/  IADD3 R4, P1, R5, R28, RZ ;  /* 0x0000001c05047210 */ /* 0x004fe40007f3e0ff */
[----:B------:R-:W2:Y:S01]  /*a570*/  LDL R5, [R1+0x4ac] ;  /* 0x0004ac0001057983 */ /* 0x000ea20000100800 */
[----:B------:R-:W-:Y:S02]  /*a580*/  PRMT R26, RZ, 0x7610, R26 ;  /* 0x00007610ff1a7816 */ /* 0x000fe4000000001a */
[----:B--2---:R-:W-:-:S05]  /*a590*/  IMAD.X R5, R5, 0x1, R0, P1 ;  /* 0x0000000105057824 */ /* 0x004fca00008e0600 */
[----:B------:R-:W2:Y:S04]  /*a5a0*/  @!P0 LDG.E.U16 R26, [R4.64] ;  /* 0x00000004041a8981 */ /* 0x000ea8000c1e1500 */
[----:B--2---:R0:W-:Y:S04]  /*a5b0*/  STL [R1+0x2c], R26 ;  /* 0x00002c1a01007387 */ /* 0x0041e80000100800 */
[----:B0-----:R-:W2:Y:S04]  /*a5c0*/  LDL.LU R26, [R1+0xee8] ;  /* 0x000ee800011a7983 */ /* 0x001ea80000300800 */
[----:B------:R-:W3:Y:S04]  /*a5d0*/  LDL R5, [R1+0x5ac] ;  /* 0x0005ac0001057983 */ /* 0x000ee80000100800 */
[----:B------:R0:W-:Y:S04]  /*a5e0*/  STS.U16 [R2+0x4e00], R3 ;  /* 0x004e000302007388 */ /* 0x0001e80000000400 */
[----:B0-----:R-:W4:Y:S04]  /*a5f0*/  LDL.LU R2, [R1+0x640] ;  /* 0x0006400001027983 */ /* 0x001f280000300800 */
[----:B------:R-:W4:Y:S01]  /*a600*/  LDL.LU R3, [R1+0x6a0] ;  /* 0x0006a00001037983 */ /* 0x000f220000300800 */
        /* <DEDUP_REMOVED lines=30> */
[----:B------:R-:W2:Y:S01]  /*a7f0*/  @!P0 LDG.E.U16 R13, [R4.64] ;  /* 0x00000004040d8981 */ /* 0x000ea2000c1e1500 */
[----:B------:R-:W-:-:S03]  /*a800*/  LOP3.LUT R29, R29, 0x70, RZ, 0x3c, !PT ;  /* 0x000000701d1d7812 */ /* 0x000fc600078e3cff */
[----:B--2---:R0:W-:Y:S04]  /*a810*/  STL [R1+0x20], R13 ;  /* 0x0000200d01007387 */ /* 0x0041e80000100800 */
[----:B0-----:R-:W2:Y:S04]  /*a820*/  LDL.LU R13, [R1+0xedc] ;  /* 0x000edc00010d7983 */ /* 0x001ea80000300800 */
[----:B------:R-:W3:Y:S04]  /*a830*/  LDL.LU R4, [R1+0x494] ;  /* 0x0004940001047983 */ /* 0x000ee80000300800 */
[----:B------:R-:W2:Y:S04]  /*a840*/  LDL R5, [R1+0x644] ;  /* 0x0006440001057983 */ /* 0x000ea80000100800 */
[----:B---3--:R2:W-:Y:S02]  /*a850*/  STS.U16 [R29+0x4700], R4 ;  /* 0x004700041d007388 */ /* 0x0085e40000000400 */
[----:B--2---:R-:W-:-:S02]  /*a860*/  IADD3 R4, P1, R5, R28, RZ ;  /* 0x0000001c05047210 */ /* 0x004fc40007f3e0ff */
[----:B------:R-:W2:Y:S01]  /*a870*/  LDL R5, [R1+0x598] ;  /* 0x0005980001057983 */ /* 0x000ea20000100800 */
[----:B------:R-:W-:Y:S02]  /*a880*/  PRMT R13, RZ, 0x7610, R13 ;  /* 0x00007610ff0d7816 */ /* 0x000fe4000000000d */
[----:B--2---:R-:W-:-:S05]  /*a890*/  IMAD.X R5, R5, 0x1, R0, P1 ;  /* 0x0000000105057824 */ /* 0x004fca00008e0600 */
[----:B------:R-:W2:Y:S04]  /*a8a0*/  @!P0 LDG.E.U16 R13, [R4.64] ;  /* 0x00000004040d8981 */ /* 0x000ea8000c1e1500 */
[----:B--2---:R0:W-:Y:S04]  /*a8b0*/  STL [R1+0x1c], R13 ;  /* 0x00001c0d01007387 */ /* 0x0041e80000100800 */
[----:B0-----:R-:W2:Y:S04]  /*a8c0*/  LDL.LU R13, [R1+0xed8] ;  /* 0x000ed800010d7983 */ /* 0x001ea80000300800 */
[----:B------:R-:W3:Y:S01]  /*a8d0*/  LDL.LU R5, [R1+0x488] ;  /* 0x0004880001057983 */ /* 0x000ee20000300800 */
[----:B----4-:R-:W-:-:S02]  /*a8e0*/  IADD3 R4, P1, R3, R28, RZ ;  /* 0x0000001c03047210 */ /* 0x010fc40007f3e0ff */
[----:B--2---:R-:W-:Y:S01]  /*a8f0*/  PRMT R13, RZ, 0x7610, R13 ;  /* 0x00007610ff0d7816 */ /* 0x004fe2000000000d */
[----:B---3--:R0:W-:Y:S02]  /*a900*/  STS.U16 [R29+0x4f00], R5 ;  /* 0x004f00051d007388 */ /* 0x0081e40000000400 */
[----:B0-----:R-:W-:-:S05]  /*a910*/  IMAD.X R5, R2, 0x1, R0, P1 ;  /* 0x0000000102057824 */ /* 0x001fca00008e0600 */
[----:B------:R-:W2:Y:S04]  /*a920*/  @!P0 LDG.E.U16 R13, [R4.64] ;  /* 0x00000004040d8981 */ /* 0x000ea8000c1e1500 */
[----:B------:R-:W-:Y:S04]  /*a930*/  STL [R1+0x714], R3 ;  /* 0x0007140301007387 */ /* 0x000fe80000100800 */
[----:B------:R0:W-:Y:S04]  /*a940*/  STL [R1+0x718], R2 ;  /* 0x0007180201007387 */ /* 0x0001e80000100800 */
[----:B0-----:R-:W3:Y:S04]  /*a950*/  LDL.LU R2, [R1+0x484] ;  /* 0x0004840001027983 */ /* 0x001ee80000300800 */
[----:B--2---:R0:W-:Y:S04]  /*a960*/  STL [R1+0x18], R13 ;  /* 0x0000180d01007387 */ /* 0x0041e80000100800 */
[----:B0-----:R-:W2:Y:S04]  /*a970*/  LDL.LU R13, [R1+0xed4] ;  /* 0x000ed400010d7983 */ /* 0x001ea80000300800 */
[----:B------:R-:W4:Y:S02]  /*a980*/  LDL R5, [R1+0x58c] ;  /* 0x00058c0001057983 */ /* 0x000f240000100800 */
[----:B----4-:R-:W-:-:S02]  /*a990*/  IADD3 R4, P1, R5, R28, RZ ;  /* 0x0000001c05047210 */ /* 0x010fc40007f3e0ff */
[----:B------:R-:W4:Y:S01]  /*a9a0*/  LDL R5, [R1+0x4f0] ;  /* 0x0004f00001057983 */ /* 0x000f220000100800 */
[----:B--2---:R-:W-:Y:S02]  /*a9b0*/  PRMT R13, RZ, 0x7610, R13 ;  /* 0x00007610ff0d7816 */ /* 0x004fe4000000000d */
[----:B----4-:R-:W-:-:S05]  /*a9c0*/  IMAD.X R5, R5, 0x1, R0, P1 ;  /* 0x0000000105057824 */ /* 0x010fca00008e0600 */
[----:B------:R-:W2:Y:S04]  /*a9d0*/  @!P0 LDG.E.U16 R13, [R4.64] ;  /* 0x00000004040d8981 */ /* 0x000ea8000c1e1500 */
[----:B---3--:R0:W-:Y:S04]  /*a9e0*/  STS.U16 [R29+0x5700], R2 ;  /* 0x005700021d007388 */ /* 0x0081e80000000400 */
[----:B0-----:R-:W3:Y:S04]  /*a9f0*/  LDL R2, [R1+0x4e8] ;  /* 0x0004e80001027983 */ /* 0x001ee80000100800 */
[----:B--2---:R0:W-:Y:S04]  /*aa00*/  STL [R1+0x14], R13 ;  /* 0x0000140d01007387 */ /* 0x0041e80000100800 */
[----:B0-----:R-:W2:Y:S04]  /*aa10*/  LDL.LU R13, [R1+0xed0] ;  /* 0x000ed000010d7983 */ /* 0x001ea80000300800 */
[----:B------:R-:W4:Y:S04]  /*aa20*/  LDL.LU R4, [R1] ;  /* 0x0000000001047983 */ /* 0x000f280000300800 */
[----:B------:R-:W2:Y:S04]  /*aa30*/  LDL R5, [R1+0x634] ;  /* 0x0006340001057983 */ /* 0x000ea80000100800 */
[----:B----4-:R0:W-:Y:S04]  /*aa40*/  STS.U16 [R29+0x5f00], R4 ;  /* 0x005f00041d007388 */ /* 0x0101e80000000400 */
[----:B0-----:R-:W4:Y:S01]  /*aa50*/  LDL.LU R29, [R1+0xecc] ;  /* 0x000ecc00011d7983 */ /* 0x001f220000300800 */
[----:B--2---:R-:W-:-:S03]  /*aa60*/  IADD3 R4, P1, R5, R28, RZ ;  /* 0x0000001c05047210 */ /* 0x004fc60007f3e0ff */
[----:B------:R-:W2:Y:S01]  /*aa70*/  LDL R5, [R1+0x588] ;  /* 0x0005880001057983 */ /* 0x000ea20000100800 */
[----:B----4-:R-:W-:Y:S01]  /*aa80*/  PRMT R29, RZ, 0x7610, R29 ;  /* 0x00007610ff1d7816 */ /* 0x010fe2000000001d */
[----:B--2---:R-:W-:-:S05]  /*aa90*/  IMAD.X R5, R5, 0x1, R0, P1 ;  /* 0x0000000105057824 */ /* 0x004fca00008e0600 */
[----:B------:R-:W2:Y:S04]  /*aaa0*/  @!P0 LDG.E.U16 R29, [R4.64] ;  /* 0x00000004041d8981 */ /* 0x000ea8000c1e1500 */
[----:B--2---:R0:W-:Y:S04]  /*aab0*/  STL [R1+0x10], R29 ;  /* 0x0000101d01007387 */ /* 0x0041e80000100800 */
[----:B0-----:R-:W2:Y:S04]  /*aac0*/  LDL.LU R29, [R1+0xec8] ;  /* 0x000ec800011d7983 */ /* 0x001ea80000300800 */
[----:B------:R-:W2:Y:S04]  /*aad0*/  LDL.LU R4, [R1+0x4] ;  /* 0x0000040001047983 */ /* 0x000ea80000300800 */
[----:B------:R-:W4:Y:S04]  /*aae0*/  LDL R5, [R1+0x698] ;  /* 0x0006980001057983 */ /* 0x000f280000100800 */
[----:B--2---:R4:W-:Y:S02]  /*aaf0*/  STS.U16 [R29], R4 ;  /* 0x000000041d007388 */ /* 0x0049e40000000400 */
[----:B----4-:R-:W-:-:S02]  /*ab00*/  IADD3 R4, P1, R5, R28, RZ ;  /* 0x0000001c05047210 */ /* 0x010fc40007f3e0ff */
[----:B------:R-:W2:Y:S01]  /*ab10*/  LDL R5, [R1+0x630] ;  /* 0x0006300001057983 */ /* 0x000ea20000100800 */
[----:B------:R-:W-:Y:S02]  /*ab20*/  PRMT R13, RZ, 0x7610, R13 ;  /* 0x00007610ff0d7816 */ /* 0x000fe4000000000d */
[----:B--2---:R-:W-:-:S05]  /*ab30*/  IMAD.X R5, R5, 0x1, R0, P1 ;  /* 0x0000000105057824 */ /* 0x004fca00008e0600 */
[----:B------:R-:W2:Y:S04]  /*ab40*/  @!P0 LDG.E.U16 R13, [R4.64] ;  /* 0x00000004040d8981 */ /* 0x000ea8000c1e1500 */
[----:B--2---:R0:W-:Y:S04]  /*ab50*/  STL [R1+0xc], R13 ;  /* 0x00000c0d01007387 */ /* 0x0041e80000100800 */
[----:B0-----:R-:W2:Y:S04]  /*ab60*/  LDL.LU R13, [R1+0xec4] ;  /* 0x000ec400010d7983 */ /* 0x001ea80000300800 */
[----:B------:R-:W4:Y:S04]  /*ab70*/  LDL.LU R4, [R1+0x8] ;  /* 0x0000080001047983 */ /* 0x000f280000300800 */
[----:B------:R-:W3:Y:S04]  /*ab80*/  LDL R5, [R1+0x57c] ;  /* 0x00057c0001057983 */ /* 0x000ee80000100800 */
[----:B----4-:R3:W-:Y:S01]  /*ab90*/  STS.U16 [R29+0x200], R4 ;  /* 0x000200041d007388 */ /* 0x0107e20000000400 */
[----:B--2---:R-:W-:-:S02]  /*aba0*/  PRMT R13, RZ, 0x7610, R13 ;  /* 0x00007610ff0d7816 */ /* 0x004fc4000000000d */
[----:B---3--:R-:W-:-:S05]  /*abb0*/  IADD3 R4, P1, R5, R28, RZ ;  /* 0x0000001c05047210 */ /* 0x008fca0007f3e0ff */
[----:B------:R-:W-:Y:S02]  /*abc0*/  IMAD.X R5, R2, 0x1, R0, P1 ;  /* 0x0000000102057824 */ /* 0x000fe400008e0600 */
[----:B------:R-:W2:Y:S04]  /*abd0*/  LDL R2, [R1+0x4e0] ;  /* 0x0004e00001027983 */ /* 0x000ea80000100800 */
[----:B------:R-:W3:Y:S04]  /*abe0*/  @!P0 LDG.E.U16 R13, [R4.64] ;  /* 0x00000004040d8981 */ /* 0x000ee8000c1e1500 */
[----:B---3--:R0:W-:Y:S04]  /*abf0*/  STL [R1+0x8], R13 ;  /* 0x0000080d01007387 */ /* 0x0081e80000100800 */
[----:B0-----:R-:W3:Y:S04]  /*ac00*/  LDL.LU R13, [R1+0xec0] ;  /* 0x000ec000010d7983 */ /* 0x001ee80000300800 */
[----:B------:R-:W4:Y:S04]  /*ac10*/  LDL.LU R4, [R1+0x34] ;  /* 0x0000340001047983 */ /* 0x000f280000300800 */
[----:B------:R-:W2:Y:S04]  /*ac20*/  LDL R5, [R1+0x624] ;  /* 0x0006240001057983 */ /* 0x000ea80000100800 */
[----:B----4-:R2:W-:Y:S02]  /*ac30*/  STS.U16 [R29+0x400], R4 ;  /* 0x000400041d007388 */ /* 0x0105e40000000400 */
[----:B--2---:R-:W-:-:S02]  /*ac40*/  IADD3 R4, P1, R5, R28, RZ ;  /* 0x0000001c05047210 */ /* 0x004fc40007f3e0ff */
[----:B------:R-:W2:Y:S01]  /*ac50*/  LDL R5, [R1+0x578] ;  /* 0x0005780001057983 */ /* 0x000ea20000100800 */
[----:B---3--:R-:W-:Y:S02]  /*ac60*/  PRMT R13, RZ, 0x7610, R13 ;  /* 0x00007610ff0d7816 */ /* 0x008fe4000000000d */
[----:B--2---:R-:W-:-:S05]  /*ac70*/  IMAD.X R5, R5, 0x1, R0, P1 ;  /* 0x0000000105057824 */ /* 0x004fca00008e0600 */
[----:B------:R-:W2:Y:S04]  /*ac80*/  @!P0 LDG.E.U16 R13, [R4.64] ;  /* 0x00000004040d8981 */ /* 0x000ea8000c1e1500 */
[----:B--2---:R0:W-:Y:S04]  /*ac90*/  STL [R1+0x4], R13 ;  /* 0x0000040d01007387 */ /* 0x0041e80000100800 */
[----:B0-----:R-:W2:Y:S04]  /*aca0*/  LDL.LU R13, [R1+0xebc] ;  /* 0x000ebc00010d7983 */ /* 0x001ea80000300800 */
[----:B------:R-:W3:Y:S04]  /*acb0*/  LDL.LU R4, [R1+0x38] ;  /* 0x0000380001047983 */ /* 0x000ee80000300800 */
[----:B------:R-:W4:Y:S04]  /*acc0*/  LDL R5, [R1+0x690] ;  /* 0x0006900001057983 */ /* 0x000f280000100800 */
[----:B---3--:R4:W-:Y:S02]  /*acd0*/  STS.U16 [R29+0x600], R4 ;  /* 0x000600041d007388 */ /* 0x0089e40000000400 */
[----:B----4-:R-:W-:-:S02]  /*ace0*/  IADD3 R4, P1, R5, R28, RZ ;  /* 0x0000001c05047210 */ /* 0x010fc40007f3e0ff */
[----:B------:R-:W3:Y:S01]  /*acf0*/  LDL R5, [R1+0x620] ;  /* 0x0006200001057983 */ /* 0x000ee20000100800 */
[----:B------:R-:W-:Y:S02]  /*ad00*/  PRMT R3, RZ, 0x7610, R3 ;  /* 0x00007610ff037816 */ /* 0x000fe40000000003 */
[----:B---3--:R-:W-:-:S05]  /*ad10*/  IMAD.X R5, R5, 0x1, R0, P1 ;  /* 0x0000000105057824 */ /* 0x008fca00008e0600 */
[----:B------:R0:W3:Y:S04]  /*ad20*/  @!P0 LDG.E.U16 R3, [R4.64] ;  /* 0x0000000404038981 */ /* 0x0000e8000c1e1500 */
[----:B0-----:R-:W4:Y:S04]  /*ad30*/  LDL.LU R4, [R1+0x468] ;  /* 0x0004680001047983 */ /* 0x001f280000300800 */
[----:B------:R-:W2:Y:S01]  /*ad40*/  LDL R5, [R1+0x56c] ;  /* 0x00056c0001057983 */ /* 0x000ea20000100800 */
[----:B------:R-:W-:-:S03]  /*ad50*/  PRMT R27, RZ, 0x7610, R27 ;  /* 0x00007610ff1b7816 */ /* 0x000fc6000000001b */
[----:B---3--:R0:W-:Y:S04]  /*ad60*/  STL [R1+0xe98], R3 ;  /* 0x000e980301007387 */ /* 0x0081e80000100800 */
[----:B----4-:R2:W-:Y:S04]  /*ad70*/  STS.U16 [R29+0x800], R4 ;  /* 0x000800041d007388 */ /* 0x0105e80000000400 */
[----:B0-----:R-:W3:Y:S01]  /*ad80*/  LDL R3, [R1+0x610] ;  /* 0x0006100001037983 */ /* 0x001ee20000100800 */
[----:B--2---:R-:W-:-:S05]  /*ad90*/  IADD3 R4, P1, R5, R28, RZ ;  /* 0x0000001c05047210 */ /* 0x004fca0007f3e0ff */
[----:B------:R-:W-:Y:S02]  /*ada0*/  IMAD.X R5, R2, 0x1, R0, P1 ;  /* 0x0000000102057824 */ /* 0x000fe400008e0600 */
[----:B------:R-:W2:Y:S04]  /*adb0*/  LDL.LU R2, [R1+0x4c] ;  /* 0x00004c0001027983 */ /* 0x000ea80000300800 */
[----:B------:R0:W4:Y:S04]  /*adc0*/  @!P0 LDG.E.U16 R27, [R4.64] ;  /* 0x00000004041b8981 */ /* 0x000128000c1e1500 */
[----:B0-----:R-:W2:Y:S04]  /*add0*/  LDL.LU R4, [R1+0x464] ;  /* 0x0004640001047983 */ /* 0x001ea80000300800 */
[----:B------:R-:W3:Y:S04]  /*ade0*/  LDL R5, [R1+0x614] ;  /* 0x0006140001057983 */ /* 0x000ee80000100800 */
[----:B----4-:R0:W-:Y:S04]  /*adf0*/  STL [R1+0xe9c], R27 ;  /* 0x000e9c1b01007387 */ /* 0x0101e80000100800 */
[----:B--2---:R3:W-:Y:S01]  /*ae00*/  STS.U16 [R29+0xa00], R4 ;  /* 0x000a00041d007388 */ /* 0x0047e20000000400 */
[----:B------:R-:W-:-:S03]  /*ae10*/  PRMT R26, RZ, 0x7610, R26 ;  /* 0x00007610ff1a7816 */ /* 0x000fc6000000001a */
[----:B0-----:R-:W2:Y:S01]  /*ae20*/  LDL R27, [R1+0x4d8] ;  /* 0x0004d800011b7983 */ /* 0x001ea20000100800 */
[----:B---3--:R-:W-:-:S03]  /*ae30*/  IADD3 R4, P1, R5, R28, RZ ;  /* 0x0000001c05047210 */ /* 0x008fc60007f3e0ff */
[----:B------:R-:W3:Y:S02]  /*ae40*/  LDL R5, [R1+0x568] ;  /* 0x0005680001057983 */ /* 0x000ee40000100800 */
        /* <DEDUP_REMOVED lines=12> */
[----:B0-----:R-:W2:Y:S01]  /*af10*/  LDL.LU R5, [R1+0x58] ;  /* 0x0000580001057983 */ /* 0x001ea20000300800 */
[----:B------:R-:W-:-:S02]  /*af20*/  PRMT R24, RZ, 0x7610, R24 ;  /* 0x00007610ff187816 */ /* 0x000fc40000000018 */
[----:B---3--:R-:W-:Y:S01]  /*af30*/  IADD3 R4, P1, R26, R28, RZ ;  /* 0x0000001c1a047210 */ /* 0x008fe20007f3e0ff */
[----:B----4-:R0:W-:Y:S04]  /*af40*/  STL [R1+0xea4], R25 ;  /* 0x000ea41901007387 */ /* 0x0101e80000100800 */
[----:B------:R-:W3:Y:S04]  /*af50*/  LDL R26, [R1+0x54c] ;  /* 0x00054c00011a7983 */ /* 0x000ee80000100800 */
[----:B--2---:R1:W-:Y:S04]  /*af60*/  STS.U16 [R29+0xe00], R5 ;  /* 0x000e00051d007388 */ /* 0x0043e80000000400 */
[----:B0-----:R-:W2:Y:S01]  /*af70*/  LDL R25, [R1+0x4d0] ;  /* 0x0004d00001197983 */ /* 0x001ea20000100800 */
[----:B-1----:R-:W-:-:S03]  /*af80*/  IMAD.X R5, R27, 0x1, R0, P1 ;  /* 0x000000011b057824 */ /* 0x002fc600008e0600 */
[----:B------:R-:W4:Y:S04]  /*af90*/  LDL.LU R27, [R1+0x40] ;  /* 0x00004000011b7983 */ /* 0x000f280000300800 */
[----:B------:R0:W2:Y:S04]  /*afa0*/  @!P0 LDG.E.U16 R24, [R4.64] ;  /* 0x0000000404188981 */ /* 0x0000a8000c1e1500 */
[----:B0-----:R-:W3:Y:S04]  /*afb0*/  LDL.LU R4, [R1+0x54] ;  /* 0x0000540001047983 */ /* 0x001ee80000300800 */
[----:B------:R-:W4:Y:S04]  /*afc0*/  LDL R5, [R1+0x604] ;  /* 0x0006040001057983 */ /* 0x000f280000100800 */
[----:B--2---:R0:W-:Y:S04]  /*afd0*/  STL [R1+0xea8], R24 ;  /* 0x000ea81801007387 */ /* 0x0041e80000100800 */
[----:B---3--:R4:W-:Y:S04]  /*afe0*/  STS.U16 [R29+0x1000], R4 ;  /* 0x001000041d007388 */ /* 0x0089e80000000400 */
[----:B0-----:R-:W2:Y:S01]  /*aff0*/  LDL.LU R24, [R1+0x48] ;  /* 0x0000480001187983 */ /* 0x001ea20000300800 */
[----:B----4-:R-:W-:-:S03]  /*b000*/  IADD3 R4, P1, R5, R28, RZ ;  /* 0x0000001c05047210 */ /* 0x010fc60007f3e0ff */
[----:B------:R-:W3:Y:S01]  /*b010*/  LDL R5, [R1+0x558] ;  /* 0x0005580001057983 */ /* 0x000ee20000100800 */
[----:B------:R-:W-:Y:S01]  /*b020*/  PRMT R23, RZ, 0x7610, R23 ;  /* 0x00007610ff177816 */ /* 0x000fe20000000017 */
[----:B---3--:R-:W-:-:S05]  /*b030*/  IMAD.X R5, R5, 0x1, R0, P1 ;  /* 0x0000000105057824 */ /* 0x008fca00008e0600 */
[----:B------:R0:W3:Y:S04]  /*b040*/  @!P0 LDG.E.U16 R23, [R4.64] ;  /* 0x0000000404178981 */ /* 0x0000e8000c1e1500 */
[----:B0-----:R-:W4:Y:S04]  /*b050*/  LDL R5, [R1+0x680] ;  /* 0x0006800001057983 */ /* 0x001f280000100800 */
[----:B---3--:R0:W-:Y:S01]  /*b060*/  STL [R1+0xeac], R23 ;  /* 0x000eac1701007387 */ /* 0x0081e20000100800 */
[----:B----4-:R-:W-:-:S03]  /*b070*/  IADD3 R4, P1, R5, R28, RZ ;  /* 0x0000001c05047210 */ /* 0x010fc60007f3e0ff */
[----:B------:R1:W-:Y:S04]  /*b080*/  STS.U16 [R29+0x1200], R2 ;  /* 0x001200021d007388 */ /* 0x0003e80000000400 */
[----:B------:R-:W3:Y:S01]  /*b090*/  LDL R5, [R1+0x600] ;  /* 0x0006000001057983 */ /* 0x000ee20000100800 */
[----:B------:R-:W-:-:S03]  /*b0a0*/  PRMT R22, RZ, 0x7610, R22 ;  /* 0x00007610ff167816 */ /* 0x000fc60000000016 */
[----:B0-----:R-:W4:Y:S04]  /*b0b0*/  LDL R23, [R1+0x548] ;  /* 0x0005480001177983 */ /* 0x001f280000100800 */
[----:B-1----:R-:W2:Y:S01]  /*b0c0*/  LDL R2, [R1+0x5f4] ;  /* 0x0005f40001027983 */ /* 0x002ea20000100800 */
[----:B------:R-:W-:Y:S01]  /*b0d0*/  PRMT R21, RZ, 0x7610, R21 ;  /* 0x00007610ff157816 */ /* 0x000fe20000000015 */
[----:B---3--:R-:W-:-:S05]  /*b0e0*/  IMAD.X R5, R5, 0x1, R0, P1 ;  /* 0x0000000105057824 */ /* 0x008fca00008e0600 */
[----:B------:R0:W3:Y:S02]  /*b0f0*/  @!P0 LDG.E.U16 R22, [R4.64] ;  /* 0x0000000404168981 */ /* 0x0000e4000c1e1500 */
[----:B0-----:R-:W-:-:S05]  /*b100*/  IADD3 R4, P1, R26, R28, RZ ;  /* 0x0000001c1a047210 */ /* 0x001fca0007f3e0ff */
[----:B------:R-:W-:-:S05]  /*b110*/  IMAD.X R5, R25, 0x1, R0, P1 ;  /* 0x0000000119057824 */ /* 0x000fca00008e0600 */
[----:B------:R2:W3:Y:S01]  /*b120*/  @!P0 LDG.E.U16 R21, [R4.64] ;  /* 0x0000000404158981 */ /* 0x0004e2000c1e1500 */
[----:B------:R-:W-:Y:S02]  /*b130*/  PRMT R20, RZ, 0x7610, R20 ;  /* 0x00007610ff147816 */ /* 0x000fe40000000014 */
[----:B--2---:R-:W-:-:S05]  /*b140*/  IADD3 R4, P1, R2, R28, RZ ;  /* 0x0000001c02047210 */ /* 0x004fca0007f3e0ff */
[----:B----4-:R-:W-:Y:S01]  /*b150*/  IMAD.X R5, R23, 0x1, R0, P1 ;  /* 0x0000000117057824 */ /* 0x010fe200008e0600 */
[----:B------:R0:W-:Y:S04]  /*b160*/  STS.U16 [R29+0x1400], R24 ;  /* 0x001400181d007388 */ /* 0x0001e80000000400 */
[----:B------:R-:W2:Y:S04]  /*b170*/  @!P0 LDG.E.U16 R20, [R4.64] ;  /* 0x0000000404148981 */ /* 0x000ea8000c1e1500 */
[----:B------:R1:W-:Y:S04]  /*b180*/  STS.U16 [R29+0x1600], R3 ;  /* 0x001600031d007388 */ /* 0x0003e80000000400 */
[----:B---3--:R3:W-:Y:S04]  /*b190*/  STL [R1+0xeb0], R22 ;  /* 0x000eb01601007387 */ /* 0x0087e80000100800 */
[----:B------:R-:W4:Y:S04]  /*b1a0*/  LDL R25, [R1+0x678] ;  /* 0x0006780001197983 */ /* 0x000f280000100800 */
[----:B0-----:R-:W4:Y:S04]  /*b1b0*/  LDL R24, [R1+0x5f0] ;  /* 0x0005f00001187983 */ /* 0x001f280000100800 */
[----:B------:R0:W-:Y:S04]  /*b1c0*/  STL [R1+0xeb4], R21 ;  /* 0x000eb41501007387 */ /* 0x0001e80000100800 */
[----:B-1----:R-:W4:Y:S04]  /*b1d0*/  LDL R3, [R1+0x53c] ;  /* 0x00053c0001037983 */ /* 0x002f280000100800 */
[----:B------:R-:W4:Y:S04]  /*b1e0*/  LDL R2, [R1+0x4c8] ;  /* 0x0004c80001027983 */ /* 0x000f280000100800 */
[----:B------:R-:W4:Y:S04]  /*b1f0*/  LDL R23, [R1+0x5e4] ;  /* 0x0005e40001177983 */ /* 0x000f280000100800 */
[----:B---3--:R-:W3:Y:S04]  /*b200*/  LDL R22, [R1+0x538] ;  /* 0x0005380001167983 */ /* 0x008ee80000100800 */
[----:B--2---:R1:W-:Y:S01]  /*b210*/  STL [R1+0xeb8], R20 ;  /* 0x000eb81401007387 */ /* 0x0043e20000100800 */
[----:B------:R-:W-:-:S03]  /*b220*/  PRMT R19, RZ, 0x7610, R19 ;  /* 0x00007610ff137816 */ /* 0x000fc60000000013 */
[----:B0-----:R-:W2:Y:S04]  /*b230*/  LDL R21, [R1+0x670] ;  /* 0x0006700001157983 */ /* 0x001ea80000100800 */
[----:B-1----:R-:W2:Y:S01]  /*b240*/  LDL R20, [R1+0x5e0] ;  /* 0x0005e00001147983 */ /* 0x002ea20000100800 */
[----:B----4-:R-:W-:-:S05]  /*b250*/  IADD3 R4, P1, R25, R28, RZ ;  /* 0x0000001c19047210 */ /* 0x010fca0007f3e0ff */
[----:B------:R-:W-:-:S05]  /*b260*/  IMAD.X R5, R24, 0x1, R0, P1 ;  /* 0x0000000118057824 */ /* 0x000fca00008e0600 */
[----:B------:R0:W4:Y:S02]  /*b270*/  @!P0 LDG.E.U16 R19, [R4.64] ;  /* 0x0000000404138981 */ /* 0x000124000c1e1500 */
[----:B0-----:R-:W-:Y:S02]  /*b280*/  IADD3 R4, P1, R3, R28, RZ ;  /* 0x0000001c03047210 */ /* 0x001fe40007f3e0ff */
[----:B------:R-:W4:Y:S01]  /*b290*/  LDL R3, [R1+0x52c] ;  /* 0x00052c0001037983 */ /* 0x000f220000100800 */
[----:B------:R-:W-:Y:S02]  /*b2a0*/  PRMT R18, RZ, 0x7610, R18 ;  /* 0x00007610ff127816 */ /* 0x000fe40000000012 */
[----:B------:R-:W-:Y:S02]  /*b2b0*/  IMAD.X R5, R2, 0x1, R0, P1 ;  /* 0x0000000102057824 */ /* 0x000fe400008e0600 */
[----:B------:R-:W4:Y:S04]  /*b2c0*/  LDL R2, [R1+0x4c0] ;  /* 0x0004c00001027983 */ /* 0x000f280000100800 */
[----:B------:R0:W4:Y:S01]  /*b2d0*/  @!P0 LDG.E.U16 R18, [R4.64] ;  /* 0x0000000404128981 */ /* 0x000122000c1e1500 */
[----:B------:R-:W-:-:S02]  /*b2e0*/  PRMT R17, RZ, 0x7610, R17 ;  /* 0x00007610ff117816 */ /* 0x000fc40000000011 */
[----:B0-----:R-:W-:Y:S02]  /*b2f0*/  IADD3 R4, P1, R23, R28, RZ ;  /* 0x0000001c17047210 */ /* 0x001fe40007f3e0ff */
[----:B------:R-:W4:Y:S03]  /*b300*/  LDL R23, [R1+0x5d4] ;  /* 0x0005d40001177983 */ /* 0x000f260000100800 */
[----:B---3--:R-:W-:Y:S02]  /*b310*/  IMAD.X R5, R22, 0x1, R0, P1 ;  /* 0x0000000116057824 */ /* 0x008fe400008e0600 */
[----:B------:R-:W3:Y:S04]  /*b320*/  LDL R22, [R1+0x528] ;  /* 0x0005280001167983 */ /* 0x000ee80000100800 */
[----:B------:R2:W3:Y:S01]  /*b330*/  @!P0 LDG.E.U16 R17, [R4.64] ;  /* 0x0000000404118981 */ /* 0x0004e2000c1e1500 */
[----:B------:R-:W-:-:S03]  /*b340*/  PRMT R16, RZ, 0x7610, R16 ;  /* 0x00007610ff107816 */ /* 0x000fc60000000010 */
[----:B------:R-:W3:Y:S01]  /*b350*/  LDL.LU R25, [R1+0x478] ;  /* 0x0004780001197983 */ /* 0x000ee20000300800 */
[----:B--2---:R-:W-:-:S03]  /*b360*/  IADD3 R4, P1, R21, R28, RZ ;  /* 0x0000001c15047210 */ /* 0x004fc60007f3e0ff */
[----:B------:R-:W2:Y:S02]  /*b370*/  LDL R21, [R1+0x668] ;  /* 0x0006680001157983 */ /* 0x000ea40000100800 */
[----:B------:R-:W-:Y:S01]  /*b380*/  IMAD.X R5, R20, 0x1, R0, P1 ;  /* 0x0000000114057824 */ /* 0x000fe200008e0600 */
[----:B------:R-:W-:Y:S01]  /*b390*/  PRMT R15, RZ, 0x7610, R15 ;  /* 0x00007610ff0f7816 */ /* 0x000fe2000000000f */
[----:B------:R-:W2:Y:S04]  /*b3a0*/  LDL R20, [R1+0x51c] ;  /* 0x00051c0001147983 */ /* 0x000ea80000100800 */
[----:B------:R4:W2:Y:S02]  /*b3b0*/  @!P0 LDG.E.U16 R16, [R4.64] ;  /* 0x0000000404108981 */ /* 0x0008a4000c1e1500 */
[----:B----4-:R-:W-:-:S02]  /*b3c0*/  IADD3 R4, P1, R3, R28, RZ ;  /* 0x0000001c03047210 */ /* 0x010fc40007f3e0ff */
[----:B------:R-:W4:Y:S03]  /*b3d0*/  LDL R3, [R1+0x5d0] ;  /* 0x0005d00001037983 */ /* 0x000f260000100800 */
[----:B------:R-:W-:Y:S02]  /*b3e0*/  IMAD.X R5, R2, 0x1, R0, P1 ;  /* 0x0000000102057824 */ /* 0x000fe400008e0600 */
[----:B------:R-:W4:Y:S04]  /*b3f0*/  LDL R2, [R1+0x4b8] ;  /* 0x0004b80001027983 */ /* 0x000f280000100800 */
[----:B------:R0:W4:Y:S01]  /*b400*/  @!P0 LDG.E.U16 R15, [R4.64] ;  /* 0x00000004040f8981 */ /* 0x000122000c1e1500 */
[----:B------:R-:W-:-:S03]  /*b410*/  PRMT R14, RZ, 0x7610, R14 ;  /* 0x00007610ff0e7816 */ /* 0x000fc6000000000e */
[----:B------:R-:W4:Y:S01]  /*b420*/  LDL.LU R26, [R1+0x474] ;  /* 0x00047400011a7983 */ /* 0x000f220000300800 */
[----:B0-----:R-:W-:-:S03]  /*b430*/  IADD3 R4, P1, R23, R28, RZ ;  /* 0x0000001c17047210 */ /* 0x001fc60007f3e0ff */
[----:B------:R-:W4:Y:S02]  /*b440*/  LDL R23, [R1+0x5c4] ;  /* 0x0005c40001177983 */ /* 0x000f240000100800 */
[----:B---3--:R-:W-:Y:S02]  /*b450*/  IMAD.X R5, R22, 0x1, R0, P1 ;  /* 0x0000000116057824 */ /* 0x008fe400008e0600 */
[----:B------:R-:W3:Y:S04]  /*b460*/  LDL R22, [R1+0x518] ;  /* 0x0005180001167983 */ /* 0x000ee80000100800 */
[----:B------:R2:W3:Y:S04]  /*b470*/  @!P0 LDG.E.U16 R14, [R4.64] ;  /* 0x00000004040e8981 */ /* 0x0004e8000c1e1500 */
[----:B------:R0:W-:Y:S01]  /*b480*/  STS.U16 [R29+0x1800], R27 ;  /* 0x0018001b1d007388 */ /* 0x0001e20000000400 */
[----:B--2---:R-:W-:-:S03]  /*b490*/  IADD3 R4, P1, R21, R28, RZ ;  /* 0x0000001c15047210 */ /* 0x004fc60007f3e0ff */
[----:B0-----:R-:W2:Y:S04]  /*b4a0*/  LDL.LU R27, [R1+0x470] ;  /* 0x00047000011b7983 */ /* 0x001ea80000300800 */
[----:B------:R0:W-:Y:S04]  /*b4b0*/  STS.U16 [R29+0x1a00], R13 ;  /* 0x001a000d1d007388 */ /* 0x0001e80000000400 */
[----:B------:R-:W2:Y:S01]  /*b4c0*/  LDL R21, [R1+0x5c0] ;  /* 0x0005c00001157983 */ /* 0x000ea20000100800 */
[----:B----4-:R-:W-:-:S03]  /*b4d0*/  IMAD.X R5, R3, 0x1, R0, P1 ;  /* 0x0000000103057824 */ /* 0x010fc600008e0600 */
[----:B------:R-:W4:Y:S01]  /*b4e0*/  LDL R3, [R1+0x660] ;  /* 0x0006600001037983 */ /* 0x000f220000100800 */
[----:B0-----:R-:W-:-:S06]  /*b4f0*/  PRMT R13, RZ, 0x7610, R13 ;  /* 0x00007610ff0d7816 */ /* 0x001fcc000000000d */
[----:B------:R0:W2:Y:S04]  /*b500*/  @!P0 LDG.E.U16 R13, [R4.64] ;  /* 0x00000004040d8981 */ /* 0x0000a8000c1e1500 */
[----:B------:R1:W-:Y:S01]  /*b510*/  STS.U16 [R29+0x1c00], R12 ;  /* 0x001c000c1d007388 */ /* 0x0003e20000000400 */
[----:B0-----:R-:W-:-:S03]  /*b520*/  IADD3 R4, P1, R20, R28, RZ ;  /* 0x0000001c14047210 */ /* 0x001fc60007f3e0ff */
[----:B------:R-:W2:Y:S01]  /*b530*/  LDL R20, [R1+0x50c] ;  /* 0x00050c0001147983 */ /* 0x000ea20000100800 */
[----:B-1----:R-:W-:Y:S01]  /*b540*/  PRMT R12, RZ, 0x7610, R12 ;  /* 0x00007610ff0c7816 */ /* 0x002fe2000000000c */
[----:B------:R-:W-:Y:S02]  /*b550*/  IMAD.X R5, R2, 0x1, R0, P1 ;  /* 0x0000000102057824 */ /* 0x000fe400008e0600 */
[----:B------:R-:W2:Y:S04]  /*b560*/  LDL R2, [R1+0x4b0] ;  /* 0x0004b00001027983 */ /* 0x000ea80000100800 */
[----:B------:R0:W2:Y:S04]  /*b570*/  @!P0 LDG.E.U16 R12, [R4.64] ;  /* 0x00000004040c8981 */ /* 0x0000a8000c1e1500 */
[----:B------:R1:W-:Y:S01]  /*b580*/  STS.U16 [R29+0x1e00], R11 ;  /* 0x001e000b1d007388 */ /* 0x0003e20000000400 */
[----:B0-----:R-:W-:-:S03]  /*b590*/  IADD3 R4, P1, R23, R28, RZ ;  /* 0x0000001c17047210 */ /* 0x001fc60007f3e0ff */
[----:B------:R0:W-:Y:S01]  /*b5a0*/  STS.U16 [R29+0x2a00], R25 ;  /* 0x002a00191d007388 */ /* 0x0001e20000000400 */
[----:B-1----:R-:W-:Y:S01]  /*b5b0*/  PRMT R11, RZ, 0x7610, R11 ;  /* 0x00007610ff0b7816 */ /* 0x002fe2000000000b */
[----:B---3--:R-:W-:-:S05]  /*b5c0*/  IMAD.X R5, R22, 0x1, R0, P1 ;  /* 0x0000000116057824 */ /* 0x008fca00008e0600 */
[----:B------:R4:W3:Y:S04]  /*b5d0*/  @!P0 LDG.E.U16 R11, [R4.64] ;  /* 0x00000004040b8981 */ /* 0x0008e8000c1e1500 */
[----:B0-----:R-:W3:Y:S01]  /*b5e0*/  LDL R25, [R1+0x5b4] ;  /* 0x0005b40001197983 */ /* 0x001ee20000100800 */
[----:B----4-:R-:W-:-:S03]  /*b5f0*/  IADD3 R4, P1, R3, R28, RZ ;  /* 0x0000001c03047210 */ /* 0x010fc60007f3e0ff */
[----:B------:R-:W4:Y:S04]  /*b600*/  LDL R3, [R1+0x508] ;  /* 0x0005080001037983 */ /* 0x000f280000100800 */
[----:B------:R0:W-:Y:S01]  /*b610*/  STS.U16 [R29+0x2000], R10 ;  /* 0x0020000a1d007388 */ /* 0x0001e20000000400 */
[----:B--2---:R-:W-:Y:S01]  /*b620*/  IMAD.X R5, R21, 0x1, R0, P1 ;  /* 0x0000000115057824 */ /* 0x004fe200008e0600 */
[----:B0-----:R-:W-:Y:S02]  /*b630*/  PRMT R10, RZ, 0x7610, R10 ;  /* 0x00007610ff0a7816 */ /* 0x001fe4000000000a */
[----:B------:R0:W-:Y:S04]  /*b640*/  STS.U16 [R29+0x2200], R9 ;  /* 0x002200091d007388 */ /* 0x0001e80000000400 */
[----:B------:R1:W2:Y:S01]  /*b650*/  @!P0 LDG.E.U16 R10, [R4.64] ;  /* 0x00000004040a8981 */ /* 0x0002a2000c1e1500 */
[----:B0-----:R-:W-:-:S02]  /*b660*/  PRMT R9, RZ, 0x7610, R9 ;  /* 0x00007610ff097816 */ /* 0x001fc40000000009 */
[-C--:B-1----:R-:W-:Y:S02]  /*b670*/  IADD3 R4, P1, R20, R28.reuse, RZ ;  /* 0x0000001c14047210 */ /* 0x082fe40007f3e0ff */
[----:B------:R-:W2:Y:S03]  /*b680*/  LDL.LU R20, [R1+0x47c] ;  /* 0x00047c0001147983 */ /* 0x000ea60000300800 */
[----:B------:R-:W-:Y:S01]  /*b690*/  IMAD.X R5, R2, 0x1, R0, P1 ;  /* 0x0000000102057824 */ /* 0x000fe200008e0600 */
[----:B------:R-:W2:Y:S04]  /*b6a0*/  LDL.LU R21, [R1+0x3c] ;  /* 0x00003c0001157983 */ /* 0x000ea80000300800 */
[----:B------:R3:W2:Y:S04]  /*b6b0*/  @!P0 LDG.E.U16 R9, [R4.64] ;  /* 0x0000000404098981 */ /* 0x0006a8000c1e1500 */
[----:B------:R0:W-:Y:S04]  /*b6c0*/  STS.U16 [R29+0x2400], R8 ;  /* 0x002400081d007388 */ /* 0x0001e80000000400 */
[----:B------:R-:W2:Y:S01]  /*b6d0*/  LDL.LU R22, [R1+0x30] ;  /* 0x0000300001167983 */ /* 0x000ea20000300800 */
[----:B---3--:R-:W-:-:S03]  /*b6e0*/  IADD3 R4, P1, R25, R28, RZ ;  /* 0x0000001c19047210 */ /* 0x008fc60007f3e0ff */
[----:B------:R-:W3:Y:S01]  /*b6f0*/  LDL.LU R2, [R1+0x2c] ;  /* 0x00002c0001027983 */ /* 0x000ee20000300800 */
[----:B0-----:R-:W-:-:S03]  /*b700*/  PRMT R8, RZ, 0x7610, R8 ;  /* 0x00007610ff087816 */ /* 0x001fc60000000008 */
[----:B------:R-:W2:Y:S04]  /*b710*/  LDL.LU R23, [R1+0x28] ;  /* 0x0000280001177983 */ /* 0x000ea80000300800 */
[----:B------:R-:W2:Y:S04]  /*b720*/  LDL.LU R24, [R1+0x24] ;  /* 0x0000240001187983 */ /* 0x000ea80000300800 */
[----:B------:R0:W-:Y:S04]  /*b730*/  STS.U16 [R29+0x2c00], R26 ;  /* 0x002c001a1d007388 */ /* 0x0001e80000000400 */
[----:B------:R-:W2:Y:S04]  /*b740*/  LDL.LU R25, [R1+0x498] ;  /* 0x0004980001197983 */ /* 0x000ea80000300800 */
[----:B------:R1:W-:Y:S04]  /*b750*/  STS.U16 [R29+0x2e00], R27 ;  /* 0x002e001b1d007388 */ /* 0x0003e80000000400 */
[----:B0-----:R-:W2:Y:S04]  /*b760*/  LDL.LU R26, [R1+0x20] ;  /* 0x00002000011a7983 */ /* 0x001ea80000300800 */
[----:B-1----:R-:W2:Y:S01]  /*b770*/  LDL.LU R27, [R1+0x1c] ;  /* 0x00001c00011b7983 */ /* 0x002ea20000300800 */
[----:B----4-:R-:W-:-:S03]  /*b780*/  IMAD.X R5, R3, 0x1, R0, P1 ;  /* 0x0000000103057824 */ /* 0x010fc600008e0600 */
[----:B------:R-:W4:Y:S04]  /*b790*/  LDL.LU R3, [R1+0x18] ;  /* 0x0000180001037983 */ /* 0x000f280000300800 */
[----:B------:R0:W2:Y:S04]  /*b7a0*/  @!P0 LDG.E.U16 R8, [R4.64] ;  /* 0x0000000404088981 */ /* 0x0000a8000c1e1500 */
[----:B0-----:R-:W2:Y:S04]  /*b7b0*/  LDL.LU R4, [R1+0x46c] ;  /* 0x00046c0001047983 */ /* 0x001ea80000300800 */
[----:B------:R-:W3:Y:S04]  /*b7c0*/  LDL R5, [R1+0x658] ;  /* 0x0006580001057983 */ /* 0x000ee80000100800 */
[----:B--2---:R3:W-:Y:S02]  /*b7d0*/  STS.U16 [R29+0x3000], R4 ;  /* 0x003000041d007388 */ /* 0x0047e40000000400 */
[----:B---3--:R-:W-:-:S02]  /*b7e0*/  IADD3 R4, P1, R5, R28, RZ ;  /* 0x0000001c05047210 */ /* 0x008fc40007f3e0ff */
[----:B------:R-:W2:Y:S04]  /*b7f0*/  LDL R5, [R1+0x5b0] ;  /* 0x0005b00001057983 */ /* 0x000ea80000100800 */
[----:B------:R0:W-:Y:S02]  /*b800*/  STS.U16 [R29+0x2600], R7 ;  /* 0x002600071d007388 */ /* 0x0001e40000000400 */
[----:B0-----:R-:W-:Y:S01]  /*b810*/  PRMT R7, RZ, 0x7610, R7 ;  /* 0x00007610ff077816 */ /* 0x001fe20000000007 */
[----:B--2---:R-:W-:-:S05]  /*b820*/  IMAD.X R5, R5, 0x1, R0, P1 ;  /* 0x0000000105057824 */ /* 0x004fca00008e0600 */
[----:B------:R0:W2:Y:S04]  /*b830*/  @!P0 LDG.E.U16 R7, [R4.64] ;  /* 0x0000000404078981 */ /* 0x0000a8000c1e1500 */
[----:B0-----:R-:W3:Y:S04]  /*b840*/  LDL.LU R4, [R1+0x480] ;  /* 0x0004800001047983 */ /* 0x001ee80000300800 */
[----:B------:R-:W2:Y:S04]  /*b850*/  LDL R5, [R1+0x4fc] ;  /* 0x0004fc0001057983 */ /* 0x000ea80000100800 */
[----:B---3--:R2:W-:Y:S02]  /*b860*/  STS.U16 [R29+0x3200], R4 ;  /* 0x003200041d007388 */ /* 0x0085e40000000400 */
[----:B--2---:R-:W-:-:S02]  /*b870*/  IADD3 R4, P1, R5, R28, RZ ;  /* 0x0000001c05047210 */ /* 0x004fc40007f3e0ff */
[----:B------:R-:W2:Y:S04]  /*b880*/  LDL R5, [R1+0x4a8] ;  /* 0x0004a80001057983 */ /* 0x000ea80000100800 */
[----:B------:R0:W-:Y:S04]  /*b890*/  STS.U16 [R29+0x2800], R6 ;  /* 0x002800061d007388 */ /* 0x0001e80000000400 */
[----:B------:R1:W-:Y:S01]  /*b8a0*/  STL [R1+0x708], R28 ;  /* 0x0007081c01007387 */ /* 0x0003e20000100800 */
[----:B0-----:R-:W-:-:S03]  /*b8b0*/  PRMT R6, RZ, 0x7610, R6 ;  /* 0x00007610ff067816 */ /* 0x001fc60000000006 */
[----:B-1----:R-:W3:Y:S04]  /*b8c0*/  LDL.LU R28, [R1+0x4] ;  /* 0x00000400011c7983 */ /* 0x002ee80000300800 */
[----:B------:R-:W-:Y:S04]  /*b8d0*/  STL [R1+0x70c], R0 ;  /* 0x00070c0001007387 */ /* 0x000fe80000100800 */
[----:B------:R-:W-:Y:S04]  /*b8e0*/  STS.U16 [R29+0x3400], R20 ;  /* 0x003400141d007388 */ /* 0x000fe80000000400 */
[----:B------:R-:W-:Y:S04]  /*b8f0*/  STS.U16 [R29+0x3600], R21 ;  /* 0x003600151d007388 */ /* 0x000fe80000000400 */
[----:B------:R-:W-:Y:S04]  /*b900*/  STS.U16 [R29+0x3800], R22 ;  /* 0x003800161d007388 */ /* 0x000fe80000000400 */
[----:B------:R0:W-:Y:S04]  /*b910*/  STS.U16 [R29+0x3a00], R2 ;  /* 0x003a00021d007388 */ /* 0x0001e80000000400 */
[----:B------:R1:W-:Y:S04]  /*b920*/  STS.U16 [R29+0x3c00], R23 ;  /* 0x003c00171d007388 */ /* 0x0003e80000000400 */
[----:B------:R1:W-:Y:S01]  /*b930*/  STS.U16 [R29+0x3e00], R24 ;  /* 0x003e00181d007388 */ /* 0x0003e20000000400 */
[----:B0-----:R-:W-:-:S05]  /*b940*/  LOP3.LUT R2, R29, 0x20, RZ, 0x3c, !PT ;  /* 0x000000201d027812 */ /* 0x001fca00078e3cff */
[----:B------:R-:W-:Y:S04]  /*b950*/  STS.U16 [R2+0x3f00], R25 ;  /* 0x003f001902007388 */ /* 0x000fe80000000400 */
[----:B------:R-:W-:Y:S04]  /*b960*/  STS.U16 [R2+0x100], R26 ;  /* 0x0001001a02007388 */ /* 0x000fe80000000400 */
[----:B------:R-:W-:Y:S04]  /*b970*/  STS.U16 [R2+0x300], R27 ;  /* 0x0003001b02007388 */ /* 0x000fe80000000400 */
[----:B----4-:R-:W-:Y:S01]  /*b980*/  STS.U16 [R2+0x500], R3 ;  /* 0x0005000302007388 */ /* 0x010fe20000000400 */
[----:B--2---:R-:W-:-:S03]  /*b990*/  IMAD.X R5, R5, 0x1, R0, P1 ;  /* 0x0000000105057824 */ /* 0x004fc600008e0600 */
[----:B------:R-:W2:Y:S04]  /*b9a0*/  LDL.LU R0, [R1+0x8] ;  /* 0x0000080001007983 */ /* 0x000ea80000300800 */
[----:B------:R0:W4:Y:S04]  /*b9b0*/  @!P0 LDG.E.U16 R6, [R4.64] ;  /* 0x0000000404068981 */ /* 0x000128000c1e1500 */
[----:B0-----:R-:W2:Y:S04]  /*b9c0*/  LDL.LU R4, [R1+0x10] ;  /* 0x0000100001047983 */ /* 0x001ea80000300800 */
[----:B------:R-:W2:Y:S04]  /*b9d0*/  LDL.LU R5, [R1+0xc] ;  /* 0x00000c0001057983 */ /* 0x000ea80000300800 */
[----:B------:R-:W2:Y:S04]  /*b9e0*/  LDL.LU R20, [R1+0xeb8] ;  /* 0x000eb80001147983 */ /* 0x000ea80000300800 */
[----:B------:R-:W2:Y:S04]  /*b9f0*/  LDL.LU R21, [R1+0xeb4] ;  /* 0x000eb40001157983 */ /* 0x000ea80000300800 */
[----:B------:R-:W2:Y:S04]  /*ba00*/  LDL.LU R22, [R1+0xeb0] ;  /* 0x000eb00001167983 */ /* 0x000ea80000300800 */
[----:B-1----:R-:W2:Y:S04]  /*ba10*/  LDL.LU R23, [R1+0xeac] ;  /* 0x000eac0001177983 */ /* 0x002ea80000300800 */
[----:B------:R-:W2:Y:S04]  /*ba20*/  LDL.LU R24, [R1+0xea8] ;  /* 0x000ea80001187983 */ /* 0x000ea80000300800 */
[----:B------:R0:W-:Y:S04]  /*ba30*/  STL [R1+0x710], R29 ;  /* 0x0007101d01007387 */ /* 0x0001e80000100800 */
[----:B0-----:R-:W2:Y:S04]  /*ba40*/  LDL.LU R29, [R1+0x14] ;  /* 0x00001400011d7983 */ /* 0x001ea80000300800 */
[----:B------:R-:W3:Y:S04]  /*ba50*/  LDL.LU R25, [R1+0xea4] ;  /* 0x000ea40001197983 */ /* 0x000ee80000300800 */
[----:B------:R-:W3:Y:S04]  /*ba60*/  LDL.LU R26, [R1+0xea0] ;  /* 0x000ea000011a7983 */ /* 0x000ee80000300800 */
[----:B------:R-:W3:Y:S04]  /*ba70*/  LDL.LU R27, [R1+0xe9c] ;  /* 0x000e9c00011b7983 */ /* 0x000ee80000300800 */
[----:B------:R-:W3:Y:S04]  /*ba80*/  LDL.LU R3, [R1+0xe98] ;  /* 0x000e980001037983 */ /* 0x000ee80000300800 */
[----:B--2---:R-:W-:Y:S04]  /*ba90*/  STS.U16 [R2+0x700], R29 ;  /* 0x0007001d02007388 */ /* 0x004fe80000000400 */
[----:B------:R-:W-:Y:S04]  /*baa0*/  STS.U16 [R2+0x900], R4 ;  /* 0x0009000402007388 */ /* 0x000fe80000000400 */
[----:B------:R-:W-:Y:S04]  /*bab0*/  STS.U16 [R2+0xb00], R5 ;  /* 0x000b000502007388 */ /* 0x000fe80000000400 */
[----:B------:R-:W-:Y:S04]  /*bac0*/  STS.U16 [R2+0xd00], R0 ;  /* 0x000d000002007388 */ /* 0x000fe80000000400 */
[----:B---3--:R-:W-:Y:S04]  /*bad0*/  STS.U16 [R2+0xf00], R28 ;  /* 0x000f001c02007388 */ /* 0x008fe80000000400 */
[----:B------:R0:W-:Y:S04]  /*bae0*/  STS.U16 [R2+0x1100], R3 ;  /* 0x0011000302007388 */ /* 0x0001e80000000400 */
[----:B0-----:R-:W0:Y:S04]  /*baf0*/  S2R R3, SR_TID.X ;  /* 0x0000000000037919 */ /* 0x001e280000002100 */
[----:B------:R-:W1:Y:S04]  /*bb00*/  S2R R28, SR_TID.X ;  /* 0x00000000001c7919 */ /* 0x000e680000002100 */
[----:B------:R-:W-:Y:S04]  /*bb10*/  STS.U16 [R2+0x1300], R27 ;  /* 0x0013001b02007388 */ /* 0x000fe80000000400 */
        /* <DEDUP_REMOVED lines=11> */
[----:B------:R-:W-:Y:S01]  /*bbd0*/  STS.U16 [R2+0x2b00], R15 ;  /* 0x002b000f02007388 */ /* 0x000fe20000000400 */
[----:B0-----:R-:W-:-:S03]  /*bbe0*/  LOP3.LUT R0, R3, 0x7, RZ, 0xc0, !PT ;  /* 0x0000000703007812 */ /* 0x001fc600078ec0ff */
[----:B------:R-:W-:Y:S04]  /*bbf0*/  STS.U16 [R2+0x2d00], R14 ;  /* 0x002d000e02007388 */ /* 0x000fe80000000400 */
[----:B------:R-:W-:Y:S04]  /*bc00*/  STS.U16 [R2+0x2f00], R13 ;  /* 0x002f000d02007388 */ /* 0x000fe80000000400 */
[----:B------:R-:W-:Y:S04]  /*bc10*/  STS.U16 [R2+0x3100], R12 ;  /* 0x0031000c02007388 */ /* 0x000fe80000000400 */
[----:B------:R-:W-:Y:S04]  /*bc20*/  STS.U16 [R2+0x3300], R11 ;  /* 0x0033000b02007388 */ /* 0x000fe80000000400 */
[----:B------:R-:W-:Y:S01]  /*bc30*/  STS.U16 [R2+0x3500], R10 ;  /* 0x0035000a02007388 */ /* 0x000fe20000000400 */
[----:B-1----:R-:W-:-:S03]  /*bc40*/  IMAD.SHL.U32 R4, R28, 0x2, RZ ;  /* 0x000000021c047824 */ /* 0x002fc600078e00ff */
[----:B------:R-:W-:Y:S01]  /*bc50*/  STS.U16 [R2+0x3700], R9 ;  /* 0x0037000902007388 */ /* 0x000fe20000000400 */
[----:B------:R-:W-:-:S03]  /*bc60*/  IMAD R0, R0, 0x110, RZ ;  /* 0x0000011000007824 */ /* 0x000fc600078e02ff */
[----:B------:R-:W-:Y:S04]  /*bc70*/  STS.U16 [R2+0x3900], R8 ;  /* 0x0039000802007388 */ /* 0x000fe80000000400 */
[----:B------:R-:W-:Y:S04]  /*bc80*/  STS.U16 [R2+0x3b00], R7 ;  /* 0x003b000702007388 */ /* 0x000fe80000000400 */
[----:B----4-:R-:W-:Y:S01]  /*bc90*/  STS.U16 [R2+0x3d00], R6 ;  /* 0x003d000602007388 */ /* 0x010fe20000000400 */
[----:B------:R-:W-:Y:S01]  /*bca0*/  IMAD.SHL.U32 R5, R28, 0x80, RZ ;  /* 0x000000801c057824 */ /* 0x000fe200078e00ff */
[----:B------:R-:W-:Y:S01]  /*bcb0*/  LOP3.LUT R0, R0, 0x10, R4, 0x78, !PT ;  /* 0x0000001000007812 */ /* 0x000fe200078e7804 */
[----:B------:R-:W-:-:S03]  /*bcc0*/  IMAD.SHL.U32 R28, R28, 0x8, RZ ;  /* 0x000000081c1c7824 */ /* 0x000fc600078e00ff */
[----:B------:R-:W-:Y:S01]  /*bcd0*/  LOP3.LUT R0, R0, 0x800, R5, 0xf8, !PT ;  /* 0x0000080000007812 */ /* 0x000fe200078ef805 */
[----:B------:R-:W-:Y:S01]  /*bce0*/  BAR.SYNC.DEFER_BLOCKING 0x0 ;  /* 0x0000000000007b1d */ /* 0x000fe20000010000 */
[C---:B------:R-:W-:Y:S02]  /*bcf0*/  LOP3.LUT R5, R3.reuse, 0x60, RZ, 0xc0, !PT ;  /* 0x0000006003057812 */ /* 0x040fe400078ec0ff */
[----:B------:R-:W-:Y:S02]  /*bd00*/  LOP3.LUT R3, R3, 0x7, RZ, 0xc0, !PT ;  /* 0x0000000703037812 */ /* 0x000fe400078ec0ff */
[----:B------:R-:W-:-:S03]  /*bd10*/  LOP3.LUT R28, R28, 0x30, R4, 0x48, !PT ;  /* 0x000000301c1c7812 */ /* 0x000fc600078e4804 */
[----:B------:R-:W-:-:S04]  /*bd20*/  IMAD R3, R3, 0x4, R5 ;  /* 0x0000000403037824 */ /* 0x000fc800078e0205 */
[----:B------:R-:W-:-:S05]  /*bd30*/  IMAD.U32 R3, R3, 0x10, R28 ;  /* 0x0000001003037824 */ /* 0x000fca00078e001c */
[----:B------:R-:W0:Y:S04]  /*bd40*/  LDSM.16.M88.4 R8, [R3] ;  /* 0x000000000308783b */ /* 0x000e280000000200 */
[----:B------:R-:W1:Y:S04]  /*bd50*/  LDSM.16.M88.4 R4, [R3+0x1000] ;  /* 0x001000000304783b */ /* 0x000e680000000200 */
[----:B------:R-:W2:Y:S04]  /*bd60*/  LDSM.16.M88.4 R24, [R3+0x800] ;  /* 0x000800000318783b */ /* 0x000ea80000000200 */
[----:B------:R-:W-:Y:S04]  /*bd70*/  LDSM.16.M88.4 R12, [R3+0x2800] ;  /* 0x00280000030c783b */ /* 0x000fe80000000200 */
[----:B------:R-:W-:Y:S04]  /*bd80*/  LDSM.16.MT88.4 R16, [R0+0x4000] ;  /* 0x004000000010783b */ /* 0x000fe80000004200 */
[----:B------:R-:W-:Y:S04]  /*bd90*/  LDSM.16.MT88.4 R20, [R0+0x4080] ;  /* 0x004080000014783b */ /* 0x000fe80000004200 */
[----:B0-----:R-:W-:Y:S04]  /*bda0*/  STL.64 [R1+0x40], R8 ;  /* 0x0000400801007387 */ /* 0x001fe80000100a00 */
[----:B------:R-:W-:Y:S01]  /*bdb0*/  STL.64 [R1+0x48], R10 ;  /* 0x0000480a01007387 */ /* 0x000fe20000100a00 */
[----:B-1----:R-:W-:-:S03]  /*bdc0*/  IMAD.MOV.U32 R2, RZ, RZ, R7 ;  /* 0x000000ffff027224 */ /* 0x002fc600078e0007 */
[----:B------:R-:W0:Y:S04]  /*bdd0*/  LDSM.16.M88.4 R8, [R3+0x1800] ;  /* 0x001800000308783b */ /* 0x000e280000000200 */
[----:B------:R-:W-:Y:S04]  /*bde0*/  STL.64 [R1+0x20], R4 ;  /* 0x0000200401007387 */ /* 0x000fe80000100a00 */
[----:B------:R-:W-:Y:S04]  /*bdf0*/  STL.64 [R1+0x28], R6 ;  /* 0x0000280601007387 */ /* 0x000fe80000100a00 */
[----:B------:R-:W1:Y:S04]  /*be00*/  LDSM.16.M88.4 R4, [R3+0x2000] ;  /* 0x002000000304783b */ /* 0x000e680000000200 */
[----:B------:R-:W-:Y:S04]  /*be10*/  STL [R1+0xb08], R2 ;  /* 0x000b080201007387 */ /* 0x000fe80000100800 */
[----:B--2---:R-:W-:Y:S04]  /*be20*/  STL.64 [R1+0x38], R26 ;  /* 0x0000381a01007387 */ /* 0x004fe80000100a00 */
[----:B------:R2:W-:Y:S04]  /*be30*/  STL.64 [R1+0xe90], R24 ;  /* 0x000e901801007387 */ /* 0x0005e80000100a00 */
[----:B--2---:R-:W2:Y:S04]  /*be40*/  LDL.LU.64 R24, [R1+0x370] ;  /* 0x0003700001187983 */ /* 0x004ea80000300a00 */
[----:B0-----:R-:W-:Y:S04]  /*be50*/  STL.64 [R1+0x10], R8 ;  /* 0x0000100801007387 */ /* 0x001fe80000100a00 */
[----:B------:R-:W-:Y:S04]  /*be60*/  STL.64 [R1+0x18], R10 ;  /* 0x0000180a01007387 */ /* 0x000fe80000100a00 */
[----:B------:R-:W2:Y:S04]  /*be70*/  LDL.LU.64 R26, [R1+0x378] ;  /* 0x00037800011a7983 */ /* 0x000ea80000300a00 */
[----:B-1----:R-:W-:Y:S04]  /*be80*/  STL.64 [R1], R4 ;  /* 0x0000000401007387 */ /* 0x002fe80000100a00 */
[----:B------:R-:W-:Y:S04]  /*be90*/  STL.64 [R1+0x8], R6 ;  /* 0x0000080601007387 */ /* 0x000fe80000100a00 */
[----:B------:R-:W0:Y:S04]  /*bea0*/  LDSM.16.M88.4 R4, [R3+0x3000] ;  /* 0x003000000304783b */ /* 0x000e280000000200 */
[----:B------:R-:W-:Y:S04]  /*beb0*/  STL.64 [R1+0xe58], R14 ;  /* 0x000e580e01007387 */ /* 0x000fe80000100a00 */
[----:B------:R1:W-:Y:S04]  /*bec0*/  STL.64 [R1+0xe50], R12 ;  /* 0x000e500c01007387 */ /* 0x0003e80000100a00 */
[----:B------:R-:W3:Y:S04]  /*bed0*/  LDSM.16.M88.4 R8, [R3+0x3800] ;  /* 0x003800000308783b */ /* 0x000ee80000000200 */
[----:B-1----:R-:W2:Y:S04]  /*bee0*/  LDL.64 R12, [R1+0x40] ;  /* 0x00004000010c7983 */ /* 0x002ea80000100a00 */
[----:B0-----:R-:W-:Y:S04]  /*bef0*/  STL [R1+0xa9c], R6 ;  /* 0x000a9c0601007387 */ /* 0x001fe80000100800 */
[----:B------:R-:W-:Y:S04]  /*bf00*/  STL [R1+0xa98], R7 ;  /* 0x000a980701007387 */ /* 0x000fe80000100800 */
[----:B------:R0:W-:Y:S04]  /*bf10*/  STL.64 [R1+0xe70], R4 ;  /* 0x000e700401007387 */ /* 0x0001e80000100a00 */
[----:B0-----:R-:W4:Y:S04]  /*bf20*/  LDL.LU.64 R4, [R1+0x340] ;  /* 0x0003400001047983 */ /* 0x001f280000300a00 */
[----:B------:R-:W2:Y:S04]  /*bf30*/  LDL.LU.64 R6, [R1+0x348] ;  /* 0x0003480001067983 */ /* 0x000ea80000300a00 */
[----:B--2---:R-:W-:Y:S04]  /*bf40*/  STL.64 [R1+0xe80], R6 ;  /* 0x000e800601007387 */ /* 0x004fe80000100a00 */
[----:B----4-:R0:W-:Y:S04]  /*bf50*/  STL.64 [R1+0xe78], R4 ;  /* 0x000e780401007387 */ /* 0x0101e80000100a00 */
[----:B0-----:R-:W2:Y:S01]  /*bf60*/  LDL.64 R4, [R1+0x20] ;  /* 0x0000200001047983 */ /* 0x001ea20000100a00 */
[----:B------:R-:W-:Y:S03]  /*bf70*/  HMMA.16816.F32 R24, R16, R12, R24 ;  /* 0x0000000c1018723c */ /* 0x000fe60000001818 */
[----:B--2---:R0:W-:Y:S04]  /*bf80*/  STL.64 [R1+0xe88], R4 ;  /* 0x000e880401007387 */ /* 0x0041e80000100a00 */
[----:B0-----:R-:W2:Y:S04]  /*bf90*/  LDL.LU.64 R4, [R1+0x360] ;  /* 0x0003600001047983 */ /* 0x001ea80000300a00 */
[----:B------:R-:W2:Y:S04]  /*bfa0*/  LDL.LU.64 R6, [R1+0x368] ;  /* 0x0003680001067983 */ /* 0x000ea80000300a00 */
[----:B---3--:R-:W-:Y:S04]  /*bfb0*/  STL [R1+0xb04], R10 ;  /* 0x000b040a01007387 */ /* 0x008fe80000100800 */
[----:B------:R-:W-:Y:S04]  /*bfc0*/  STL [R1+0xb00], R11 ;  /* 0x000b000b01007387 */ /* 0x000fe80000100800 */
[----:B------:R-:W-:Y:S04]  /*bfd0*/  STL.64 [R1+0xe38], R22 ;  /* 0x000e381601007387 */ /* 0x000fe80000100a00 */
[----:B------:R0:W-:Y:S04]  /*bfe0*/  STL.64 [R1+0xe30], R20 ;  /* 0x000e301401007387 */ /* 0x0001e80000100a00 */
[----:B0-----:R-:W3:Y:S04]  /*bff0*/  LDL.64 R20, [R1+0x10] ;  /* 0x0000100001147983 */ /* 0x001ee80000100a00 */
[----:B------:R-:W-:Y:S04]  /*c000*/  STL [R1+0xb90], R0 ;  /* 0x000b900001007387 */ /* 0x000fe80000100800 */
[----:B------:R0:W-:Y:S04]  /*c010*/  STL.64 [R1+0x370], R24 ;  /* 0x0003701801007387 */ /* 0x0001e80000100a00 */
[----:B------:R-:W-:Y:S04]  /*c020*/  STL.64 [R1+0x378], R26 ;  /* 0x0003781a01007387 */ /* 0x000fe80000100a00 */
[----:B0-----:R-:W2:Y:S01]  /*c030*/  LDL.LU.64 R24, [R1+0xe90] ;  /* 0x000e900001187983 */ /* 0x001ea20000300a00 */
[----:B------:R-:W-:-:S02]  /*c040*/  IMAD.MOV.U32 R11, RZ, RZ, R12 ;  /* 0x000000ffff0b7224 */ /* 0x000fc400078e000c */
[----:B------:R-:W-:Y:S02]  /*c050*/  IMAD.MOV.U32 R10, RZ, RZ, R13 ;  /* 0x000000ffff0a7224 */ /* 0x000fe400078e000d */
[----:B------:R-:W4:Y:S04]  /*c060*/  LDL.LU.64 R12, [R1+0x330] ;  /* 0x00033000010c7983 */ /* 0x000f280000300a00 */
[----:B------:R-:W4:Y:S04]  /*c070*/  LDL.LU.64 R14, [R1+0x338] ;  /* 0x00033800010e7983 */ /* 0x000f280000300a00 */
[----:B------:R-:W-:Y:S04]  /*c080*/  STL.64 [R1+0xe68], R10 ;  /* 0x000e680a01007387 */ /* 0x000fe80000100a00 */
[----:B------:R0:W-:Y:S04]  /*c090*/  STL.64 [R1+0xe60], R8 ;  /* 0x000e600801007387 */ /* 0x0001e80000100a00 */
[----:B0-----:R-:W4:Y:S01]  /*c0a0*/  LDL.64 R8, [R1] ;  /* 0x0000000001087983 */ /* 0x001f220000100a00 */
[C---:B--2---:R-:W-:Y:S11]  /*c0b0*/  HMMA.16816.F32 R4, R16.reuse, R24, R4 ;  /* 0x000000181004723c */ /* 0x044ff60000001804 */
[----:B------:R-:W-:Y:S11]  /*c0c0*/  @!UPT UIADD3 URZ, URZ, URZ, URZ ;  /* 0x0000003f3f3ff290 */ /* 0x000ff6000fffe03f */
[----:B------:R-:W-:Y:S01]  /*c0d0*/  @!UPT UIADD3 URZ, URZ, URZ, URZ ;  /* 0x0000003f3f3ff290 */ /* 0x000fe2000fffe03f */
[----:B------:R0:W-:Y:S04]  /*c0e0*/  STL.64 [R1+0x360], R4 ;  /* 0x0003600401007387 */ /* 0x0001e80000100a00 */
[----:B------:R-:W-:Y:S04]  /*c0f0*/  STL.64 [R1+0x368], R6 ;  /* 0x0003680601007387 */ /* 0x000fe80000100a00 */
[----:B0-----:R-:W2:Y:S04]  /*c100*/  LDL.LU.64 R4, [R1+0xe88] ;  /* 0x000e880001047983 */ /* 0x001ea80000300a00 */
[----:B------:R0:W-:Y:S04]  /*c110*/  STL.64 [R1+0xe20], R24 ;  /* 0x000e201801007387 */ /* 0x0001e80000100a00 */
[----:B0-----:R-:W2:Y:S04]  /*c120*/  LDL.LU.64 R24, [R1+0x350] ;  /* 0x0003500001187983 */ /* 0x001ea80000300a00 */
[----:B------:R-:W2:Y:S02]  /*c130*/  LDL.LU.64 R26, [R1+0x358] ;  /* 0x00035800011a7983 */ /* 0x000ea40000300a00 */
[----:B--2---:R-:W-:Y:S11]  /*c140*/  HMMA.16816.F32 R24, R16, R4, R24 ;  /* 0x000000041018723c */ /* 0x004ff60000001818 */
[----:B------:R-:W-:Y:S11]  /*c150*/  @!UPT UIADD3 URZ, URZ, URZ, URZ ;  /* 0x0000003f3f3ff290 */ /* 0x000ff6000fffe03f */
[----:B------:R-:W-:Y:S01]  /*c160*/  @!UPT UIADD3 URZ, URZ, URZ, URZ ;  /* 0x0000003f3f3ff290 */ /* 0x000fe2000fffe03f */
[----:B------:R-:W-:Y:S04]  /*c170*/  STL.64 [R1+0x350], R24 ;  /* 0x0003501801007387 */ /* 0x000fe80000100a00 */
[----:B------:R0:W-:Y:S04]  /*c180*/  STL.64 [R1+0x358], R26 ;  /* 0x0003581a01007387 */ /* 0x0001e80000100a00 */
[----:B------:R-:W2:Y:S01]  /*c190*/  LDL.LU.64 R6, [R1+0xe80] ;  /* 0x000e800001067983 */ /* 0x000ea20000300a00 */
[----:B0-----:R-:W-:Y:S02]  /*c1a0*/  IMAD.MOV.U32 R27, RZ, RZ, R4 ;  /* 0x000000ffff1b7224 */ /* 0x001fe400078e0004 */
[----:B------:R-:W-:-:S02]  /*c1b0*/  IMAD.MOV.U32 R26, RZ, RZ, R5 ;  /* 0x000000ffff1a7224 */ /* 0x000fc400078e0005 */
[----:B------:R-:W2:Y:S01]  /*c1c0*/  LDL.LU.64 R4, [R1+0xe78] ;  /* 0x000e780001047983 */ /* 0x000ea20000300a00 */
[----:B---3--:R-:W-:Y:S02]  /*c1d0*/  IMAD.MOV.U32 R3, RZ, RZ, R20 ;  /* 0x000000ffff037224 */ /* 0x008fe400078e0014 */
[----:B------:R-:W-:Y:S01]  /*c1e0*/  IMAD.MOV.U32 R0, RZ, RZ, R21 ;  /* 0x000000ffff007224 */ /* 0x000fe200078e0015 */
[C---:B--2---:R-:W-:Y:S11]  /*c1f0*/  HMMA.16816.F32 R4, R16.reuse, R20, R4 ;  /* 0x000000141004723c */ /* 0x044ff60000001804 */
[----:B------:R-:W-:Y:S11]  /*c200*/  @!UPT UIADD3 URZ, URZ, URZ, URZ ;  /* 0x0000003f3f3ff290 */ /* 0x000ff6000fffe03f */
[----:B------:R-:W-:Y:S01]  /*c210*/  @!UPT UIADD3 URZ, URZ, URZ, URZ ;  /* 0x0000003f3f3ff290 */ /* 0x000fe2000fffe03f */
[----:B------:R0:W-:Y:S04]  /*c220*/  STL.64 [R1+0x340], R4 ;  /* 0x0003400401007387 */ /* 0x0001e80000100a00 */
[----:B------:R1:W-:Y:S04]  /*c230*/  STL.64 [R1+0x348], R6 ;  /* 0x0003480601007387 */ /* 0x0003e80000100a00 */
[----:B0-----:R-:W2:Y:S04]  /*c240*/  LDL.LU.64 R4, [R1+0xe70] ;  /* 0x000e700001047983 */ /* 0x001ea80000300a00 */
[----:B------:R-:W3:Y:S04]  /*c250*/  LDL.LU.64 R20, [R1+0x310] ;  /* 0x0003100001147983 */ /* 0x000ee80000300a00 */
[----:B------:R-:W2:Y:S01]  /*c260*/  LDL.LU.64 R22, [R1+0x318] ;  /* 0x0003180001167983 */ /* 0x000ea20000300a00 */
[----:B----4-:R-:W-:Y:S01]  /*c270*/  HMMA.16816.F32 R12, R16, R8, R12 ;  /* 0x00000008100c723c */ /* 0x010fe2000000180c */
[----:B-1----:R-:W-:-:S02]  /*c280*/  IMAD.MOV.U32 R7, RZ, RZ, R8 ;  /* 0x000000ffff077224 */ /* 0x002fc400078e0008 */
[----:B------:R-:W-:Y:S11]  /*c290*/  IMAD.MOV.U32 R6, RZ, RZ, R9 ;  /* 0x000000ffff067224 */ /* 0x000ff600078e0009 */
[----:B------:R-:W-:Y:S10]  /*c2a0*/  @!UPT UIADD3 URZ, URZ, URZ, URZ ;  /* 0x0000003f3f3ff290 */ /* 0x000ff4000fffe03f */
[----:B------:R-:W-:Y:S01]  /*c2b0*/  IMAD.MOV.U32 R2, RZ, RZ, R13 ;  /* 0x000000ffff027224 */ /* 0x000fe200078e000d */
[----:B--2---:R-:W-:Y:S04]  /*c2c0*/  STL.64 [R1+0xe48], R22 ;  /* 0x000e481601007387 */ /* 0x004fe80000100a00 */
[----:B---3--:R0:W-:Y:S04]  /*c2d0*/  STL.64 [R1+0xe40], R20 ;  /* 0x000e401401007387 */ /* 0x0081e80000100a00 */
[----:B0-----:R-:W2:Y:S04]  /*c2e0*/  LDL.LU.64 R20, [R1+0x320] ;  /* 0x0003200001147983 */ /* 0x001ea80000300a00 */
[----:B------:R-:W2:Y:S04]  /*c2f0*/  LDL.LU.64 R22, [R1+0x328] ;  /* 0x0003280001167983 */ /* 0x000ea80000300a00 */
[----:B------:R-:W3:Y:S04]  /*c300*/  LDL.LU.64 R10, [R1+0xe68] ;  /* 0x000e6800010a7983 */ /* 0x000ee80000300a00 */
[----:B------:R-:W4:Y:S04]  /*c310*/  LDL.LU.64 R8, [R1+0xe60] ;  /* 0x000e600001087983 */ /* 0x000f280000300a00 */
[----:B------:R-:W-:Y:S04]  /*c320*/  STL [R1+0x330], R12 ;  /* 0x0003300c01007387 */ /* 0x000fe80000100800 */
[----:B------:R0:W-:Y:S04]  /*c330*/  STL.64 [R1+0x338], R14 ;  /* 0x0003380e01007387 */ /* 0x0001e80000100a00 */
[----:B0-----:R-:W2:Y:S04]  /*c340*/  LDL.LU.64 R14, [R1+0xe58] ;  /* 0x000e5800010e7983 */ /* 0x001ea80000300a00 */
[----:B------:R-:W2:Y:S04]  /*c350*/  LDL.LU.64 R12, [R1+0xe50] ;  /* 0x000e5000010c7983 */ /* 0x000ea80000300a00 */
[----:B------:R-:W-:Y:S01]  /*c360*/  STL [R1+0xb94], R2 ;  /* 0x000b940201007387 */ /* 0x000fe20000100800 */
[----:B---3--:R-:W-:-:S02]  /*c370*/  IMAD.MOV.U32 R24, RZ, RZ, R11 ;  /* 0x000000ffff187224 */ /* 0x008fc400078e000b */
[----:B------:R-:W-:Y:S01]  /*c380*/  IMAD.MOV.U32 R25, RZ, RZ, R10 ;  /* 0x000000ffff197224 */ /* 0x000fe200078e000a */
[----:B--2---:R-:W-:Y:S11]  /*c390*/  HMMA.16816.F32 R20, R16, R12, R20 ;  /* 0x0000000c1014723c */ /* 0x004ff60000001814 */
[----:B------:R-:W-:Y:S11]  /*c3a0*/  @!UPT UIADD3 URZ, URZ, URZ, URZ ;  /* 0x0000003f3f3ff290 */ /* 0x000ff6000fffe03f */
[----:B------:R-:W-:Y:S01]  /*c3b0*/  @!UPT UIADD3 URZ, URZ, URZ, URZ ;  /* 0x0000003f3f3ff290 */ /* 0x000fe2000fffe03f */
[----:B------:R0:W-:Y:S01]  /*c3c0*/  STL.64 [R1+0x320], R20 ;  /* 0x0003201401007387 */ /* 0x0001e20000100a00 */
[----:B------:R-:W-:Y:S02]  /*c3d0*/  IMAD.MOV.U32 R10, RZ, RZ, R22 ;  /* 0x000000ffff0a7224 */ /* 0x000fe400078e0016 */
[----:B------:R-:W-:Y:S02]  /*c3e0*/  IMAD.MOV.U32 R11, RZ, RZ, R23 ;  /* 0x000000ffff0b7224 */ /* 0x000fe400078e0017 */
[----:B------:R-:W2:Y:S04]  /*c3f0*/  LDL.LU.64 R22, [R1+0xe48] ;  /* 0x000e480001167983 */ /* 0x000ea80000300a00 */
[----:B0-----:R-:W2:Y:S04]  /*c400*/  LDL.LU.64 R20, [R1+0xe40] ;  /* 0x000e400001147983 */ /* 0x001ea80000300a00 */
[----:B------:R-:W-:Y:S04]  /*c410*/  STL.64 [R1+0xde0], R14 ;  /* 0x000de00e01007387 */ /* 0x000fe80000100a00 */
[----:B------:R0:W-:Y:S02]  /*c420*/  STL.64 [R1+0xdd8], R12 ;  /* 0x000dd80c01007387 */ /* 0x0001e40000100a00 */
[----:B0-----:R-:W-:-:S02]  /*c430*/  IMAD.MOV.U32 R12, RZ, RZ, R7 ;  /* 0x000000ffff0c7224 */ /* 0x001fc400078e0007 */
[----:B------:R-:W-:-:S05]  /*c440*/  IMAD.MOV.U32 R13, RZ, RZ, R6 ;  /* 0x000000ffff0d7224 */ /* 0x000fca00078e0006 */
[----:B------:R0:W-:Y:S04]  /*c450*/  STL.64 [R1+0xdf8], R12 ;  /* 0x000df80c01007387 */ /* 0x0001e80000100a00 */
[----:B0-----:R-:W4:Y:S04]  /*c460*/  LDL.LU.64 R12, [R1+0x200] ;  /* 0x00020000010c7983 */ /* 0x001f280000300a00 */
[----:B------:R-:W4:Y:S04]  /*c470*/  LDL.LU.64 R14, [R1+0x208] ;  /* 0x00020800010e7983 */ /* 0x000f280000300a00 */
[----:B------:R-:W-:Y:S01]  /*c480*/  STL [R1+0xb98], R10 ;  /* 0x000b980a01007387 */ /* 0x000fe20000100800 */
[C---:B--2---:R-:W-:Y:S11]  /*c490*/  HMMA.16816.F32 R20, R16.reuse, R4, R20 ;  /* 0x000000041014723c */ /* 0x044ff60000001814 */
[----:B------:R-:W-:Y:S11]  /*c4a0*/  @!UPT UIADD3 URZ, URZ, URZ, URZ ;  /* 0x0000003f3f3ff290 */ /* 0x000ff6000fffe03f */
[----:B------:R-:W-:Y:S01]  /*c4b0*/  @!UPT UIADD3 URZ, URZ, URZ, URZ ;  /* 0x0000003f3f3ff290 */ /* 0x000fe2000fffe03f */
[----:B------:R-:W-:Y:S01]  /*c4c0*/  STL.64 [R1+0x310], R20 ;  /* 0x0003101401007387 */ /* 0x000fe20000100a00 */
[----:B----4-:R-:W-:Y:S03]  /*c4d0*/  HMMA.16816.F32 R12, R16, R8, R12 ;  /* 0x00000008100c723c */ /* 0x010fe6000000180c */
[----:B------:R0:W-:Y:S04]  /*c4e0*/  STL.64 [R1+0x318], R22 ;  /* 0x0003181601007387 */ /* 0x0001e80000100a00 */
[----:B0-----:R-:W2:Y:S04]  /*c4f0*/  LDL.LU.64 R22, [R1+0xe38] ;  /* 0x000e380001167983 */ /* 0x001ea80000300a00 */
[----:B------:R-:W2:Y:S04]  /*c500*/  LDL.LU.64 R20, [R1+0xe30] ;  /* 0x000e300001147983 */ /* 0x000ea80000300a00 */
[----:B------:R0:W-:Y:S04]  /*c510*/  STL.64 [R1+0xe28], R4 ;  /* 0x000e280401007387 */ /* 0x0001e80000100a00 */
[----:B0-----:R-:W2:Y:S04]  /*c520*/  LDL.LU.64 R4, [R1+0x170] ;  /* 0x0001700001047983 */ /* 0x001ea80000300a00 */
[----:B------:R-:W2:Y:S04]  /*c530*/  LDL.LU.64 R6, [R1+0x178] ;  /* 0x0001780001067983 */ /* 0x000ea80000300a00 */
[----:B------:R0:W-:Y:S04]  /*c540*/  STL.64 [R1+0x200], R12 ;  /* 0x0002000c01007387 */ /* 0x0001e80000100a00 */
[----:B------:R1:W-:Y:S04]  /*c550*/  STL.64 [R1+0x208], R14 ;  /* 0x0002080e01007387 */ /* 0x0003e80000100a00 */
[----:B0-----:R-:W3:Y:S04]  /*c560*/  LDL.LU.64 R12, [R1+0x140] ;  /* 0x00014000010c7983 */ /* 0x001ee80000300a00 */
[----:B-1----:R-:W4:Y:S01]  /*c570*/  LDL.LU.64 R14, [R1+0x148] ;  /* 0x00014800010e7983 */ /* 0x002f220000300a00 */
[----:B------:R-:W-:-:S02]  /*c580*/  IMAD.MOV.U32 R16, RZ, RZ, R3 ;  /* 0x000000ffff107224 */ /* 0x000fc400078e0003 */
[----:B------:R-:W-:Y:S01]  /*c590*/  IMAD.MOV.U32 R17, RZ, RZ, R0 ;  /* 0x000000ffff117224 */ /* 0x000fe200078e0000 */
[----:B----4-:R-:W-:Y:S04]  /*c5a0*/  STL.64 [R1+0xe08], R14 ;  /* 0x000e080e01007387 */ /* 0x010fe80000100a00 */
[----:B---3--:R0:W-:Y:S02]  /*c5b0*/  STL.64 [R1+0xe00], R12 ;  /* 0x000e000c01007387 */ /* 0x0081e40000100a00 */
[----:B0-----:R-:W-:Y:S02]  /*c5c0*/  IMAD.MOV.U32 R12, RZ, RZ, R27 ;  /* 0x000000ffff0c7224 */ /* 0x001fe400078e001b */
[----:B------:R-:W-:Y:S02]  /*c5d0*/  IMAD.MOV.U32 R13, RZ, RZ, R26 ;  /* 0x000000ffff0d7224 */ /* 0x000fe400078e001a */
[C---:B--2---:R-:W-:Y:S03]  /*c5e0*/  HMMA.16816.F32 R24, R20.reuse, R24, R4 ;  /* 0x000000181418723c */ /* 0x044fe60000001804 */
[----:B------:R0:W-:Y:S04]  /*c5f0*/  STL.64 [R1+0xe18], R12 ;  /* 0x000e180c01007387 */ /* 0x0001e80000100a00 */
[----:B0-----:R-:W2:Y:S04]  /*c600*/  LDL.LU.64 R12, [R1+0x160] ;  /* 0x00016000010c7983 */ /* 0x001ea80000300a00 */
[----:B------:R-:W2:Y:S04]  /*c610*/  LDL.LU.64 R14, [R1+0x168] ;  /* 0x00016800010e7983 */ /* 0x000ea80000300a00 */
[----:B------:R0:W-:Y:S04]  /*c620*/  STL.64 [R1+0xe10], R16 ;  /* 0x000e101001007387 */ /* 0x0001e80000100a00 */
[----:B0-----:R-:W3:Y:S04]  /*c630*/  LDL.LU.64 R16, [R1+0x150] ;  /* 0x0001500001107983 */ /* 0x001ee80000300a00 */
[----:B------:R-:W3:Y:S04]  /*c640*/  LDL.LU.64 R18, [R1+0x158] ;  /* 0x0001580001127983 */ /* 0x000ee80000300a00 */
[----:B------:R-:W-:Y:S04]  /*c650*/  STL [R1+0xdf0], R11 ;  /* 0x000df00b01007387 */ /* 0x000fe80000100800 */
[----:B------:R0:W-:Y:S04]  /*c660*/  STL.64 [R1+0xde8], R8 ;  /* 0x000de80801007387 */ /* 0x0001e80000100a00 */
[----:B0-----:R-:W4:Y:S04]  /*c670*/  LDL.LU.64 R8, [R1+0x130] ;  /* 0x0001300001087983 */ /* 0x001f280000300a00 */
[----:B------:R-:W4:Y:S04]  /*c680*/  LDL.LU.64 R10, [R1+0x138] ;  /* 0x00013800010a7983 */ /* 0x000f280000300a00 */
[----:B------:R-:W2:Y:S04]  /*c690*/  LDL.LU.64 R4, [R1+0xe28] ;  /* 0x000e280001047983 */ /* 0x000ea80000300a00 */
[----:B------:R0:W-:Y:S04]  /*c6a0*/  STL.64 [R1+0x170], R24 ;  /* 0x0001701801007387 */ /* 0x0001e80000100a00 */
[----:B------:R-:W-:Y:S04]  /*c6b0*/  STL.64 [R1+0x178], R26 ;  /* 0x0001781a01007387 */ /* 0x000fe80000100a00 */
[----:B0-----:R-:W2:Y:S02]  /*c6c0*/  LDL.LU.64 R24, [R1+0xe20] ;  /* 0x000e200001187983 */ /* 0x001ea40000300a00 */
[C---:B--2---:R-:W-:Y:S11]  /*c6d0*/  HMMA.16816.F32 R12, R20.reuse, R24, R12 ;  /* 0x00000018140c723c */ /* 0x044ff6000000180c */
[----:B------:R-:W-:Y:S11]  /*c6e0*/  @!UPT UIADD3 URZ, URZ, URZ, URZ ;  /* 0x0000003f3f3ff290 */ /* 0x000ff6000fffe03f */
[----:B------:R-:W-:Y:S01]  /*c6f0*/  @!UPT UIADD3 URZ, URZ, URZ, URZ ;  /* 0x0000003f3f3ff290 */ /* 0x000fe2000fffe03f */
[----:B------:R0:W-:Y:S04]  /*c700*/  STL.64 [R1+0x160], R12 ;  /* 0x0001600c01007387 */ /* 0x0001e80000100a00 */
[----:B0-----:R-:W3:Y:S01]  /*c710*/  LDL.LU.64 R12, [R1+0xe18] ;  /* 0x000e1800010c7983 */ /* 0x001ee20000300a00 */
[----:B------:R-:W-:Y:S02]  /*c720*/  IMAD.MOV.U32 R6, RZ, RZ, R14 ;  /* 0x000000ffff067224 */ /* 0x000fe400078e000e */
[----:B------:R-:W-:Y:S01]  /*c730*/  IMAD.MOV.U32 R7, RZ, RZ, R15 ;  /* 0x000000ffff077224 */ /* 0x000fe200078e000f */
[----:B------:R0:W-:Y:S04]  /*c740*/  STL.64 [R1+0xdc8], R24 ;  /* 0x000dc81801007387 */ /* 0x0001e80000100a00 */
[----:B0-----:R-:W2:Y:S04]  /*c750*/  LDL.LU.64 R24, [R1+0x120] ;  /* 0x0001200001187983 */ /* 0x001ea80000300a00 */
[----:B------:R-:W2:Y:S04]  /*c760*/  LDL.LU.64 R26, [R1+0x128] ;  /* 0x00012800011a7983 */ /* 0x000ea80000300a00 */
[----:B------:R-:W-:Y:S04]  /*c770*/  STL [R1+0xaa4], R7 ;  /* 0x000aa40701007387 */ /* 0x000fe80000100800 */
[----:B------:R-:W-:Y:S01]  /*c780*/  STL [R1+0xaa0], R6 ;  /* 0x000aa00601007387 */ /* 0x000fe20000100800 */
[C---:B---3--:R-:W-:Y:S03]  /*c790*/  HMMA.16816.F32 R12, R20.reuse, R12, R16 ;  /* 0x0000000c140c723c */ /* 0x048fe60000001810 */
[----:B------:R-:W3:Y:S11]  /*c7a0*/  LDL.LU.64 R16, [R1+0xe10] ;  /* 0x000e100001107983 */ /* 0x000ef60000300a00 */
[----:B------:R-:W-:Y:S09]  /*c7b0*/  @!UPT UIADD3 URZ, URZ, URZ, URZ ;  /* 0x0000003f3f3ff290 */ /* 0x000ff2000fffe03f */
[----:B------:R-:W-:Y:S04]  /*c7c0*/  STL.64 [R1+0x150], R12 ;  /* 0x0001500c01007387 */ /* 0x000fe80000100a00 */
[----:B------:R0:W-:Y:S04]  /*c7d0*/  STL.64 [R1+0x158], R14 ;  /* 0x0001580e01007387 */ /* 0x0001e80000100a00 */
[----:B0-----:R-:W3:Y:S04]  /*c7e0*/  LDL.LU.64 R14, [R1+0xe08] ;  /* 0x000e0800010e7983 */ /* 0x001ee80000300a00 */
[----:B------:R-:W3:Y:S02]  /*c7f0*/  LDL.LU.64 R12, [R1+0xe00] ;  /* 0x000e0000010c7983 */ /* 0x000ee40000300a00 */
[C---:B---3--:R-:W-:Y:S02]  /*c800*/  HMMA.16816.F32 R16, R20.reuse, R16, R12 ;  /* 0x000000101410723c */ /* 0x048fe4000000180c */
[----:B------:R-:W4:Y:S11]  /*c810*/  LDL.LU.64 R12, [R1+0xdf8] ;  /* 0x000df800010c7983 */ /* 0x000f360000300a00 */
[----:B------:R-:W-:Y:S10]  /*c820*/  @!UPT UIADD3 URZ, URZ, URZ, URZ ;  /* 0x0000003f3f3ff290 */ /* 0x000ff4000fffe03f */
[----:B------:R0:W-:Y:S01]  /*c830*/  STL.64 [R1+0x140], R16 ;  /* 0x0001401001007387 */ /* 0x0001e20000100a00 */
[----:B------:R-:W-:Y:S02]  /*c840*/  IMAD.MOV.U32 R7, RZ, RZ, R18 ;  /* 0x000000ffff077224 */ /* 0x000fe400078e0012 */
[----:B------:R-:W-:Y:S01]  /*c850*/  IMAD.MOV.U32 R6, RZ, RZ, R19 ;  /* 0x000000ffff067224 */ /* 0x000fe200078e0013 */
[----:B0-----:R-:W3:Y:S04]  /*c860*/  LDL.LU.64 R16, [R1+0x60] ;  /* 0x0000600001107983 */ /* 0x001ee80000300a00 */
[----:B------:R-:W3:Y:S01]  /*c870*/  LDL.LU.64 R18, [R1+0x68] ;  /* 0x0000680001127983 */ /* 0x000ee20000300a00 */
[C---:B----4-:R-:W-:Y:S03]  /*c880*/  HMMA.16816.F32 R12, R20.reuse, R12, R8 ;  /* 0x0000000c140c723c */ /* 0x050fe60000001808 */
[----:B------:R-:W4:Y:S04]  /*c890*/  LDL.LU R11, [R1+0xdf0] ;  /* 0x000df000010b7983 */ /* 0x000f280000300800 */
[----:B------:R-:W3:Y:S11]  /*c8a0*/  LDL.LU.64 R8, [R1+0xde8] ;  /* 0x000de80001087983 */ /* 0x000ef60000300a00 */
[----:B------:R-:W-:Y:S05]  /*c8b0*/  @!UPT UIADD3 URZ, URZ, URZ, URZ ;  /* 0x0000003f3f3ff290 */ /* 0x000fea000fffe03f */
[----:B------:R-:W-:Y:S04]  /*c8c0*/  STL.64 [R1+0x130], R12 ;  /* 0x0001300c01007387 */ /* 0x000fe80000100a00 */
[----:B------:R0:W-:Y:S04]  /*c8d0*/  STL.64 [R1+0x138], R14 ;  /* 0x0001380e01007387 */ /* 0x0001e80000100a00 */
[----:B0-----:R-:W2:Y:S04]  /*c8e0*/  LDL.LU.64 R14, [R1+0xde0] ;  /* 0x000de000010e7983 */ /* 0x001ea80000300a00 */
[----:B------:R-:W2:Y:S04]  /*c8f0*/  LDL.LU.64 R12, [R1+0xdd8] ;  /* 0x000dd800010c7983 */ /* 0x000ea80000300a00 */
[----:B------:R-:W3:Y:S01]  /*c900*/  LDL R0, [R1+0x6b8] ;  /* 0x0006b80001007983 */ /* 0x000ee20000100800 */
[C---:B--2---:R-:W-:Y:S11]  /*c910*/  HMMA.16816.F32 R24, R20.reuse, R12, R24 ;  /* 0x0000000c1418723c */ /* 0x044ff60000001818 */
[----:B------:R-:W-:Y:S11]  /*c920*/  @!UPT UIADD3 URZ, URZ, URZ, URZ ;  /* 0x0000003f3f3ff290 */ /* 0x000ff6000fffe03f */
[----:B------:R-:W-:Y:S01]  /*c930*/  @!UPT UIADD3 URZ, URZ, URZ, URZ ;  /* 0x0000003f3f3ff290 */ /* 0x000fe2000fffe03f */
[----:B------:R0:W-:Y:S04]  /*c940*/  STL.64 [R1+0x120], R24 ;  /* 0x0001201801007387 */ /* 0x0001e80000100a00 */
[----:B------:R-:W-:Y:S04]  /*c950*/  STL.64 [R1+0x128], R26 ;  /* 0x0001281a01007387 */ /* 0x000fe80000100a00 */
[----:B0-----:R-:W2:Y:S04]  /*c960*/  LDL.64 R24, [R1+0x40] ;  /* 0x0000400001187983 */ /* 0x001ea80000100a00 */
[----:B------:R-:W-:Y:S04]  /*c970*/  STL.64 [R1+0xd80], R14 ;  /* 0x000d800e01007387 */ /* 0x000fe80000100a00 */
[----:B------:R0:W-:Y:S04]  /*c980*/  STL.64 [R1+0xd78], R12 ;  /* 0x000d780c01007387 */ /* 0x0001e80000100a00 */
[----:B0-----:R-:W2:Y:S04]  /*c990*/  LDL.64 R12, [R1] ;  /* 0x00000000010c7983 */ /* 0x001ea80000100a00 */
[----:B--2---:R0:W-:Y:S04]  /*c9a0*/  STL.64 [R1+0xd98], R12 ;  /* 0x000d980c01007387 */ /* 0x0041e80000100a00 */
[----:B0-----:R-:W2:Y:S04]  /*c9b0*/  LDL.64 R12, [R1+0x10] ;  /* 0x00001000010c7983 */ /* 0x001ea80000100a00 */
[----:B--2---:R0:W-:Y:S04]  /*c9c0*/  STL.64 [R1+0xdb0], R12 ;  /* 0x000db00c01007387 */ /* 0x0041e80000100a00 */
[----:B0-----:R-:W2:Y:S04]  /*c9d0*/  LDL.64 R12, [R1+0x20] ;  /* 0x00002000010c7983 */ /* 0x001ea80000100a00 */
[----:B--2---:R0:W-:Y:S04]  /*c9e0*/  STL.64 [R1+0xdd0], R12 ;  /* 0x000dd00c01007387 */ /* 0x0041e80000100a00 */
[----:B0-----:R-:W2:Y:S04]  /*c9f0*/  LDL.LU.64 R12, [R1+0x110] ;  /* 0x00011000010c7983 */ /* 0x001ea80000300a00 */
[----:B------:R-:W2:Y:S04]  /*ca00*/  LDL.LU.64 R14, [R1+0x118] ;  /* 0x00011800010e7983 */ /* 0x000ea80000300a00 */
[----:B------:R-:W-:Y:S04]  /*ca10*/  STL.64 [R1+0xd70], R6 ;  /* 0x000d700601007387 */ /* 0x000fe80000100a00 */
[----:B------:R3:W-:Y:S01]  /*ca20*/  STL.64 [R1+0xd68], R4 ;  /* 0x000d680401007387 */ /* 0x0007e20000100a00 */
[C---:B--2---:R-:W-:Y:S08]  /*ca30*/  HMMA.16816.F32 R12, R20.reuse, R4, R12 ;  /* 0x00000004140c723c */ /* 0x044ff0000000180c */
[----:B---3--:R-:W-:Y:S01]  /*ca40*/  HMMA.16816.F32 R4, R20, R8, R16 ;  /* 0x000000081404723c */ /* 0x008fe20000001810 */
[----:B------:R-:W0:Y:S04]  /*ca50*/  LDSM.16.MT88.4 R16, [R0+0x4000] ;  /* 0x004000000010783b */ /* 0x000e280000004200 */
[----:B------:R-:W1:Y:S10]  /*ca60*/  LDSM.16.MT88.4 R20, [R0+0x4080] ;  /* 0x004080000014783b */ /* 0x000e740000004200 */
[----:B------:R2:W-:Y:S04]  /*ca70*/  STL.64 [R1+0x110], R12 ;  /* 0x0001100c01007387 */ /* 0x0005e80000100a00 */
[----:B------:R3:W-:Y:S04]  /*ca80*/  STL.64 [R1+0x118], R14 ;  /* 0x0001180e01007387 */ /* 0x0007e80000100a00 */
[----:B--2---:R-:W0:Y:S04]  /*ca90*/  LDL.LU.64 R12, [R1+0x450] ;  /* 0x00045000010c7983 */ /* 0x004e280000300a00 */
[----:B---3--:R-:W0:Y:S04]  /*caa0*/  LDL.LU.64 R14, [R1+0x458] ;  /* 0x00045800010e7983 */ /* 0x008e280000300a00 */
[----:B------:R-:W-:Y:S04]  /*cab0*/  STL.64 [R1+0x60], R4 ;  /* 0x0000600401007387 */ /* 0x000fe80000100a00 */
[----:B------:R-:W-:Y:S04]  /*cac0*/  STL.64 [R1+0x68], R6 ;  /* 0x0000680601007387 */ /* 0x000fe80000100a00 */
[----:B----4-:R-:W-:Y:S04]  /*cad0*/  STL [R1+0xda8], R11 ;  /* 0x000da80b01007387 */ /* 0x010fe80000100800 */
[----:B------:R2:W-:Y:S04]  /*cae0*/  STL.64 [R1+0xda0], R8 ;  /* 0x000da00801007387 */ /* 0x0005e80000100a00 */
[----:B--2---:R-:W2:Y:S04]  /*caf0*/  LDL.LU.64 R8, [R1+0x420] ;  /* 0x0004200001087983 */ /* 0x004ea80000300a00 */
[----:B------:R-:W3:Y:S04]  /*cb00*/  LDL.LU.64 R10, [R1+0x428] ;  /* 0x00042800010a7983 */ /* 0x000ee80000300a00 */
[----:B---3--:R-:W-:Y:S04]  /*cb10*/  STL.64 [R1+0xdc0], R10 ;  /* 0x000dc00a01007387 */ /* 0x008fe80000100a00 */
[----:B--2---:R2:W-:Y:S04]  /*cb20*/  STL.64 [R1+0xdb8], R8 ;  /* 0x000db80801007387 */ /* 0x0045e80000100a00 */
[----:B--2---:R-:W2:Y:S04]  /*cb30*/  LDL.LU.64 R8, [R1+0x430] ;  /* 0x0004300001087983 */ /* 0x004ea80000300a00 */
[----:B------:R-:W2:Y:S04]  /*cb40*/  LDL.LU.64 R10, [R1+0x438] ;  /* 0x00043800010a7983 */ /* 0x000ea80000300a00 */
[----:B------:R-:W3:Y:S04]  /*cb50*/  LDL.LU.64 R4, [R1+0x400] ;  /* 0x0004000001047983 */ /* 0x000ee80000300a00 */
[----:B------:R-:W4:Y:S01]  /*cb60*/  LDL.LU.64 R6, [R1+0x408] ;  /* 0x0004080001067983 */ /* 0x000f220000300a00 */
[----:B0-----:R-:W-:Y:S01]  /*cb70*/  HMMA.16816.F32 R12, R16, R24, R12 ;  /* 0x00000018100c723c */ /* 0x001fe2000000180c */
[----:B------:R-:W-:-:S02]  /*cb80*/  IMAD.MOV.U32 R2, RZ, RZ, R24 ;  /* 0x000000ffff027224 */ /* 0x000fc400078e0018 */
[----:B------:R-:W-:Y:S01]  /*cb90*/  IMAD.MOV.U32 R0, RZ, RZ, R25 ;  /* 0x000000ffff007224 */ /* 0x000fe200078e0019 */
[----:B----4-:R-:W-:Y:S04]  /*cba0*/  STL.64 [R1+0xd90], R6 ;  /* 0x000d900601007387 */ /* 0x010fe80000100a00 */
[----:B---3--:R0:W-:Y:S04]  /*cbb0*/  STL.64 [R1+0xd88], R4 ;  /* 0x000d880401007387 */ /* 0x0081e80000100a00 */
[----:B0-----:R-:W3:Y:S04]  /*cbc0*/  LDL.LU.64 R4, [R1+0x410] ;  /* 0x0004100001047983 */ /* 0x001ee80000300a00 */
[----:B------:R-:W3:Y:S04]  /*cbd0*/  LDL.LU.64 R6, [R1+0x418] ;  /* 0x0004180001067983 */ /* 0x000ee80000300a00 */
[----:B-1----:R-:W-:Y:S04]  /*cbe0*/  STL.64 [R1+0xd60], R22 ;  /* 0x000d601601007387 */ /* 0x002fe80000100a00 */
[----:B------:R0:W-:Y:S04]  /*cbf0*/  STL.64 [R1+0xd58], R20 ;  /* 0x000d581401007387 */ /* 0x0001e80000100a00 */
[----:B0-----:R-:W4:Y:S04]  /*cc00*/  LDL.LU.64 R20, [R1+0x440] ;  /* 0x0004400001147983 */ /* 0x001f280000300a00 */
[----:B------:R-:W4:Y:S04]  /*cc10*/  LDL.LU.64 R22, [R1+0x448] ;  /* 0x0004480001167983 */ /* 0x000f280000300a00 */
[----:B------:R0:W-:Y:S04]  /*cc20*/  STL.64 [R1+0x450], R12 ;  /* 0x0004500c01007387 */ /* 0x0001e80000100a00 */
[----:B------:R-:W-:Y:S04]  /*cc30*/  STL.64 [R1+0x458], R14 ;  /* 0x0004580e01007387 */ /* 0x000fe80000100a00 */
[----:B0-----:R-:W2:Y:S04]  /*cc40*/  LDL.LU.64 R12, [R1+0xdd0] ;  /* 0x000dd000010c7983 */ /* 0x001ea80000300a00 */
[----:B------:R-:W4:Y:S02]  /*cc50*/  LDL.LU.64 R24, [R1+0xdc8] ;  /* 0x000dc80001187983 */ /* 0x000f240000300a00 */
[C---:B----4-:R-:W-:Y:S08]  /*cc60*/  HMMA.16816.F32 R20, R16.reuse, R24, R20 ;  /* 0x000000181014723c */ /* 0x050ff00000001814 */
[----:B--2---:R-:W-:Y:S11]  /*cc70*/  HMMA.16816.F32 R8, R16, R12, R8 ;  /* 0x0000000c1008723c */ /* 0x004ff60000001808 */
[----:B------:R-:W-:Y:S04]  /*cc80*/  @!UPT UIADD3 URZ, URZ, URZ, URZ ;  /* 0x0000003f3f3ff290 */ /* 0x000fe8000fffe03f */
[----:B------:R0:W-:Y:S04]  /*cc90*/  STL.64 [R1+0x440], R20 ;  /* 0x0004401401007387 */ /* 0x0001e80000100a00 */
[----:B------:R1:W-:Y:S04]  /*cca0*/  STL.64 [R1+0x448], R22 ;  /* 0x0004481601007387 */ /* 0x0003e80000100a00 */
[----:B0-----:R-:W2:Y:S04]  /*ccb0*/  LDL.LU.64 R20, [R1+0x3f0] ;  /* 0x0003f00001147983 */ /* 0x001ea80000300a00 */
[----:B-1----:R-:W2:Y:S04]  /*ccc0*/  LDL.LU.64 R22, [R1+0x3f8] ;  /* 0x0003f80001167983 */ /* 0x002ea80000300a00 */
[----:B------:R0:W-:Y:S04]  /*ccd0*/  STL.64 [R1+0xd40], R24 ;  /* 0x000d401801007387 */ /* 0x0001e80000100a00 */
[----:B------:R-:W-:Y:S04]  /*cce0*/  STL.64 [R1+0x430], R8 ;  /* 0x0004300801007387 */ /* 0x000fe80000100a00 */
[----:B------:R1:W-:Y:S01]  /*ccf0*/  STL.64 [R1+0x438], R10 ;  /* 0x0004380a01007387 */ /* 0x0003e20000100a00 */
[----:B0-----:R-:W-:-:S02]  /*cd00*/  IMAD.MOV.U32 R24, RZ, RZ, R2 ;  /* 0x000000ffff187224 */ /* 0x001fc400078e0002 */
[----:B------:R-:W-:Y:S02]  /*cd10*/  IMAD.MOV.U32 R25, RZ, RZ, R0 ;  /* 0x000000ffff197224 */ /* 0x000fe400078e0000 */
[----:B------:R-:W-:Y:S02]  /*cd20*/  IMAD.MOV.U32 R2, RZ, RZ, R12 ;  /* 0x000000ffff027224 */ /* 0x000fe400078e000c */
[----:B------:R-:W-:Y:S01]  /*cd30*/  IMAD.MOV.U32 R0, RZ, RZ, R13 ;  /* 0x000000ffff007224 */ /* 0x000fe200078e000d */
[----:B-1----:R-:W4:Y:S04]  /*cd40*/  LDL.LU.64 R10, [R1+0xdc0] ;  /* 0x000dc000010a7983 */ /* 0x002f280000300a00 */
[----:B------:R-:W4:Y:S04]  /*cd50*/  LDL.LU.64 R8, [R1+0xdb8] ;  /* 0x000db80001087983 */ /* 0x000f280000300a00 */
[----:B------:R-:W4:Y:S02]  /*cd60*/  LDL.LU.64 R12, [R1+0xdb0] ;  /* 0x000db000010c7983 */ /* 0x000f240000300a00 */
[----:B----4-:R-:W-:Y:S01]  /*cd70*/  HMMA.16816.F32 R8, R16, R12, R8 ;  /* 0x0000000c1008723c */ /* 0x010fe20000001808 */
[----:B------:R-:W-:Y:S11]  /*cd80*/  IMAD.MOV.U32 R3, RZ, RZ, R13 ;  /* 0x000000ffff037224 */ /* 0x000ff600078e000d */
[----:B------:R-:W-:Y:S11]  /*cd90*/  @!UPT UIADD3 URZ, URZ, URZ, URZ ;  /* 0x0000003f3f3ff290 */ /* 0x000ff6000fffe03f */
[----:B------:R-:W-:Y:S04]  /*cda0*/  STL.64 [R1+0x420], R8 ;  /* 0x0004200801007387 */ /* 0x000fe80000100a00 */
[----:B------:R0:W-:Y:S04]  /*cdb0*/  STL.64 [R1+0x428], R10 ;  /* 0x0004280a01007387 */ /* 0x0001e80000100a00 */
[----:B0-----:R-:W4:Y:S01]  /*cdc0*/  LDL.LU R11, [R1+0xda8] ;  /* 0x000da800010b7983 */ /* 0x001f220000300800 */
[----:B------:R-:W-:-:S03]  /*cdd0*/  IMAD.MOV.U32 R10, RZ, RZ, R12 ;  /* 0x000000ffff0a7224 */ /* 0x000fc600078e000c */
[----:B------:R-:W2:Y:S04]  /*cde0*/  LDL.LU.64 R8, [R1+0xda0] ;  /* 0x000da00001087983 */ /* 0x000ea80000300a00 */
[----:B------:R-:W3:Y:S02]  /*cdf0*/  LDL.LU.64 R12, [R1+0xd98] ;  /* 0x000d9800010c7983 */ /* 0x000ee40000300a00 */
[C---:B---3--:R-:W-:Y:S01]  /*ce00*/  HMMA.16816.F32 R4, R16.reuse, R12, R4 ;  /* 0x0000000c1004723c */ /* 0x048fe20000001804 */
[----:B------:R-:W-:Y:S02]  /*ce10*/  IMAD.MOV.U32 R27, RZ, RZ, R12 ;  /* 0x000000ffff1b7224 */ /* 0x000fe400078e000c */
[----:B------:R-:W-:Y:S11]  /*ce20*/  IMAD.MOV.U32 R26, RZ, RZ, R13 ;  /* 0x000000ffff1a7224 */ /* 0x000ff600078e000d */
[----:B------:R-:W-:Y:S09]  /*ce30*/  @!UPT UIADD3 URZ, URZ, URZ, URZ ;  /* 0x0000003f3f3ff290 */ /* 0x000ff2000fffe03f */
[----:B------:R-:W-:Y:S04]  /*ce40*/  STL.64 [R1+0x410], R4 ;  /* 0x0004100401007387 */ /* 0x000fe80000100a00 */
[----:B------:R0:W-:Y:S04]  /*ce50*/  STL.64 [R1+0x418], R6 ;  /* 0x0004180601007387 */ /* 0x0001e80000100a00 */
[----:B0-----:R-:W3:Y:S04]  /*ce60*/  LDL.LU.64 R6, [R1+0xd90] ;  /* 0x000d900001067983 */ /* 0x001ee80000300a00 */
[----:B------:R-:W3:Y:S04]  /*ce70*/  LDL.LU.64 R4, [R1+0xd88] ;  /* 0x000d880001047983 */ /* 0x000ee80000300a00 */
[----:B------:R-:W2:Y:S04]  /*ce80*/  LDL.LU.64 R14, [R1+0xd80] ;  /* 0x000d8000010e7983 */ /* 0x000ea80000300a00 */
[----:B------:R-:W3:Y:S02]  /*ce90*/  LDL.LU.64 R12, [R1+0xd78] ;  /* 0x000d7800010c7983 */ /* 0x000ee40000300a00 */
[----:B---3--:R-:W-:Y:S11]  /*cea0*/  HMMA.16816.F32 R4, R16, R12, R4 ;  /* 0x0000000c1004723c */ /* 0x008ff60000001804 */
[----:B------:R-:W-:Y:S11]  /*ceb0*/  @!UPT UIADD3 URZ, URZ, URZ, URZ ;  /* 0x0000003f3f3ff290 */ /* 0x000ff6000fffe03f */
[----:B------:R-:W-:Y:S01]  /*cec0*/  @!UPT UIADD3 URZ, URZ, URZ, URZ ;  /* 0x0000003f3f3ff290 */ /* 0x000fe2000fffe03f */
[----:B------:R-:W-:Y:S04]  /*ced0*/  STL.64 [R1+0x400], R4 ;  /* 0x0004000401007387 */ /* 0x000fe80000100a00 */
[----:B------:R0:W-:Y:S04]  /*cee0*/  STL.64 [R1+0x408], R6 ;  /* 0x0004080601007387 */ /* 0x0001e80000100a00 */
[----:B0-----:R-:W3:Y:S04]  /*cef0*/  LDL.LU.64 R6, [R1+0xd70] ;  /* 0x000d700001067983 */ /* 0x001ee80000300a00 */
[----:B------:R-:W3:Y:S04]  /*cf00*/  LDL.LU.64 R4, [R1+0xd68] ;  /* 0x000d680001047983 */ /* 0x000ee80000300a00 */
[----:B--2---:R-:W-:Y:S04]  /*cf10*/  STL.64 [R1+0xcf8], R14 ;  /* 0x000cf80e01007387 */ /* 0x004fe80000100a00 */
[----:B------:R0:W-:Y:S02]  /*cf20*/  STL.64 [R1+0xcf0], R12 ;  /* 0x000cf00c01007387 */ /* 0x0001e40000100a00 */
[----:B0-----:R-:W-:-:S02]  /*cf30*/  IMAD.MOV.U32 R12, RZ, RZ, R27 ;  /* 0x000000ffff0c7224 */ /* 0x001fc400078e001b */
[----:B------:R-:W-:-:S05]  /*cf40*/  IMAD.MOV.U32 R13, RZ, RZ, R26 ;  /* 0x000000ffff0d7224 */ /* 0x000fca00078e001a */
[----:B------:R0:W-:Y:S02]  /*cf50*/  STL.64 [R1+0xd10], R12 ;  /* 0x000d100c01007387 */ /* 0x0001e40000100a00 */
[----:B0-----:R-:W-:Y:S02]  /*cf60*/  IMAD.MOV.U32 R12, RZ, RZ, R10 ;  /* 0x000000ffff0c7224 */ /* 0x001fe400078e000a */
[----:B------:R-:W-:-:S05]  /*cf70*/  IMAD.MOV.U32 R13, RZ, RZ, R3 ;  /* 0x000000ffff0d7224 */ /* 0x000fca00078e0003 */
[----:B------:R3:W-:Y:S02]  /*cf80*/  STL.64 [R1+0xd28], R12 ;  /* 0x000d280c01007387 */ /* 0x0007e40000100a00 */
[C---:B---3--:R-:W-:Y:S02]  /*cf90*/  HMMA.16816.F32 R12, R16.reuse, R4, R20 ;  /* 0x00000004100c723c */ /* 0x048fe40000001814 */
[----:B------:R-:W2:Y:S04]  /*cfa0*/  LDL.LU.64 R20, [R1+0x300] ;  /* 0x0003000001147983 */ /* 0x000ea80000300a00 */
[----:B------:R-:W2:Y:S11]  /*cfb0*/  LDL.LU.64 R22, [R1+0x308] ;  /* 0x0003080001167983 */ /* 0x000eb60000300a00 */
[----:B------:R-:W-:Y:S06]  /*cfc0*/  @!UPT UIADD3 URZ, URZ, URZ, URZ ;  /* 0x0000003f3f3ff290 */ /* 0x000fec000fffe03f */
[----:B------:R0:W-:Y:S04]  /*cfd0*/  STL.64 [R1+0x3f0], R12 ;  /* 0x0003f00c01007387 */ /* 0x0001e80000100a00 */
[----:B------:R1:W-:Y:S04]  /*cfe0*/  STL.64 [R1+0x3f8], R14 ;  /* 0x0003f80e01007387 */ /* 0x0003e80000100a00 */
[----:B0-----:R-:W3:Y:S04]  /*cff0*/  LDL.LU.64 R12, [R1+0x260] ;  /* 0x00026000010c7983 */ /* 0x001ee80000300a00 */
[----:B-1----:R-:W2:Y:S04]  /*d000*/  LDL.LU.64 R14, [R1+0x268] ;  /* 0x00026800010e7983 */ /* 0x002ea80000300a00 */
[----:B--2---:R-:W-:Y:S04]  /*d010*/  STL.64 [R1+0xd38], R14 ;  /* 0x000d380e01007387 */ /* 0x004fe80000100a00 */
[----:B---3--:R0:W-:Y:S04]  /*d020*/  STL.64 [R1+0xd30], R12 ;  /* 0x000d300c01007387 */ /* 0x0081e80000100a00 */
[----:B0-----:R-:W2:Y:S04]  /*d030*/  LDL.LU.64 R12, [R1+0x270] ;  /* 0x00027000010c7983 */ /* 0x001ea80000300a00 */
[----:B------:R-:W3:Y:S04]  /*d040*/  LDL.LU.64 R14, [R1+0x278] ;  /* 0x00027800010e7983 */ /* 0x000ee80000300a00 */
[----:B---3--:R-:W-:Y:S04]  /*d050*/  STL.64 [R1+0xd50], R14 ;  /* 0x000d500e01007387 */ /* 0x008fe80000100a00 */
[----:B--2---:R0:W-:Y:S04]  /*d060*/  STL.64 [R1+0xd48], R12 ;  /* 0x000d480c01007387 */ /* 0x0041e80000100a00 */
[----:B0-----:R-:W2:Y:S04]  /*d070*/  LDL.LU.64 R12, [R1+0x280] ;  /* 0x00028000010c7983 */ /* 0x001ea80000300a00 */
[----:B------:R-:W2:Y:S04]  /*d080*/  LDL.LU.64 R14, [R1+0x288] ;  /* 0x00028800010e7983 */ /* 0x000ea80000300a00 */
[----:B------:R-:W-:Y:S04]  /*d090*/  STL.64 [R1+0xd08], R6 ;  /* 0x000d080601007387 */ /* 0x000fe80000100a00 */
[----:B------:R0:W-:Y:S04]  /*d0a0*/  STL.64 [R1+0xd00], R4 ;  /* 0x000d000401007387 */ /* 0x0001e80000100a00 */
[----:B0-----:R-:W3:Y:S04]  /*d0b0*/  LDL.LU.64 R4, [R1+0x240] ;  /* 0x0002400001047983 */ /* 0x001ee80000300a00 */
[----:B------:R-:W2:Y:S01]  /*d0c0*/  LDL.LU.64 R6, [R1+0x248] ;  /* 0x0002480001067983 */ /* 0x000ea20000300a00 */
[----:B------:R-:W-:Y:S03]  /*d0d0*/  HMMA.16816.F32 R16, R16, R8, R20 ;  /* 0x000000081010723c */ /* 0x000fe60000001814 */
[----:B--2---:R-:W-:Y:S04]  /*d0e0*/  STL.64 [R1+0xd20], R6 ;  /* 0x000d200601007387 */ /* 0x004fe80000100a00 */
[----:B---3--:R0:W-:Y:S04]  /*d0f0*/  STL.64 [R1+0xd18], R4 ;  /* 0x000d180401007387 */ /* 0x0081e80000100a00 */
[----:B0-----:R-:W2:Y:S04]  /*d100*/  LDL.LU.64 R4, [R1+0x250] ;  /* 0x0002500001047983 */ /* 0x001ea80000300a00 */
[----:B------:R-:W2:Y:S04]  /*d110*/  LDL.LU.64 R6, [R1+0x258] ;  /* 0x0002580001067983 */ /* 0x000ea80000300a00 */
[----:B------:R-:W3:Y:S04]  /*d120*/  LDL.LU.64 R22, [R1+0xd60] ;  /* 0x000d600001167983 */ /* 0x000ee80000300a00 */
[----:B------:R-:W3:Y:S04]  /*d130*/  LDL.LU.64 R20, [R1+0xd58] ;  /* 0x000d580001147983 */ /* 0x000ee80000300a00 */
[----:B------:R-:W-:Y:S04]  /*d140*/  STL.64 [R1+0x300], R16 ;  /* 0x0003001001007387 */ /* 0x000fe80000100a00 */
[----:B------:R-:W-:Y:S01]  /*d150*/  STL.64 [R1+0x308], R18 ;  /* 0x0003081201007387 */ /* 0x000fe20000100a00 */
[C---:B---3--:R-:W-:Y:S03]  /*d160*/  HMMA.16816.F32 R24, R20.reuse, R24, R12 ;  /* 0x000000181418723c */ /* 0x048fe6000000180c */
[----:B------:R-:W3:Y:S04]  /*d170*/  LDL.LU.64 R14, [R1+0xd50] ;  /* 0x000d5000010e7983 */ /* 0x000ee80000300a00 */
[----:B------:R-:W3:Y:S11]  /*d180*/  LDL.LU.64 R12, [R1+0xd48] ;  /* 0x000d4800010c7983 */ /* 0x000ef60000300a00 */
[----:B------:R-:W-:Y:S05]  /*d190*/  @!UPT UIADD3 URZ, URZ, URZ, URZ ;  /* 0x0000003f3f3ff290 */ /* 0x000fea000fffe03f */
[----:B------:R0:W-:Y:S04]  /*d1a0*/  STL.64 [R1+0x280], R24 ;  /* 0x0002801801007387 */ /* 0x0001e80000100a00 */
[----:B------:R-:W-:Y:S04]  /*d1b0*/  STL.64 [R1+0x288], R26 ;  /* 0x0002881a01007387 */ /* 0x000fe80000100a00 */
[----:B0-----:R-:W3:Y:S02]  /*d1c0*/  LDL.LU.64 R24, [R1+0xd40] ;  /* 0x000d400001187983 */ /* 0x001ee40000300a00 */
[----:B---3--:R-:W-:Y:S11]  /*d1d0*/  HMMA.16816.F32 R12, R20, R24, R12 ;  /* 0x00000018140c723c */ /* 0x008ff6000000180c */
[----:B------:R-:W-:Y:S11]  /*d1e0*/  @!UPT UIADD3 URZ, URZ, URZ, URZ ;  /* 0x0000003f3f3ff290 */ /* 0x000ff6000fffe03f */
[----:B------:R-:W-:Y:S01]  /*d1f0*/  @!UPT UIADD3 URZ, URZ, URZ, URZ ;  /* 0x0000003f3f3ff290 */ /* 0x000fe2000fffe03f */
[----:B------:R-:W-:Y:S04]  /*d200*/  STL.64 [R1+0x270], R12 ;  /* 0x0002700c01007387 */ /* 0x000fe80000100a00 */
[----:B------:R0:W-:Y:S04]  /*d210*/  STL.64 [R1+0x278], R14 ;  /* 0x0002780e01007387 */ /* 0x0001e80000100a00 */
[----:B0-----:R-:W3:Y:S04]  /*d220*/  LDL.LU.64 R14, [R1+0xd38] ;  /* 0x000d3800010e7983 */ /* 0x001ee80000300a00 */
[----:B------:R-:W3:Y:S01]  /*d230*/  LDL.LU.64 R12, [R1+0xd30] ;  /* 0x000d3000010c7983 */ /* 0x000ee20000300a00 */
[----:B------:R-:W-:-:S02]  /*d240*/  IMAD.MOV.U32 R16, RZ, RZ, R2 ;  /* 0x000000ffff107224 */ /* 0x000fc400078e0002 */
[----:B------:R-:W-:Y:S01]  /*d250*/  IMAD.MOV.U32 R17, RZ, RZ, R0 ;  /* 0x000000ffff117224 */ /* 0x000fe200078e0000 */
[----:B------:R0:W-:Y:S04]  /*d260*/  STL.64 [R1+0xce0], R24 ;  /* 0x000ce01801007387 */ /* 0x0001e80000100a00 */
[----:B0-----:R-:W2:Y:S04]  /*d270*/  LDL.LU.64 R24, [R1+0x230] ;  /* 0x0002300001187983 */ /* 0x001ea80000300a00 */
[----:B------:R-:W2:Y:S01]  /*d280*/  LDL.LU.64 R26, [R1+0x238] ;  /* 0x00023800011a7983 */ /* 0x000ea20000300a00 */
[C---:B---3--:R-:W-:Y:S03]  /*d290*/  HMMA.16816.F32 R16, R20.reuse, R16, R12 ;  /* 0x000000101410723c */ /* 0x048fe6000000180c */
[----:B------:R-:W2:Y:S11]  /*d2a0*/  LDL.LU.64 R12, [R1+0xd28] ;  /* 0x000d2800010c7983 */ /* 0x000eb60000300a00 */
[----:B------:R-:W-:Y:S09]  /*d2b0*/  @!UPT UIADD3 URZ, URZ, URZ, URZ ;  /* 0x0000003f3f3ff290 */ /* 0x000ff2000fffe03f */
[----:B------:R0:W-:Y:S04]  /*d2c0*/  STL.64 [R1+0x260], R16 ;  /* 0x0002601001007387 */ /* 0x0001e80000100a00 */
[----:B------:R1:W-:Y:S04]  /*d2d0*/  STL.64 [R1+0x268], R18 ;  /* 0x0002681201007387 */ /* 0x0003e80000100a00 */
[----:B0-----:R-:W3:Y:S04]  /*d2e0*/  LDL.LU.64 R16, [R1+0x100] ;  /* 0x0001000001107983 */ /* 0x001ee80000300a00 */
[----:B-1----:R-:W3:Y:S01]  /*d2f0*/  LDL.LU.64 R18, [R1+0x108] ;  /* 0x0001080001127983 */ /* 0x002ee20000300a00 */
[C---:B--2---:R-:W-:Y:S03]  /*d300*/  HMMA.16816.F32 R12, R20.reuse, R12, R4 ;  /* 0x0000000c140c723c */ /* 0x044fe60000001804 */
[----:B------:R-:W2:Y:S04]  /*d310*/  LDL.LU.64 R6, [R1+0xd20] ;  /* 0x000d200001067983 */ /* 0x000ea80000300a00 */
[----:B------:R-:W2:Y:S11]  /*d320*/  LDL.LU.64 R4, [R1+0xd18] ;  /* 0x000d180001047983 */ /* 0x000eb60000300a00 */
[----:B------:R-:W-:Y:S05]  /*d330*/  @!UPT UIADD3 URZ, URZ, URZ, URZ ;  /* 0x0000003f3f3ff290 */ /* 0x000fea000fffe03f */
[----:B------:R0:W-:Y:S04]  /*d340*/  STL.64 [R1+0x250], R12 ;  /* 0x0002500c01007387 */ /* 0x0001e80000100a00 */
[----:B------:R2:W-:Y:S04]  /*d350*/  STL.64 [R1+0x258], R14 ;  /* 0x0002580e01007387 */ /* 0x0005e80000100a00 */
[----:B0-----:R-:W2:Y:S02]  /*d360*/  LDL.LU.64 R12, [R1+0xd10] ;  /* 0x000d1000010c7983 */ /* 0x001ea40000300a00 */
[C---:B--2---:R-:W-:Y:S02]  /*d370*/  HMMA.16816.F32 R12, R20.reuse, R12, R4 ;  /* 0x0000000c140c723c */ /* 0x044fe40000001804 */
[----:B------:R-:W2:Y:S04]  /*d380*/  LDL.LU.64 R6, [R1+0xd08] ;  /* 0x000d080001067983 */ /* 0x000ea80000300a00 */
[----:B------:R-:W2:Y:S11]  /*d390*/  LDL.LU.64 R4, [R1+0xd00] ;  /* 0x000d000001047983 */ /* 0x000eb60000300a00 */
[----:B------:R-:W-:Y:S06]  /*d3a0*/  @!UPT UIADD3 URZ, URZ, URZ, URZ ;  /* 0x0000003f3f3ff290 */ /* 0x000fec000fffe03f */
        /* <DEDUP_REMOVED lines=120> */
[----:B------:R-:W2:Y:S04]  /*db30*/  LDL.LU.64 R14, [R1+0x3e8] ;  /* 0x0003e800010e7983 */ /* 0x000ea80000300a00 */
[----:B------:R-:W-:Y:S04]  /*db40*/  STL.64 [R1+0xc10], R6 ;  /* 0x000c100601007387 */ /* 0x000fe80000100a00 */
[----:B------:R0:W-:Y:S04]  /*db50*/  STL.64 [R1+0xc08], R4 ;  /* 0x000c080401007387 */ /* 0x0001e80000100a00 */
[----:B0-----:R-:W3:Y:S04]  /*db60*/  LDL.LU.64 R4, [R1+0x390] ;  /* 0x0003900001047983 */ /* 0x001ee80000300a00 */
[----:B------:R-:W2:Y:S04]  /*db70*/  LDL.LU.64 R6, [R1+0x398] ;  /* 0x0003980001067983 */ /* 0x000ea80000300a00 */
[----:B--2---:R-:W-:Y:S04]  /*db80*/  STL.64 [R1+0xc30], R6 ;  /* 0x000c300601007387 */ /* 0x004fe80000100a00 */
[----:B---3--:R0:W-:Y:S04]  /*db90*/  STL.64 [R1+0xc28], R4 ;  /* 0x000c280401007387 */ /* 0x0081e80000100a00 */
[----:B0-----:R-:W2:Y:S04]  /*dba0*/  LDL.LU.64 R4, [R1+0x3a0] ;  /* 0x0003a00001047983 */ /* 0x001ea80000300a00 */
[----:B------:R-:W3:Y:S01]  /*dbb0*/  LDL.LU.64 R6, [R1+0x3a8] ;  /* 0x0003a80001067983 */ /* 0x000ee20000300a00 */
[----:B------:R-:W-:Y:S03]  /*dbc0*/  HMMA.16816.F32 R16, R16, R8, R20 ;  /* 0x000000081010723c */ /* 0x000fe60000001814 */
[----:B---3--:R-:W-:Y:S04]  /*dbd0*/  STL.64 [R1+0xc48], R6 ;  /* 0x000c480601007387 */ /* 0x008fe80000100a00 */
[----:B--2---:R0:W-:Y:S04]  /*dbe0*/  STL.64 [R1+0xc40], R4 ;  /* 0x000c400401007387 */ /* 0x0041e80000100a00 */
[----:B0-----:R-:W2:Y:S04]  /*dbf0*/  LDL.LU.64 R4, [R1+0x3b0] ;  /* 0x0003b00001047983 */ /* 0x001ea80000300a00 */
[----:B------:R-:W2:Y:S04]  /*dc00*/  LDL.LU.64 R6, [R1+0x3b8] ;  /* 0x0003b80001067983 */ /* 0x000ea80000300a00 */
[----:B------:R-:W3:Y:S04]  /*dc10*/  LDL.LU.64 R22, [R1+0xc78] ;  /* 0x000c780001167983 */ /* 0x000ee80000300a00 */
[----:B------:R-:W3:Y:S04]  /*dc20*/  LDL.LU.64 R20, [R1+0xc70] ;  /* 0x000c700001147983 */ /* 0x000ee80000300a00 */
[----:B------:R0:W-:Y:S04]  /*dc30*/  STL.64 [R1+0x70], R16 ;  /* 0x0000701001007387 */ /* 0x0001e80000100a00 */
[----:B------:R1:W-:Y:S04]  /*dc40*/  STL.64 [R1+0x78], R18 ;  /* 0x0000781201007387 */ /* 0x0003e80000100a00 */
[----:B0-----:R-:W2:Y:S04]  /*dc50*/  LDL.LU.64 R16, [R1+0x3d0] ;  /* 0x0003d00001107983 */ /* 0x001ea80000300a00 */
[----:B-1----:R-:W2:Y:S01]  /*dc60*/  LDL.LU.64 R18, [R1+0x3d8] ;  /* 0x0003d80001127983 */ /* 0x002ea20000300a00 */
[C---:B---3--:R-:W-:Y:S03]  /*dc70*/  HMMA.16816.F32 R24, R20.reuse, R24, R12 ;  /* 0x000000181418723c */ /* 0x048fe6000000180c */
[----:B------:R-:W3:Y:S04]  /*dc80*/  LDL.LU.64 R14, [R1+0xc68] ;  /* 0x000c6800010e7983 */ /* 0x000ee80000300a00 */
[----:B------:R-:W3:Y:S11]  /*dc90*/  LDL.LU.64 R12, [R1+0xc60] ;  /* 0x000c6000010c7983 */ /* 0x000ef60000300a00 */
[----:B------:R-:W-:Y:S05]  /*dca0*/  @!UPT UIADD3 URZ, URZ, URZ, URZ ;  /* 0x0000003f3f3ff290 */ /* 0x000fea000fffe03f */
[----:B------:R0:W-:Y:S04]  /*dcb0*/  STL.64 [R1+0x3e0], R24 ;  /* 0x0003e01801007387 */ /* 0x0001e80000100a00 */
[----:B------:R-:W-:Y:S04]  /*dcc0*/  STL.64 [R1+0x3e8], R26 ;  /* 0x0003e81a01007387 */ /* 0x000fe80000100a00 */
[----:B0-----:R-:W2:Y:S02]  /*dcd0*/  LDL.LU.64 R24, [R1+0xc58] ;  /* 0x000c580001187983 */ /* 0x001ea40000300a00 */
[----:B--2---:R-:W-:Y:S11]  /*dce0*/  HMMA.16816.F32 R16, R20, R24, R16 ;  /* 0x000000181410723c */ /* 0x004ff60000001810 */
[----:B------:R-:W-:Y:S11]  /*dcf0*/  @!UPT UIADD3 URZ, URZ, URZ, URZ ;  /* 0x0000003f3f3ff290 */ /* 0x000ff6000fffe03f */
[----:B------:R-:W-:Y:S01]  /*dd00*/  @!UPT UIADD3 URZ, URZ, URZ, URZ ;  /* 0x0000003f3f3ff290 */ /* 0x000fe2000fffe03f */
[----:B------:R0:W-:Y:S04]  /*dd10*/  STL.64 [R1+0x3d0], R16 ;  /* 0x0003d01001007387 */ /* 0x0001e80000100a00 */
[----:B------:R1:W-:Y:S04]  /*dd20*/  STL.64 [R1+0x3d8], R18 ;  /* 0x0003d81201007387 */ /* 0x0003e80000100a00 */
[----:B0-----:R-:W2:Y:S04]  /*dd30*/  LDL.LU.64 R16, [R1+0x210] ;  /* 0x0002100001107983 */ /* 0x001ea80000300a00 */
[----:B-1----:R-:W2:Y:S04]  /*dd40*/  LDL.LU.64 R18, [R1+0x218] ;  /* 0x0002180001127983 */ /* 0x002ea80000300a00 */
[----:B------:R0:W-:Y:S02]  /*dd50*/  STL.64 [R1+0xbf0], R24 ;  /* 0x000bf01801007387 */ /* 0x0001e40000100a00 */
[----:B0-----:R-:W-:-:S02]  /*dd60*/  IMAD.MOV.U32 R24, RZ, RZ, R2 ;  /* 0x000000ffff187224 */ /* 0x001fc400078e0002 */
[----:B------:R-:W-:-:S07]  /*dd70*/  IMAD.MOV.U32 R25, RZ, RZ, R0 ;  /* 0x000000ffff197224 */ /* 0x000fce00078e0000 */
[C---:B---3--:R-:W-:Y:S01]  /*dd80*/  HMMA.16816.F32 R24, R20.reuse, R24, R12 ;  /* 0x000000181418723c */ /* 0x048fe2000000180c */
[----:B------:R-:W3:Y:S11]  /*dd90*/  LDL.LU.64 R12, [R1+0xc50] ;  /* 0x000c5000010c7983 */ /* 0x000ef60000300a00 */
[----:B------:R-:W-:Y:S11]  /*dda0*/  @!UPT UIADD3 URZ, URZ, URZ, URZ ;  /* 0x0000003f3f3ff290 */ /* 0x000ff6000fffe03f */
[----:B------:R0:W-:Y:S04]  /*ddb0*/  STL.64 [R1+0x3c0], R24 ;  /* 0x0003c01801007387 */ /* 0x0001e80000100a00 */
[----:B------:R-:W-:Y:S04]  /*ddc0*/  STL.64 [R1+0x3c8], R26 ;  /* 0x0003c81a01007387 */ /* 0x000fe80000100a00 */
[----:B0-----:R-:W2:Y:S01]  /*ddd0*/  LDL.LU.64 R24, [R1+0x40] ;  /* 0x0000400001187983 */ /* 0x001ea20000300a00 */
[C---:B---3--:R-:W-:Y:S03]  /*dde0*/  HMMA.16816.F32 R12, R20.reuse, R12, R4 ;  /* 0x0000000c140c723c */ /* 0x048fe60000001804 */
[----:B------:R-:W3:Y:S04]  /*ddf0*/  LDL.LU.64 R6, [R1+0xc48] ;  /* 0x000c480001067983 */ /* 0x000ee80000300a00 */
[----:B------:R-:W3:Y:S11]  /*de00*/  LDL.LU.64 R4, [R1+0xc40] ;  /* 0x000c400001047983 */ /* 0x000ef60000300a00 */
[----:B------:R-:W-:Y:S05]  /*de10*/  @!UPT UIADD3 URZ, URZ, URZ, URZ ;  /* 0x0000003f3f3ff290 */ /* 0x000fea000fffe03f */
[----:B------:R0:W-:Y:S04]  /*de20*/  STL.64 [R1+0x3b0], R12 ;  /* 0x0003b00c01007387 */ /* 0x0001e80000100a00 */
[----:B------:R3:W-:Y:S04]  /*de30*/  STL.64 [R1+0x3b8], R14 ;  /* 0x0003b80e01007387 */ /* 0x0007e80000100a00 */
[----:B0-----:R-:W3:Y:S02]  /*de40*/  LDL.LU.64 R12, [R1+0xc38] ;  /* 0x000c3800010c7983 */ /* 0x001ee40000300a00 */
[C---:B---3--:R-:W-:Y:S02]  /*de50*/  HMMA.16816.F32 R12, R20.reuse, R12, R4 ;  /* 0x0000000c140c723c */ /* 0x048fe40000001804 */
[----:B------:R-:W3:Y:S04]  /*de60*/  LDL.LU.64 R6, [R1+0xc30] ;  /* 0x000c300001067983 */ /* 0x000ee80000300a00 */
[----:B------:R-:W3:Y:S11]  /*de70*/  LDL.LU.64 R4, [R1+0xc28] ;  /* 0x000c280001047983 */ /* 0x000ef60000300a00 */
[----:B------:R-:W-:Y:S06]  /*de80*/  @!UPT UIADD3 URZ, URZ, URZ, URZ ;  /* 0x0000003f3f3ff290 */ /* 0x000fec000fffe03f */
[----:B------:R-:W-:Y:S04]  /*de90*/  STL.64 [R1+0x3a0], R12 ;  /* 0x0003a00c01007387 */ /* 0x000fe80000100a00 */
[----:B------:R0:W-:Y:S04]  /*dea0*/  STL.64 [R1+0x3a8], R14 ;  /* 0x0003a80e01007387 */ /* 0x0001e80000100a00 */
[----:B0-----:R-:W2:Y:S04]  /*deb0*/  LDL.LU.64 R14, [R1+0xc20] ;  /* 0x000c2000010e7983 */ /* 0x001ea80000300a00 */
[----:B------:R-:W3:Y:S04]  /*dec0*/  LDL.LU.64 R12, [R1+0xc18] ;  /* 0x000c1800010c7983 */ /* 0x000ee80000300a00 */
[----:B------:R-:W2:Y:S01]  /*ded0*/  LDL R0, [R1+0x6b0] ;  /* 0x0006b00001007983 */ /* 0x000ea20000100800 */
[C---:B---3--:R-:W-:Y:S11]  /*dee0*/  HMMA.16816.F32 R4, R20.reuse, R12, R4 ;  /* 0x0000000c1404723c */ /* 0x048ff60000001804 */
[----:B------:R-:W-:Y:S11]  /*def0*/  @!UPT UIADD3 URZ, URZ, URZ, URZ ;  /* 0x0000003f3f3ff290 */ /* 0x000ff6000fffe03f */
[----:B------:R-:W-:Y:S01]  /*df00*/  @!UPT UIADD3 URZ, URZ, URZ, URZ ;  /* 0x0000003f3f3ff290 */ /* 0x000fe2000fffe03f */
[----:B------:R-:W-:Y:S04]  /*df10*/  STL.64 [R1+0x390], R4 ;  /* 0x0003900401007387 */ /* 0x000fe80000100a00 */
[----:B------:R0:W-:Y:S04]  /*df20*/  STL.64 [R1+0x398], R6 ;  /* 0x0003980601007387 */ /* 0x0001e80000100a00 */
[----:B0-----:R-:W3:Y:S04]  /*df30*/  LDL.LU.64 R6, [R1+0xc10] ;  /* 0x000c100001067983 */ /* 0x001ee80000300a00 */
[----:B------:R-:W3:Y:S04]  /*df40*/  LDL.LU.64 R4, [R1+0xc08] ;  /* 0x000c080001047983 */ /* 0x000ee80000300a00 */
[----:B--2---:R-:W-:Y:S04]  /*df50*/  STL.64 [R1+0xbb8], R14 ;  /* 0x000bb80e01007387 */ /* 0x004fe80000100a00 */
[----:B------:R0:W-:Y:S04]  /*df60*/  STL.64 [R1+0xbb0], R12 ;  /* 0x000bb00c01007387 */ /* 0x0001e80000100a00 */
[----:B0-----:R-:W2:Y:S04]  /*df70*/  LDL.LU.64 R12, [R1] ;  /* 0x00000000010c7983 */ /* 0x001ea80000300a00 */
[----:B--2---:R0:W-:Y:S04]  /*df80*/  STL.64 [R1+0xbd0], R12 ;  /* 0x000bd00c01007387 */ /* 0x0041e80000100a00 */
[----:B0-----:R-:W2:Y:S04]  /*df90*/  LDL.LU.64 R12, [R1+0x10] ;  /* 0x00001000010c7983 */ /* 0x001ea80000300a00 */
[----:B--2---:R0:W-:Y:S04]  /*dfa0*/  STL.64 [R1+0xbe8], R12 ;  /* 0x000be80c01007387 */ /* 0x0041e80000100a00 */
[----:B0-----:R-:W2:Y:S04]  /*dfb0*/  LDL.LU.64 R12, [R1+0x380] ;  /* 0x00038000010c7983 */ /* 0x001ea80000300a00 */
[----:B------:R-:W2:Y:S04]  /*dfc0*/  LDL.LU.64 R14, [R1+0x388] ;  /* 0x00038800010e7983 */ /* 0x000ea80000300a00 */
[----:B---3--:R-:W-:Y:S04]  /*dfd0*/  STL.64 [R1+0xba8], R6 ;  /* 0x000ba80601007387 */ /* 0x008fe80000100a00 */
[----:B------:R0:W-:Y:S01]  /*dfe0*/  STL.64 [R1+0xba0], R4 ;  /* 0x000ba00401007387 */ /* 0x0001e20000100a00 */
[C---:B--2---:R-:W-:Y:S08]  /*dff0*/  HMMA.16816.F32 R12, R20.reuse, R4, R12 ;  /* 0x00000004140c723c */ /* 0x044ff0000000180c */
[----:B0-----:R-:W-:Y:S01]  /*e000*/  HMMA.16816.F32 R4, R20, R8, R16 ;  /* 0x000000081404723c */ /* 0x001fe20000001810 */
[----:B------:R-:W0:Y:S04]  /*e010*/  LDSM.16.MT88.4 R20, [R0+0x4000] ;  /* 0x004000000014783b */ /* 0x000e280000004200 */
[----:B------:R-:W1:Y:S10]  /*e020*/  LDSM.16.MT88.4 R16, [R0+0x4080] ;  /* 0x004080000010783b */ /* 0x000e740000004200 */
[----:B------:R-:W-:Y:S04]  /*e030*/  STL.64 [R1+0x380], R12 ;  /* 0x0003800c01007387 */ /* 0x000fe80000100a00 */
[----:B------:R-:W-:Y:S04]  /*e040*/  STL.64 [R1+0x388], R14 ;  /* 0x0003880e01007387 */ /* 0x000fe80000100a00 */
[----:B----4-:R-:W-:Y:S04]  /*e050*/  STL [R1+0xc00], R11 ;  /* 0x000c000b01007387 */ /* 0x010fe80000100800 */
[----:B------:R2:W-:Y:S04]  /*e060*/  STL.64 [R1+0xbf8], R8 ;  /* 0x000bf80801007387 */ /* 0x0005e80000100a00 */
[----:B------:R3:W-:Y:S04]  /*e070*/  STL.64 [R1+0x210], R4 ;  /* 0x0002100401007387 */ /* 0x0007e80000100a00 */
[----:B------:R4:W-:Y:S04]  /*e080*/  STL.64 [R1+0x218], R6 ;  /* 0x0002180601007387 */ /* 0x0009e80000100a00 */
[----:B--2---:R-:W0:Y:S04]  /*e090*/  LDL.LU.64 R8, [R1+0x2f0] ;  /* 0x0002f00001087983 */ /* 0x004e280000300a00 */
[----:B------:R-:W0:Y:S04]  /*e0a0*/  LDL.LU.64 R10, [R1+0x2f8] ;  /* 0x0002f800010a7983 */ /* 0x000e280000300a00 */
[----:B------:R-:W2:Y:S04]  /*e0b0*/  LDL.LU.64 R12, [R1+0x2e0] ;  /* 0x0002e000010c7983 */ /* 0x000ea80000300a00 */
[----:B------:R-:W2:Y:S04]  /*e0c0*/  LDL.LU.64 R14, [R1+0x2e8] ;  /* 0x0002e800010e7983 */ /* 0x000ea80000300a00 */
[----:B---3--:R-:W3:Y:S04]  /*e0d0*/  LDL.LU.64 R4, [R1+0x2a0] ;  /* 0x0002a00001047983 */ /* 0x008ee80000300a00 */
[----:B----4-:R-:W4:Y:S04]  /*e0e0*/  LDL.LU.64 R6, [R1+0x2a8] ;  /* 0x0002a80001067983 */ /* 0x010f280000300a00 */
[----:B----4-:R-:W-:Y:S04]  /*e0f0*/  STL.64 [R1+0xbc8], R6 ;  /* 0x000bc80601007387 */ /* 0x010fe80000100a00 */
[----:B---3--:R3:W-:Y:S04]  /*e100*/  STL.64 [R1+0xbc0], R4 ;  /* 0x000bc00401007387 */ /* 0x0087e80000100a00 */
[----:B---3--:R-:W3:Y:S04]  /*e110*/  LDL.LU.64 R4, [R1+0x2b0] ;  /* 0x0002b00001047983 */ /* 0x008ee80000300a00 */
[----:B------:R-:W4:Y:S01]  /*e120*/  LDL.LU.64 R6, [R1+0x2b8] ;  /* 0x0002b80001067983 */ /* 0x000f220000300a00 */
[----:B0-----:R-:W-:Y:S01]  /*e130*/  HMMA.16816.F32 R8, R20, R24, R8 ;  /* 0x000000181408723c */ /* 0x001fe20000001808 */
[----:B------:R-:W-:-:S02]  /*e140*/  IMAD.MOV.U32 R2, RZ, RZ, R25 ;  /* 0x000000ffff027224 */ /* 0x000fc400078e0019 */
[----:B----4-:R-:W-:Y:S04]  /*e150*/  STL.64 [R1+0xbe0], R6 ;  /* 0x000be00601007387 */ /* 0x010fe80000100a00 */
[----:B---3--:R0:W-:Y:S04]  /*e160*/  STL.64 [R1+0xbd8], R4 ;  /* 0x000bd80401007387 */ /* 0x0081e80000100a00 */
[----:B0-----:R-:W3:Y:S04]  /*e170*/  LDL.LU.64 R4, [R1+0x2c0] ;  /* 0x0002c00001047983 */ /* 0x001ee80000300a00 */
[----:B------:R-:W3:Y:S04]  /*e180*/  LDL.LU.64 R6, [R1+0x2c8] ;  /* 0x0002c80001067983 */ /* 0x000ee80000300a00 */
[----:B-1----:R-:W-:Y:S04]  /*e190*/  STL.64 [R1+0xb88], R18 ;  /* 0x000b881201007387 */ /* 0x002fe80000100a00 */
[----:B------:R0:W-:Y:S04]  /*e1a0*/  STL.64 [R1+0xb80], R16 ;  /* 0x000b801001007387 */ /* 0x0001e80000100a00 */
[----:B0-----:R-:W4:Y:S04]  /*e1b0*/  LDL.LU.64 R16, [R1+0x20] ;  /* 0x0000200001107983 */ /* 0x001f280000300a00 */
[----:B------:R-:W-:Y:S04]  /*e1c0*/  STL.64 [R1+0x2f0], R8 ;  /* 0x0002f00801007387 */ /* 0x000fe80000100a00 */
[----:B------:R0:W-:Y:S04]  /*e1d0*/  STL.64 [R1+0x2f8], R10 ;  /* 0x0002f80a01007387 */ /* 0x0001e80000100a00 */
[----:B0-----:R-:W2:Y:S01]  /*e1e0*/  LDL.LU R11, [R1+0xc00] ;  /* 0x000c0000010b7983 */ /* 0x001ea20000300800 */
[----:B------:R-:W-:-:S03]  /*e1f0*/  IMAD.MOV.U32 R10, RZ, RZ, R24 ;  /* 0x000000ffff0a7224 */ /* 0x000fc600078e0018 */
[----:B------:R-:W2:Y:S04]  /*e200*/  LDL.LU.64 R8, [R1+0xbf8] ;  /* 0x000bf80001087983 */ /* 0x000ea80000300a00 */
[----:B------:R-:W2:Y:S02]  /*e210*/  LDL.LU.64 R24, [R1+0xbf0] ;  /* 0x000bf00001187983 */ /* 0x000ea40000300a00 */
[C---:B--2---:R-:W-:Y:S11]  /*e220*/  HMMA.16816.F32 R12, R20.reuse, R24, R12 ;  /* 0x00000018140c723c */ /* 0x044ff6000000180c */
[----:B------:R-:W-:Y:S11]  /*e230*/  @!UPT UIADD3 URZ, URZ, URZ, URZ ;  /* 0x0000003f3f3ff290 */ /* 0x000ff6000fffe03f */
[----:B------:R-:W-:Y:S01]  /*e240*/  @!UPT UIADD3 URZ, URZ, URZ, URZ ;  /* 0x0000003f3f3ff290 */ /* 0x000fe2000fffe03f */
[----:B------:R0:W-:Y:S04]  /*e250*/  STL.64 [R1+0x2e0], R12 ;  /* 0x0002e00c01007387 */ /* 0x0001e80000100a00 */
[----:B------:R-:W-:Y:S04]  /*e260*/  STL.64 [R1+0x2e8], R14 ;  /* 0x0002e80e01007387 */ /* 0x000fe80000100a00 */
[----:B0-----:R-:W3:Y:S04]  /*e270*/  LDL.LU.64 R12, [R1+0xbe8] ;  /* 0x000be800010c7983 */ /* 0x001ee80000300a00 */
[----:B------:R0:W-:Y:S04]  /*e280*/  STL.64 [R1+0xb70], R24 ;  /* 0x000b701801007387 */ /* 0x0001e80000100a00 */
[----:B0-----:R-:W2:Y:S04]  /*e290*/  LDL.LU.64 R24, [R1+0x2d0] ;  /* 0x0002d00001187983 */ /* 0x001ea80000300a00 */
[----:B------:R-:W2:Y:S01]  /*e2a0*/  LDL.LU.64 R26, [R1+0x2d8] ;  /* 0x0002d800011a7983 */ /* 0x000ea20000300a00 */
[----:B----4-:R-:W-:Y:S01]  /*e2b0*/  IMAD.MOV.U32 R3, RZ, RZ, R17 ;  /* 0x000000ffff037224 */ /* 0x010fe200078e0011 */
[C---:B---3--:R-:W-:Y:S08]  /*e2c0*/  HMMA.16816.F32 R4, R20.reuse, R12, R4 ;  /* 0x0000000c1404723c */ /* 0x048ff00000001804 */
[----:B--2---:R-:W-:Y:S01]  /*e2d0*/  HMMA.16816.F32 R24, R20, R16, R24 ;  /* 0x000000101418723c */ /* 0x004fe20000001818 */
[----:B------:R-:W-:Y:S11]  /*e2e0*/  IMAD.MOV.U32 R28, RZ, RZ, R12 ;  /* 0x000000ffff1c7224 */ /* 0x000ff600078e000c */
[----:B------:R-:W-:Y:S11]  /*e2f0*/  @!UPT UIADD3 URZ, URZ, URZ, URZ ;  /* 0x0000003f3f3ff290 */ /* 0x000ff6000fffe03f */
[----:B------:R-:W-:Y:S04]  /*e300*/  STL.64 [R1+0x2d0], R24 ;  /* 0x0002d01801007387 */ /* 0x000fe80000100a00 */
[----:B------:R0:W-:Y:S02]  /*e310*/  STL.64 [R1+0x2d8], R26 ;  /* 0x0002d81a01007387 */ /* 0x0001e40000100a00 */
[----:B0-----:R-:W-:Y:S02]  /*e320*/  IMAD.MOV.U32 R26, RZ, RZ, R16 ;  /* 0x000000ffff1a7224 */ /* 0x001fe400078e0010 */
[----:B------:R-:W2:Y:S04]  /*e330*/  LDL.LU.64 R16, [R1+0x290] ;  /* 0x0002900001107983 */ /* 0x000ea80000300a00 */
[----:B------:R-:W2:Y:S01]  /*e340*/  LDL.LU.64 R18, [R1+0x298] ;  /* 0x0002980001127983 */ /* 0x000ea20000300a00 */
[----:B------:R-:W-:-:S03]  /*e350*/  IMAD.MOV.U32 R27, RZ, RZ, R13 ;  /* 0x000000ffff1b7224 */ /* 0x000fc600078e000d */
[----:B------:R-:W-:Y:S04]  /*e360*/  STL.64 [R1+0x2c0], R4 ;  /* 0x0002c00401007387 */ /* 0x000fe80000100a00 */
[----:B------:R0:W-:Y:S04]  /*e370*/  STL.64 [R1+0x2c8], R6 ;  /* 0x0002c80601007387 */ /* 0x0001e80000100a00 */
[----:B0-----:R-:W3:Y:S04]  /*e380*/  LDL.LU.64 R6, [R1+0xbe0] ;  /* 0x000be00001067983 */ /* 0x001ee80000300a00 */
[----:B------:R-:W3:Y:S04]  /*e390*/  LDL.LU.64 R4, [R1+0xbd8] ;  /* 0x000bd80001047983 */ /* 0x000ee80000300a00 */
[----:B------:R-:W3:Y:S02]  /*e3a0*/  LDL.LU.64 R12, [R1+0xbd0] ;  /* 0x000bd000010c7983 */ /* 0x000ee40000300a00 */
[----:B---3--:R-:W-:Y:S01]  /*e3b0*/  HMMA.16816.F32 R4, R20, R12, R4 ;  /* 0x0000000c1404723c */ /* 0x008fe20000001804 */
[----:B------:R-:W-:-:S02]  /*e3c0*/  IMAD.MOV.U32 R0, RZ, RZ, R12 ;  /* 0x000000ffff007224 */ /* 0x000fc400078e000c */
[----:B------:R-:W-:Y:S11]  /*e3d0*/  IMAD.MOV.U32 R29, RZ, RZ, R13 ;  /* 0x000000ffff1d7224 */ /* 0x000ff600078e000d */
[----:B------:R-:W-:Y:S09]  /*e3e0*/  @!UPT UIADD3 URZ, URZ, URZ, URZ ;  /* 0x0000003f3f3ff290 */ /* 0x000ff2000fffe03f */
[----:B------:R-:W-:Y:S04]  /*e3f0*/  STL.64 [R1+0x2b0], R4 ;  /* 0x0002b00401007387 */ /* 0x000fe80000100a00 */
[----:B------:R0:W-:Y:S04]  /*e400*/  STL.64 [R1+0x2b8], R6 ;  /* 0x0002b80601007387 */ /* 0x0001e80000100a00 */
[----:B0-----:R-:W3:Y:S04]  /*e410*/  LDL.LU.64 R6, [R1+0xbc8] ;  /* 0x000bc80001067983 */ /* 0x001ee80000300a00 */
[----:B------:R-:W3:Y:S04]  /*e420*/  LDL.LU.64 R4, [R1+0xbc0] ;  /* 0x000bc00001047983 */ /* 0x000ee80000300a00 */
[----:B------:R-:W4:Y:S04]  /*e430*/  LDL.LU.64 R14, [R1+0xbb8] ;  /* 0x000bb800010e7983 */ /* 0x000f280000300a00 */
[----:B------:R-:W3:Y:S02]  /*e440*/  LDL.LU.64 R12, [R1+0xbb0] ;  /* 0x000bb000010c7983 */ /* 0x000ee40000300a00 */
[----:B---3--:R-:W-:Y:S11]  /*e450*/  HMMA.16816.F32 R4, R20, R12, R4 ;  /* 0x0000000c1404723c */ /* 0x008ff60000001804 */
[----:B------:R-:W-:Y:S11]  /*e460*/  @!UPT UIADD3 URZ, URZ, URZ, URZ ;  /* 0x0000003f3f3ff290 */ /* 0x000ff6000fffe03f */
[----:B------:R-:W-:Y:S01]  /*e470*/  @!UPT UIADD3 URZ, URZ, URZ, URZ ;  /* 0x0000003f3f3ff290 */ /* 0x000fe2000fffe03f */
[----:B------:R-:W-:Y:S04]  /*e480*/  STL.64 [R1+0x2a0], R4 ;  /* 0x0002a00401007387 */ /* 0x000fe80000100a00 */
[----:B------:R0:W-:Y:S04]  /*e490*/  STL.64 [R1+0x2a8], R6 ;  /* 0x0002a80601007387 */ /* 0x0001e80000100a00 */
[----:B0-----:R-:W3:Y:S04]  /*e4a0*/  LDL.LU.64 R6, [R1+0xba8] ;  /* 0x000ba80001067983 */ /* 0x001ee80000300a00 */
[----:B------:R-:W2:Y:S01]  /*e4b0*/  LDL.LU.64 R4, [R1+0xba0] ;  /* 0x000ba00001047983 */ /* 0x000ea20000300a00 */
[----:B------:R-:W-:-:S02]  /*e4c0*/  IMAD.MOV.U32 R24, RZ, RZ, R10 ;  /* 0x000000ffff187224 */ /* 0x000fc400078e000a */
[----:B------:R-:W-:Y:S01]  /*e4d0*/  IMAD.MOV.U32 R25, RZ, RZ, R2 ;  /* 0x000000ffff197224 */ /* 0x000fe200078e0002 */
[----:B------:R-:W3:Y:S04]  /*e4e0*/  LDL.LU R10, [R1+0xb98] ;  /* 0x000b9800010a7983 */ /* 0x000ee80000300800 */
[----:B------:R-:W3:Y:S04]  /*e4f0*/  LDL.LU R2, [R1+0xb94] ;  /* 0x000b940001027983 */ /* 0x000ee80000300800 */
[----:B----4-:R-:W-:Y:S04]  /*e500*/  STL.64 [R1+0xb28], R14 ;  /* 0x000b280e01007387 */ /* 0x010fe80000100a00 */
[----:B------:R0:W-:Y:S02]  /*e510*/  STL.64 [R1+0xb20], R12 ;  /* 0x000b200c01007387 */ /* 0x0001e40000100a00 */
[----:B0-----:R-:W-:-:S02]  /*e520*/  IMAD.MOV.U32 R12, RZ, RZ, R0 ;  /* 0x000000ffff0c7224 */ /* 0x001fc400078e0000 */
[----:B------:R-:W-:Y:S01]  /*e530*/  IMAD.MOV.U32 R13, RZ, RZ, R29 ;  /* 0x000000ffff0d7224 */ /* 0x000fe200078e001d */
[----:B------:R-:W4:Y:S04]  /*e540*/  LDL.LU R0, [R1+0xb90] ;  /* 0x000b900001007983 */ /* 0x000f280000300800 */
[----:B------:R0:W-:Y:S02]  /*e550*/  STL.64 [R1+0xb40], R12 ;  /* 0x000b400c01007387 */ /* 0x0001e40000100a00 */
[----:B0-----:R-:W-:Y:S02]  /*e560*/  IMAD.MOV.U32 R12, RZ, RZ, R28 ;  /* 0x000000ffff0c7224 */ /* 0x001fe400078e001c */
[----:B------:R-:W-:-:S05]  /*e570*/  IMAD.MOV.U32 R13, RZ, RZ, R27 ;  /* 0x000000ffff0d7224 */ /* 0x000fca00078e001b */
[----:B------:R0:W-:Y:S02]  /*e580*/  STL.64 [R1+0xb58], R12 ;  /* 0x000b580c01007387 */ /* 0x0001e40000100a00 */
[----:B0-----:R-:W-:Y:S02]  /*e590*/  IMAD.MOV.U32 R12, RZ, RZ, R26 ;  /* 0x000000ffff0c7224 */ /* 0x001fe400078e001a */
[----:B------:R-:W-:-:S05]  /*e5a0*/  IMAD.MOV.U32 R13, RZ, RZ, R3 ;  /* 0x000000ffff0d7224 */ /* 0x000fca00078e0003 */
[----:B------:R2:W-:Y:S02]  /*e5b0*/  STL.64 [R1+0xb78], R12 ;  /* 0x000b780c01007387 */ /* 0x0005e40000100a00 */
[C---:B--2---:R-:W-:Y:S02]  /*e5c0*/  HMMA.16816.F32 R12, R20.reuse, R4, R16 ;  /* 0x00000004140c723c */ /* 0x044fe40000001810 */
[----:B------:R-:W2:Y:S04]  /*e5d0*/  LDL.LU.64 R16, [R1+0x180] ;  /* 0x0001800001107983 */ /* 0x000ea80000300a00 */
[----:B------:R-:W2:Y:S11]  /*e5e0*/  LDL.LU.64 R18, [R1+0x188] ;  /* 0x0001880001127983 */ /* 0x000eb60000300a00 */
[----:B------:R-:W-:Y:S06]  /*e5f0*/  @!UPT UIADD3 URZ, URZ, URZ, URZ ;  /* 0x0000003f3f3ff290 */ /* 0x000fec000fffe03f */
[----:B------:R0:W-:Y:S04]  /*e600*/  STL.64 [R1+0x290], R12 ;  /* 0x0002900c01007387 */ /* 0x0001e80000100a00 */
[----:B------:R1:W-:Y:S04]  /*e610*/  STL.64 [R1+0x298], R14 ;  /* 0x0002980e01007387 */ /* 0x0003e80000100a00 */
[----:B0-----:R-:W2:Y:S04]  /*e620*/  LDL.LU.64 R12, [R1+0xe0] ;  /* 0x0000e000010c7983 */ /* 0x001ea80000300a00 */
[----:B-1----:R-:W2:Y:S04]  /*e630*/  LDL.LU.64 R14, [R1+0xe8] ;  /* 0x0000e800010e7983 */ /* 0x002ea80000300a00 */
[----:B---3--:R-:W-:Y:S04]  /*e640*/  STL.64 [R1+0xb18], R6 ;  /* 0x000b180601007387 */ /* 0x008fe80000100a00 */
[----:B------:R0:W-:Y:S04]  /*e650*/  STL.64 [R1+0xb10], R4 ;  /* 0x000b100401007387 */ /* 0x0001e80000100a00 */
[----:B0-----:R-:W3:Y:S04]  /*e660*/  LDL.LU.64 R4, [R1+0x80] ;  /* 0x0000800001047983 */ /* 0x001ee80000300a00 */
[----:B------:R-:W2:Y:S04]  /*e670*/  LDL.LU.64 R6, [R1+0x88] ;  /* 0x0000880001067983 */ /* 0x000ea80000300a00 */
[----:B--2---:R-:W-:Y:S04]  /*e680*/  STL.64 [R1+0xb38], R6 ;  /* 0x000b380601007387 */ /* 0x004fe80000100a00 */
[----:B---3--:R0:W-:Y:S04]  /*e690*/  STL.64 [R1+0xb30], R4 ;  /* 0x000b300401007387 */ /* 0x0081e80000100a00 */
[----:B0-----:R-:W2:Y:S04]  /*e6a0*/  LDL.LU.64 R4, [R1+0x90] ;  /* 0x0000900001047983 */ /* 0x001ea80000300a00 */
[----:B------:R-:W3:Y:S04]  /*e6b0*/  LDL.LU.64 R6, [R1+0x98] ;  /* 0x0000980001067983 */ /* 0x000ee80000300a00 */
[----:B---3--:R-:W-:Y:S04]  /*e6c0*/  STL.64 [R1+0xb50], R6 ;  /* 0x000b500601007387 */ /* 0x008fe80000100a00 */
[----:B--2---:R0:W-:Y:S04]  /*e6d0*/  STL.64 [R1+0xb48], R4 ;  /* 0x000b480401007387 */ /* 0x0041e80000100a00 */
        /* <DEDUP_REMOVED lines=14> */
[----:B------:R-:W3:Y:S11]  /*e7c0*/  LDL.LU.64 R12, [R1+0xb78] ;  /* 0x000b7800010c7983 */ /* 0x000ef60000300a00 */
[----:B------:R-:W-:Y:S09]  /*e7d0*/  @!UPT UIADD3 URZ, URZ, URZ, URZ ;  /* 0x0000003f3f3ff290 */ /* 0x000ff2000fffe03f */
[----:B------:R0:W-:Y:S04]  /*e7e0*/  STL.64 [R1+0xe0], R24 ;  /* 0x0000e01801007387 */ /* 0x0001e80000100a00 */
[----:B------:R2:W-:Y:S04]  /*e7f0*/  STL.64 [R1+0xe8], R26 ;  /* 0x0000e81a01007387 */ /* 0x0005e80000100a00 */
[----:B0-----:R-:W2:Y:S02]  /*e800*/  LDL.LU.64 R24, [R1+0xb70] ;  /* 0x000b700001187983 */ /* 0x001ea40000300a00 */
[C---:B--2---:R-:W-:Y:S02]  /*e810*/  HMMA.16816.F32 R24, R16.reuse, R24, R20 ;  /* 0x000000181018723c */ /* 0x044fe40000001814 */
[----:B----4-:R-:W-:Y:S11]  /*e820*/  LDSM.16.MT88.4 R20, [R0+0x5000] ;  /* 0x005000000014783b */ /* 0x010ff60000004200 */
[----:B------:R-:W-:Y:S10]  /*e830*/  @!UPT UIADD3 URZ, URZ, URZ, URZ ;  /* 0x0000003f3f3ff290 */ /* 0x000ff4000fffe03f */
[----:B------:R-:W-:Y:S04]  /*e840*/  STL.64 [R1+0xd0], R24 ;  /* 0x0000d01801007387 */ /* 0x000fe80000100a00 */
[----:B------:R-:W-:Y:S04]  /*e850*/  STL.64 [R1+0xd8], R26 ;  /* 0x0000d81a01007387 */ /* 0x000fe80000100a00 */
[----:B------:R-:W0:Y:S01]  /*e860*/  LDSM.16.MT88.4 R24, [R0+0x5080] ;  /* 0x005080000018783b */ /* 0x000e220000004200 */
[C---:B---3--:R-:W-:Y:S03]  /*e870*/  HMMA.16816.F32 R12, R16.reuse, R12, R4 ;  /* 0x0000000c100c723c */ /* 0x048fe60000001804 */
[----:B0-----:R-:W-:Y:S04]  /*e880*/  STL.64 [R1+0xa88], R26 ;  /* 0x000a881a01007387 */ /* 0x001fe80000100a00 */
[----:B------:R0:W-:Y:S04]  /*e890*/  STL.64 [R1+0xa80], R24 ;  /* 0x000a801801007387 */ /* 0x0001e80000100a00 */
[----:B0-----:R-:W2:Y:S04]  /*e8a0*/  LDL.LU.64 R24, [R1+0xf0] ;  /* 0x0000f00001187983 */ /* 0x001ea80000300a00 */
[----:B------:R-:W2:Y:S04]  /*e8b0*/  LDL.LU.64 R26, [R1+0xf8] ;  /* 0x0000f800011a7983 */ /* 0x000ea80000300a00 */
[----:B------:R-:W3:Y:S04]  /*e8c0*/  LDL.LU.64 R6, [R1+0xb68] ;  /* 0x000b680001067983 */ /* 0x000ee80000300a00 */
[----:B------:R-:W3:Y:S04]  /*e8d0*/  LDL.LU.64 R4, [R1+0xb60] ;  /* 0x000b600001047983 */ /* 0x000ee80000300a00 */
[----:B------:R0:W-:Y:S04]  /*e8e0*/  STL.64 [R1+0xc0], R12 ;  /* 0x0000c00c01007387 */ /* 0x0001e80000100a00 */
[----:B------:R3:W-:Y:S04]  /*e8f0*/  STL.64 [R1+0xc8], R14 ;  /* 0x0000c80e01007387 */ /* 0x0007e80000100a00 */
[----:B0-----:R-:W3:Y:S02]  /*e900*/  LDL.LU.64 R12, [R1+0xb58] ;  /* 0x000b5800010c7983 */ /* 0x001ee40000300a00 */
[C---:B---3--:R-:W-:Y:S02]  /*e910*/  HMMA.16816.F32 R12, R16.reuse, R12, R4 ;  /* 0x0000000c100c723c */ /* 0x048fe40000001804 */
[----:B------:R-:W3:Y:S04]  /*e920*/  LDL.LU.64 R6, [R1+0xb50] ;  /* 0x000b500001067983 */ /* 0x000ee80000300a00 */
[----:B------:R-:W3:Y:S11]  /*e930*/  LDL.LU.64 R4, [R1+0xb48] ;  /* 0x000b480001047983 */ /* 0x000ef60000300a00 */
[----:B------:R-:W-:Y:S06]  /*e940*/  @!UPT UIADD3 URZ, URZ, URZ, URZ ;  /* 0x0000003f3f3ff290 */ /* 0x000fec000fffe03f */
        /* <DEDUP_REMOVED lines=9> */
[----:B0-----:R-:W4:Y:S04]  /*e9e0*/  LDL.LU.64 R14, [R1+0xb28] ;  /* 0x000b2800010e7983 */ /* 0x001f280000300a00 */
[----:B------:R-:W3:Y:S02]  /*e9f0*/  LDL.LU.64 R12, [R1+0xb20] ;  /* 0x000b2000010c7983 */ /* 0x000ee40000300a00 */
[C---:B---3--:R-:W-:Y:S11]  /*ea00*/  HMMA.16816.F32 R4, R16.reuse, R12, R4 ;  /* 0x0000000c1004723c */ /* 0x048ff60000001804 */
[----:B------:R-:W-:Y:S11]  /*ea10*/  @!UPT UIADD3 URZ, URZ, URZ, URZ ;  /* 0x0000003f3f3ff290 */ /* 0x000ff6000fffe03f */
[----:B------:R-:W-:Y:S01]  /*ea20*/  @!UPT UIADD3 URZ, URZ, URZ, URZ ;  /* 0x0000003f3f3ff290 */ /* 0x000fe2000fffe03f */
[----:B------:R-:W-:Y:S04]  /*ea30*/  STL.64 [R1+0x80], R4 ;  /* 0x0000800401007387 */ /* 0x000fe80000100a00 */
[----:B------:R0:W-:Y:S04]  /*ea40*/  STL.64 [R1+0x88], R6 ;  /* 0x0000880601007387 */ /* 0x0001e80000100a00 */
[----:B0-----:R-:W3:Y:S04]  /*ea50*/  LDL.LU.64 R6, [R1+0xb18] ;  /* 0x000b180001067983 */ /* 0x001ee80000300a00 */
[----:B------:R-:W2:Y:S04]  /*ea60*/  LDL.LU.64 R4, [R1+0xb10] ;  /* 0x000b100001047983 */ /* 0x000ea80000300a00 */
[----:B----4-:R0:W-:Y:S01]  /*ea70*/  STL.64 [R1+0xaa8], R14 ;  /* 0x000aa80e01007387 */ /* 0x0101e20000100a00 */
[----:B------:R-:W-:Y:S01]  /*ea80*/  IMAD.MOV.U32 R13, RZ, RZ, R2 ;  /* 0x000000ffff0d7224 */ /* 0x000fe200078e0002 */
[----:B--2---:R-:W-:Y:S11]  /*ea90*/  HMMA.16816.F32 R24, R16, R4, R24 ;  /* 0x000000041018723c */ /* 0x004ff60000001818 */
[----:B------:R-:W-:Y:S11]  /*eaa0*/  @!UPT UIADD3 URZ, URZ, URZ, URZ ;  /* 0x0000003f3f3ff290 */ /* 0x000ff6000fffe03f */
[----:B------:R-:W-:Y:S02]  /*eab0*/  @!UPT UIADD3 URZ, URZ, URZ, URZ ;  /* 0x0000003f3f3ff290 */ /* 0x000fe4000fffe03f */
[----:B------:R-:W-:Y:S02]  /*eac0*/  IMAD.MOV.U32 R3, RZ, RZ, R24 ;  /* 0x000000ffff037224 */ /* 0x000fe400078e0018 */
[----:B------:R-:W-:Y:S02]  /*ead0*/  IMAD.MOV.U32 R29, RZ, RZ, R25 ;  /* 0x000000ffff1d7224 */ /* 0x000fe400078e0019 */
[----:B------:R-:W-:Y:S01]  /*eae0*/  IMAD.MOV.U32 R0, RZ, RZ, R26 ;  /* 0x000000ffff007224 */ /* 0x000fe200078e001a */
[----:B------:R-:W2:Y:S01]  /*eaf0*/  LDL.LU.64 R24, [R1+0xa0] ;  /* 0x0000a00001187983 */ /* 0x000ea20000300a00 */
[----:B------:R-:W-:-:S03]  /*eb00*/  IMAD.MOV.U32 R28, RZ, RZ, R27 ;  /* 0x000000ffff1c7224 */ /* 0x000fc600078e001b */
[----:B------:R-:W2:Y:S04]  /*eb10*/  LDL.LU.64 R26, [R1+0xa8] ;  /* 0x0000a800011a7983 */ /* 0x000ea80000300a00 */
[----:B---3--:R-:W-:Y:S04]  /*eb20*/  STL.64 [R1+0xae0], R6 ;  /* 0x000ae00601007387 */ /* 0x008fe80000100a00 */
[----:B------:R-:W3:Y:S04]  /*eb30*/  LDL.LU R12, [R1+0x330] ;  /* 0x00033000010c7983 */ /* 0x000ee80000300800 */
[----:B------:R-:W4:Y:S04]  /*eb40*/  LDL.LU R2, [R1+0xb08] ;  /* 0x000b080001027983 */ /* 0x000f280000300800 */
[----:B0-----:R-:W2:Y:S04]  /*eb50*/  LDL.LU R14, [R1+0x338] ;  /* 0x00033800010e7983 */ /* 0x001ea80000300800 */
[----:B------:R-:W2:Y:S04]  /*eb60*/  LDL.LU R15, [R1+0x33c] ;  /* 0x00033c00010f7983 */ /* 0x000ea80000300800 */
[----:B--2---:R0:W-:Y:S04]  /*eb70*/  STL.64 [R1+0xab8], R14 ;  /* 0x000ab80e01007387 */ /* 0x0041e80000100a00 */
[----:B---3--:R-:W-:Y:S04]  /*eb80*/  STL.64 [R1+0xab0], R12 ;  /* 0x000ab00c01007387 */ /* 0x008fe80000100a00 */
[----:B0-----:R-:W2:Y:S01]  /*eb90*/  LDL.64 R14, [R1+0x18] ;  /* 0x00001800010e7983 */ /* 0x001ea20000100a00 */
[----:B------:R-:W-:Y:S03]  /*eba0*/  HMMA.16816.F32 R4, R16, R8, R24 ;  /* 0x000000081004723c */ /* 0x000fe60000001818 */
[----:B--2---:R0:W-:Y:S04]  /*ebb0*/  STL.64 [R1+0xac0], R14 ;  /* 0x000ac00e01007387 */ /* 0x0041e80000100a00 */
[----:B0-----:R-:W2:Y:S01]  /*ebc0*/  LDL R14, [R1+0x28] ;  /* 0x00002800010e7983 */ /* 0x001ea20000100800 */
[----:B----4-:R-:W-:Y:S11]  /*ebd0*/  IMAD.MOV.U32 R15, RZ, RZ, R2 ;  /* 0x000000ffff0f7224 */ /* 0x010ff600078e0002 */
[----:B------:R-:W-:Y:S05]  /*ebe0*/  @!UPT UIADD3 URZ, URZ, URZ, URZ ;  /* 0x0000003f3f3ff290 */ /* 0x000fea000fffe03f */
[----:B------:R-:W-:Y:S01]  /*ebf0*/  IMAD.MOV.U32 R2, RZ, RZ, R7 ;  /* 0x000000ffff027224 */ /* 0x000fe200078e0007 */
[----:B--2---:R-:W-:Y:S04]  /*ec00*/  STL.64 [R1+0xad8], R14 ;  /* 0x000ad80e01007387 */ /* 0x004fe80000100a00 */
[----:B------:R-:W-:Y:S04]  /*ec10*/  STL [R1+0x988], R0 ;  /* 0x0009880001007387 */ /* 0x000fe80000100800 */
[----:B------:R0:W-:Y:S04]  /*ec20*/  STL [R1+0x80c], R29 ;  /* 0x00080c1d01007387 */ /* 0x0001e80000100800 */
[----:B0-----:R-:W2:Y:S04]  /*ec30*/  LDL R29, [R1+0x6b4] ;  /* 0x0006b400011d7983 */ /* 0x001ea80000100800 */
[----:B------:R-:W-:Y:S04]  /*ec40*/  STL [R1+0x808], R3 ;  /* 0x0008080301007387 */ /* 0x000fe80000100800 */
[----:B------:R0:W-:Y:S04]  /*ec50*/  STL.64 [R1+0xa0], R4 ;  /* 0x0000a00401007387 */ /* 0x0001e80000100a00 */
[----:B------:R1:W-:Y:S04]  /*ec60*/  STL [R1+0xa8], R6 ;  /* 0x0000a80601007387 */ /* 0x0003e80000100800 */
[----:B0-----:R-:W3:Y:S04]  /*ec70*/  LDL.LU R4, [R1+0x360] ;  /* 0x0003600001047983 */ /* 0x001ee80000300800 */
[----:B------:R-:W3:Y:S04]  /*ec80*/  LDL.LU R5, [R1+0x364] ;  /* 0x0003640001057983 */ /* 0x000ee80000300800 */
[----:B-1----:R-:W4:Y:S04]  /*ec90*/  LDL.LU R6, [R1+0x368] ;  /* 0x0003680001067983 */ /* 0x002f280000300800 */
[----:B------:R-:W4:Y:S04]  /*eca0*/  LDL.LU R7, [R1+0x36c] ;  /* 0x00036c0001077983 */ /* 0x000f280000300800 */
[----:B----4-:R0:W-:Y:S04]  /*ecb0*/  STL.64 [R1+0xaf0], R6 ;  /* 0x000af00601007387 */ /* 0x0101e80000100a00 */
[----:B---3--:R-:W-:Y:S04]  /*ecc0*/  STL.64 [R1+0xae8], R4 ;  /* 0x000ae80401007387 */ /* 0x008fe80000100a00 */
[----:B------:R-:W3:Y:S04]  /*ecd0*/  LDL.64 R14, [R1+0x38] ;  /* 0x00003800010e7983 */ /* 0x000ee80000100a00 */
[----:B0-----:R-:W4:Y:S01]  /*ece0*/  LDL.64 R6, [R1+0x48] ;  /* 0x0000480001067983 */ /* 0x001f220000100a00 */
[----:B------:R-:W-:-:S02]  /*ecf0*/  IMAD.MOV.U32 R26, RZ, RZ, R10 ;  /* 0x000000ffff1a7224 */ /* 0x000fc400078e000a */
[----:B------:R-:W-:Y:S01]  /*ed00*/  IMAD.MOV.U32 R27, RZ, RZ, R11 ;  /* 0x000000ffff1b7224 */ /* 0x000fe200078e000b */
[----:B---3--:R0:W-:Y:S04]  /*ed10*/  STL.64 [R1+0xaf8], R14 ;  /* 0x000af80e01007387 */ /* 0x0081e80000100a00 */
[----:B------:R-:W4:Y:S04]  /*ed20*/  LDL.LU R12, [R1+0x370] ;  /* 0x00037000010c7983 */ /* 0x000f280000300800 */
[----:B------:R-:W4:Y:S04]  /*ed30*/  LDL.LU R13, [R1+0x374] ;  /* 0x00037400010d7983 */ /* 0x000f280000300800 */
[----:B0-----:R-:W4:Y:S04]  /*ed40*/  LDL.LU R14, [R1+0x378] ;  /* 0x00037800010e7983 */ /* 0x001f280000300800 */
[----:B------:R-:W4:Y:S04]  /*ed50*/  LDL.LU R15, [R1+0x37c] ;  /* 0x00037c00010f7983 */ /* 0x000f280000300800 */
[----:B------:R-:W3:Y:S04]  /*ed60*/  LDL.LU R24, [R1+0x320] ;  /* 0x0003200001187983 */ /* 0x000ee80000300800 */
[----:B------:R-:W3:Y:S04]  /*ed70*/  LDL.LU R25, [R1+0x324] ;  /* 0x0003240001197983 */ /* 0x000ee80000300800 */
[----:B------:R-:W2:Y:S04]  /*ed80*/  LDL.LU R10, [R1+0xb04] ;  /* 0x000b0400010a7983 */ /* 0x000ea80000300800 */
[----:B------:R-:W2:Y:S04]  /*ed90*/  LDL.LU R11, [R1+0xb00] ;  /* 0x000b0000010b7983 */ /* 0x000ea80000300800 */
[----:B------:R-:W-:Y:S04]  /*eda0*/  STL.64 [R1+0xad0], R26 ;  /* 0x000ad01a01007387 */ /* 0x000fe80000100a00 */
[----:B---3--:R0:W-:Y:S04]  /*edb0*/  STL.64 [R1+0xac8], R24 ;  /* 0x000ac81801007387 */ /* 0x0081e80000100a00 */
[----:B0-----:R-:W3:Y:S04]  /*edc0*/  LDL.LU R24, [R1+0x350] ;  /* 0x0003500001187983 */ /* 0x001ee80000300800 */
[----:B------:R-:W3:Y:S04]  /*edd0*/  LDL.LU R25, [R1+0x354] ;  /* 0x0003540001197983 */ /* 0x000ee80000300800 */
[----:B------:R-:W3:Y:S04]  /*ede0*/  LDL.LU R26, [R1+0x358] ;  /* 0x00035800011a7983 */ /* 0x000ee80000300800 */
[----:B------:R-:W3:Y:S04]  /*edf0*/  LDL.LU R27, [R1+0x35c] ;  /* 0x00035c00011b7983 */ /* 0x000ee80000300800 */
[----:B--2---:R0:W-:Y:S04]  /*ee00*/  STL.64 [R1+0xa90], R10 ;  /* 0x000a900a01007387 */ /* 0x0041e80000100a00 */
[----:B------:R-:W2:Y:S04]  /*ee10*/  LDL.LU R8, [R1+0x340] ;  /* 0x0003400001087983 */ /* 0x000ea80000300800 */
[----:B------:R-:W2:Y:S04]  /*ee20*/  LDL.LU R9, [R1+0x344] ;  /* 0x0003440001097983 */ /* 0x000ea80000300800 */
[----:B0-----:R-:W2:Y:S04]  /*ee30*/  LDL.LU R10, [R1+0x348] ;  /* 0x00034800010a7983 */ /* 0x001ea80000300800 */
[----:B------:R-:W2:Y:S04]  /*ee40*/  LDL.LU R11, [R1+0x34c] ;  /* 0x00034c00010b7983 */ /* 0x000ea80000300800 */
[----:B------:R-:W2:Y:S04]  /*ee50*/  LDL.LU R16, [R1+0x60] ;  /* 0x0000600001107983 */ /* 0x000ea80000300800 */
[----:B------:R-:W2:Y:S04]  /*ee60*/  LDL.LU R17, [R1+0x64] ;  /* 0x0000640001117983 */ /* 0x000ea80000300800 */
[----:B------:R-:W2:Y:S04]  /*ee70*/  LDL.LU R18, [R1+0x68] ;  /* 0x0000680001127983 */ /* 0x000ea80000300800 */
[----:B------:R-:W2:Y:S01]  /*ee80*/  LDL.LU R19, [R1+0x6c] ;  /* 0x00006c0001137983 */ /* 0x000ea20000300800 */
[----:B----4-:R-:W-:Y:S03]  /*ee90*/  HMMA.16816.F32 R12, R20, R6, R12 ;  /* 0x00000006140c723c */ /* 0x010fe6000000180c */
[----:B--2---:R-:W-:Y:S04]  /*eea0*/  STL.64 [R1+0xa00], R18 ;  /* 0x000a001201007387 */ /* 0x004fe80000100a00 */
[----:B------:R0:W-:Y:S04]  /*eeb0*/  STL.64 [R1+0x9f8], R16 ;  /* 0x0009f81001007387 */ /* 0x0001e80000100a00 */
[----:B0-----:R-:W2:Y:S04]  /*eec0*/  LDL.LU R16, [R1+0x120] ;  /* 0x0001200001107983 */ /* 0x001ea80000300800 */
[----:B------:R-:W2:Y:S04]  /*eed0*/  LDL.LU R17, [R1+0x124] ;  /* 0x0001240001117983 */ /* 0x000ea80000300800 */
[----:B------:R-:W4:Y:S04]  /*eee0*/  LDL.LU R18, [R1+0x128] ;  /* 0x0001280001127983 */ /* 0x000f280000300800 */
[----:B------:R-:W4:Y:S01]  /*eef0*/  LDL.LU R19, [R1+0x12c] ;  /* 0x00012c0001137983 */ /* 0x000f220000300800 */
[----:B------:R-:W-:-:S02]  /*ef00*/  IMAD.MOV.U32 R3, RZ, RZ, R6 ;  /* 0x000000ffff037224 */ /* 0x000fc400078e0006 */
[----:B------:R-:W-:Y:S01]  /*ef10*/  IMAD.MOV.U32 R0, RZ, RZ, R7 ;  /* 0x000000ffff007224 */ /* 0x000fe200078e0007 */
[----:B----4-:R0:W-:Y:S04]  /*ef20*/  STL.64 [R1+0xa10], R18 ;  /* 0x000a101201007387 */ /* 0x0101e80000100a00 */
[----:B--2---:R-:W-:Y:S04]  /*ef30*/  STL.64 [R1+0xa08], R16 ;  /* 0x000a081001007387 */ /* 0x004fe80000100a00 */
[----:B0-----:R-:W2:Y:S04]  /*ef40*/  LDL R18, [R1+0x8] ;  /* 0x0000080001127983 */ /* 0x001ea80000100800 */
[----:B------:R-:W2:Y:S04]  /*ef50*/  LDL R19, [R1+0xc] ;  /* 0x00000c0001137983 */ /* 0x000ea80000100800 */
[----:B------:R-:W-:Y:S04]  /*ef60*/  STL.64 [R1+0x370], R12 ;  /* 0x0003700c01007387 */ /* 0x000fe80000100a00 */
[----:B------:R0:W-:Y:S04]  /*ef70*/  STL.64 [R1+0x378], R14 ;  /* 0x0003780e01007387 */ /* 0x0001e80000100a00 */
[----:B0-----:R-:W4:Y:S04]  /*ef80*/  LDL.LU.64 R14, [R1+0xaf8] ;  /* 0x000af800010e7983 */ /* 0x001f280000300a00 */
[----:B------:R-:W4:Y:S04]  /*ef90*/  LDL.LU.64 R6, [R1+0xaf0] ;  /* 0x000af00001067983 */ /* 0x000f280000300a00 */
[----:B------:R-:W4:Y:S02]  /*efa0*/  LDL.LU.64 R4, [R1+0xae8] ;  /* 0x000ae80001047983 */ /* 0x000f240000300a00 */
[C---:B----4-:R-:W-:Y:S11]  /*efb0*/  HMMA.16816.F32 R4, R20.reuse, R14, R4 ;  /* 0x0000000e1404723c */ /* 0x050ff60000001804 */
[----:B------:R-:W-:Y:S11]  /*efc0*/  @!UPT UIADD3 URZ, URZ, URZ, URZ ;  /* 0x0000003f3f3ff290 */ /* 0x000ff6000fffe03f */
[----:B------:R-:W-:Y:S01]  /*efd0*/  @!UPT UIADD3 URZ, URZ, URZ, URZ ;  /* 0x0000003f3f3ff290 */ /* 0x000fe2000fffe03f */
[----:B------:R0:W-:Y:S04]  /*efe0*/  STL.64 [R1+0x360], R4 ;  /* 0x0003600401007387 */ /* 0x0001e80000100a00 */
[----:B------:R1:W-:Y:S01]  /*eff0*/  STL.64 [R1+0x368], R6 ;  /* 0x0003680601007387 */ /* 0x0003e20000100a00 */
[----:B0-----:R-:W-:Y:S02]  /*f000*/  IMAD.MOV.U32 R5, RZ, RZ, R14 ;  /* 0x000000ffff057224 */ /* 0x001fe400078e000e */
[----:B------:R-:W-:Y:S01]  /*f010*/  IMAD.MOV.U32 R4, RZ, RZ, R15 ;  /* 0x000000ffff047224 */ /* 0x000fe200078e000f */
[----:B-1----:R-:W4:Y:S04]  /*f020*/  LDL.LU.64 R6, [R1+0xae0] ;  /* 0x000ae00001067983 */ /* 0x002f280000300a00 */
[----:B------:R-:W3:Y:S02]  /*f030*/  LDL.LU.64 R14, [R1+0xad8] ;  /* 0x000ad800010e7983 */ /* 0x000ee40000300a00 */
[C---:B---3--:R-:W-:Y:S02]  /*f040*/  HMMA.16816.F32 R12, R20.reuse, R14, R24 ;  /* 0x0000000e140c723c */ /* 0x048fe40000001818 */
[----:B------:R-:W3:Y:S04]  /*f050*/  LDL.LU.64 R26, [R1+0xad0] ;  /* 0x000ad000011a7983 */ /* 0x000ee80000300a00 */
[----:B------:R-:W3:Y:S11]  /*f060*/  LDL.LU.64 R24, [R1+0xac8] ;  /* 0x000ac80001187983 */ /* 0x000ef60000300a00 */
[----:B------:R-:W-:Y:S06]  /*f070*/  @!UPT UIADD3 URZ, URZ, URZ, URZ ;  /* 0x0000003f3f3ff290 */ /* 0x000fec000fffe03f */
[----:B------:R-:W-:Y:S04]  /*f080*/  STL.64 [R1+0x350], R12 ;  /* 0x0003500c01007387 */ /* 0x000fe80000100a00 */
[----:B------:R0:W-:Y:S04]  /*f090*/  STL.64 [R1+0x358], R14 ;  /* 0x0003580e01007387 */ /* 0x0001e80000100a00 */
[----:B0-----:R-:W2:Y:S02]  /*f0a0*/  LDL.LU.64 R14, [R1+0xac0] ;  /* 0x000ac000010e7983 */ /* 0x001ea40000300a00 */
[C---:B--2---:R-:W-:Y:S11]  /*f0b0*/  HMMA.16816.F32 R8, R20.reuse, R14, R8 ;  /* 0x0000000e1408723c */ /* 0x044ff60000001808 */
[----:B------:R-:W-:Y:S11]  /*f0c0*/  @!UPT UIADD3 URZ, URZ, URZ, URZ ;  /* 0x0000003f3f3ff290 */ /* 0x000ff6000fffe03f */
[----:B------:R-:W-:Y:S01]  /*f0d0*/  @!UPT UIADD3 URZ, URZ, URZ, URZ ;  /* 0x0000003f3f3ff290 */ /* 0x000fe2000fffe03f */
[----:B------:R0:W-:Y:S04]  /*f0e0*/  STL.64 [R1+0x340], R8 ;  /* 0x0003400801007387 */ /* 0x0001e80000100a00 */
[----:B------:R-:W-:Y:S01]  /*f0f0*/  STL.64 [R1+0x348], R10 ;  /* 0x0003480a01007387 */ /* 0x000fe20000100a00 */
[----:B0-----:R-:W-:Y:S02]  /*f100*/  IMAD.MOV.U32 R9, RZ, RZ, R14 ;  /* 0x000000ffff097224 */ /* 0x001fe400078e000e */
[----:B------:R-:W-:Y:S02]  /*f110*/  IMAD.MOV.U32 R8, RZ, RZ, R15 ;  /* 0x000000ffff087224 */ /* 0x000fe400078e000f */
[----:B------:R-:W2:Y:S04]  /*f120*/  LDL.LU.64 R14, [R1+0xab8] ;  /* 0x000ab800010e7983 */ /* 0x000ea80000300a00 */
[----:B------:R-:W2:Y:S02]  /*f130*/  LDL.LU.64 R12, [R1+0xab0] ;  /* 0x000ab000010c7983 */ /* 0x000ea40000300a00 */
[----:B--2---:R-:W-:Y:S11]  /*f140*/  HMMA.16816.F32 R12, R20, R18, R12 ;  /* 0x00000012140c723c */ /* 0x004ff6000000180c */
[----:B------:R-:W-:Y:S11]  /*f150*/  @!UPT UIADD3 URZ, URZ, URZ, URZ ;  /* 0x0000003f3f3ff290 */ /* 0x000ff6000fffe03f */
[----:B------:R-:W-:Y:S01]  /*f160*/  @!UPT UIADD3 URZ, URZ, URZ, URZ ;  /* 0x0000003f3f3ff290 */ /* 0x000fe2000fffe03f */
[----:B------:R-:W-:Y:S04]  /*f170*/  STL.64 [R1+0x330], R12 ;  /* 0x0003300c01007387 */ /* 0x000fe80000100a00 */
[----:B------:R0:W-:Y:S04]  /*f180*/  STL.64 [R1+0x338], R14 ;  /* 0x0003380e01007387 */ /* 0x0001e80000100a00 */
[----:B0-----:R-:W3:Y:S04]  /*f190*/  LDL.LU.64 R14, [R1+0xaa8] ;  /* 0x000aa800010e7983 */ /* 0x001ee80000300a00 */
[----:B------:R0:W-:Y:S02]  /*f1a0*/  STL.64 [R1+0xa20], R18 ;  /* 0x000a201201007387 */ /* 0x0001e40000100a00 */
[----:B0-----:R-:W-:-:S02]  /*f1b0*/  IMAD.MOV.U32 R18, RZ, RZ, R9 ;  /* 0x000000ffff127224 */ /* 0x001fc400078e0009 */
[----:B------:R-:W-:-:S05]  /*f1c0*/  IMAD.MOV.U32 R19, RZ, RZ, R8 ;  /* 0x000000ffff137224 */ /* 0x000fca00078e0008 */
[----:B------:R0:W-:Y:S04]  /*f1d0*/  STL.64 [R1+0xa38], R18 ;  /* 0x000a381201007387 */ /* 0x0001e80000100a00 */
[----:B0-----:R-:W2:Y:S01]  /*f1e0*/  LDL.64 R18, [R1+0x28] ;  /* 0x0000280001127983 */ /* 0x001ea20000100a00 */
[----:B---3--:R-:W-:Y:S03]  /*f1f0*/  HMMA.16816.F32 R24, R20, R14, R24 ;  /* 0x0000000e1418723c */ /* 0x008fe60000001818 */
[----:B--2---:R0:W-:Y:S02]  /*f200*/  STL.64 [R1+0xa50], R18 ;  /* 0x000a501201007387 */ /* 0x0041e40000100a00 */
[----:B0-----:R-:W-:-:S02]  /*f210*/  IMAD.MOV.U32 R18, RZ, RZ, R5 ;  /* 0x000000ffff127224 */ /* 0x001fc400078e0005 */
[----:B------:R-:W-:-:S05]  /*f220*/  IMAD.MOV.U32 R19, RZ, RZ, R4 ;  /* 0x000000ffff137224 */ /* 0x000fca00078e0004 */
[----:B------:R-:W-:Y:S04]  /*f230*/  STL.64 [R1+0xa68], R18 ;  /* 0x000a681201007387 */ /* 0x000fe80000100a00 */
[----:B------:R-:W2:Y:S07]  /*f240*/  LDL.LU R8, [R1+0x310] ;  /* 0x0003100001087983 */ /* 0x000eae0000300800 */
[----:B------:R0:W-:Y:S04]  /*f250*/  STL.64 [R1+0x320], R24 ;  /* 0x0003201801007387 */ /* 0x0001e80000100a00 */
[----:B------:R1:W-:Y:S04]  /*f260*/  STL.64 [R1+0x328], R26 ;  /* 0x0003281a01007387 */ /* 0x0003e80000100a00 */
[----:B------:R-:W2:Y:S04]  /*f270*/  LDL.LU R9, [R1+0x314] ;  /* 0x0003140001097983 */ /* 0x000ea80000300800 */
[----:B------:R-:W2:Y:S04]  /*f280*/  LDL.LU R10, [R1+0x318] ;  /* 0x00031800010a7983 */ /* 0x000ea80000300800 */
[----:B------:R-:W2:Y:S04]  /*f290*/  LDL.LU R11, [R1+0x31c] ;  /* 0x00031c00010b7983 */ /* 0x000ea80000300800 */
[----:B0-----:R-:W3:Y:S04]  /*f2a0*/  LDL.LU R24, [R1+0x200] ;  /* 0x0002000001187983 */ /* 0x001ee80000300800 */
[----:B------:R-:W3:Y:S04]  /*f2b0*/  LDL.LU R25, [R1+0x204] ;  /* 0x0002040001197983 */ /* 0x000ee80000300800 */
[----:B-1----:R-:W3:Y:S04]  /*f2c0*/  LDL.LU R26, [R1+0x208] ;  /* 0x00020800011a7983 */ /* 0x002ee80000300800 */
[----:B------:R-:W3:Y:S04]  /*f2d0*/  LDL.LU R27, [R1+0x20c] ;  /* 0x00020c00011b7983 */ /* 0x000ee80000300800 */
[----:B------:R0:W-:Y:S04]  /*f2e0*/  STL.64 [R1+0xa18], R14 ;  /* 0x000a180e01007387 */ /* 0x0001e80000100a00 */
[----:B------:R-:W2:Y:S04]  /*f2f0*/  LDL.LU R12, [R1+0x130] ;  /* 0x00013000010c7983 */ /* 0x000ea80000300800 */
[----:B------:R-:W2:Y:S04]  /*f300*/  LDL.LU R13, [R1+0x134] ;  /* 0x00013400010d7983 */ /* 0x000ea80000300800 */
[----:B0-----:R-:W2:Y:S04]  /*f310*/  LDL.LU R14, [R1+0x138] ;  /* 0x00013800010e7983 */ /* 0x001ea80000300800 */
[----:B------:R-:W2:Y:S04]  /*f320*/  LDL.LU R15, [R1+0x13c] ;  /* 0x00013c00010f7983 */ /* 0x000ea80000300800 */
[----:B--2---:R-:W-:Y:S04]  /*f330*/  STL.64 [R1+0xa30], R14 ;  /* 0x000a300e01007387 */ /* 0x004fe80000100a00 */
[----:B------:R0:W-:Y:S04]  /*f340*/  STL.64 [R1+0xa28], R12 ;  /* 0x000a280c01007387 */ /* 0x0001e80000100a00 */
[----:B0-----:R-:W2:Y:S04]  /*f350*/  LDL.LU R12, [R1+0x140] ;  /* 0x00014000010c7983 */ /* 0x001ea80000300800 */
[----:B------:R-:W2:Y:S01]  /*f360*/  LDL.LU R13, [R1+0x144] ;  /* 0x00014400010d7983 */ /* 0x000ea20000300800 */
[----:B----4-:R-:W-:-:S02]  /*f370*/  IMAD.MOV.U32 R14, RZ, RZ, R7 ;  /* 0x000000ffff0e7224 */ /* 0x010fc400078e0007 */
[----:B------:R-:W-:Y:S01]  /*f380*/  IMAD.MOV.U32 R15, RZ, RZ, R6 ;  /* 0x000000ffff0f7224 */ /* 0x000fe200078e0006 */
[----:B------:R-:W4:Y:S04]  /*f390*/  LDL.LU R7, [R1+0xaa4] ;  /* 0x000aa40001077983 */ /* 0x000f280000300800 */
[----:B------:R-:W3:Y:S04]  /*f3a0*/  LDL.LU R6, [R1+0xaa0] ;  /* 0x000aa00001067983 */ /* 0x000ee80000300800 */
[----:B------:R-:W-:Y:S04]  /*f3b0*/  STL.64 [R1+0xa48], R14 ;  /* 0x000a480e01007387 */ /* 0x000fe80000100a00 */
[----:B--2---:R0:W-:Y:S04]  /*f3c0*/  STL.64 [R1+0xa40], R12 ;  /* 0x000a400c01007387 */ /* 0x0041e80000100a00 */
[----:B0-----:R-:W2:Y:S04]  /*f3d0*/  LDL.LU R12, [R1+0x150] ;  /* 0x00015000010c7983 */ /* 0x001ea80000300800 */
[----:B------:R-:W2:Y:S04]  /*f3e0*/  LDL.LU R13, [R1+0x154] ;  /* 0x00015400010d7983 */ /* 0x000ea80000300800 */
[----:B------:R-:W2:Y:S04]  /*f3f0*/  LDL.LU R14, [R1+0x158] ;  /* 0x00015800010e7983 */ /* 0x000ea80000300800 */
[----:B------:R-:W2:Y:S04]  /*f400*/  LDL.LU R15, [R1+0x15c] ;  /* 0x00015c00010f7983 */ /* 0x000ea80000300800 */
[----:B--2---:R3:W-:Y:S04]  /*f410*/  STL.64 [R1+0xa60], R14 ;  /* 0x000a600e01007387 */ /* 0x0047e80000100a00 */
[----:B------:R0:W-:Y:S01]  /*f420*/  STL.64 [R1+0xa58], R12 ;  /* 0x000a580c01007387 */ /* 0x0001e20000100a00 */
[----:B---3--:R-:W-:-:S02]  /*f430*/  IMAD.MOV.U32 R14, RZ, RZ, R6 ;  /* 0x000000ffff0e7224 */ /* 0x008fc400078e0006 */
[----:B----4-:R-:W-:Y:S01]  /*f440*/  IMAD.MOV.U32 R15, RZ, RZ, R7 ;  /* 0x000000ffff0f7224 */ /* 0x010fe200078e0007 */
[----:B0-----:R-:W2:Y:S04]  /*f450*/  LDL.LU R12, [R1+0x160] ;  /* 0x00016000010c7983 */ /* 0x001ea80000300800 */
[----:B------:R-:W2:Y:S04]  /*f460*/  LDL.LU R13, [R1+0x164] ;  /* 0x00016400010d7983 */ /* 0x000ea80000300800 */
[----:B------:R-:W3:Y:S04]  /*f470*/  LDL.LU R6, [R1+0xa9c] ;  /* 0x000a9c0001067983 */ /* 0x000ee80000300800 */
[----:B------:R-:W3:Y:S04]  /*f480*/  LDL.LU R7, [R1+0xa98] ;  /* 0x000a980001077983 */ /* 0x000ee80000300800 */
[----:B------:R-:W-:Y:S01]  /*f490*/  STL.64 [R1+0xa78], R14 ;  /* 0x000a780e01007387 */ /* 0x000fe20000100a00 */
[----:B---3--:R-:W-:Y:S03]  /*f4a0*/  HMMA.16816.F32 R8, R20, R6, R8 ;  /* 0x000000061408723c */ /* 0x008fe60000001808 */
[----:B--2---:R0:W-:Y:S04]  /*f4b0*/  STL.64 [R1+0xa70], R12 ;  /* 0x000a700c01007387 */ /* 0x0041e80000100a00 */
[----:B0-----:R-:W2:Y:S04]  /*f4c0*/  LDL.LU R12, [R1+0x170] ;  /* 0x00017000010c7983 */ /* 0x001ea80000300800 */
[----:B------:R-:W2:Y:S04]  /*f4d0*/  LDL.LU R13, [R1+0x174] ;  /* 0x00017400010d7983 */ /* 0x000ea80000300800 */
[----:B------:R-:W2:Y:S04]  /*f4e0*/  LDL.LU R14, [R1+0x178] ;  /* 0x00017800010e7983 */ /* 0x000ea80000300800 */
[----:B------:R-:W2:Y:S04]  /*f4f0*/  LDL.LU R15, [R1+0x17c] ;  /* 0x00017c00010f7983 */ /* 0x000ea80000300800 */
[----:B------:R-:W-:Y:S04]  /*f500*/  STL.64 [R1+0x310], R8 ;  /* 0x0003100801007387 */ /* 0x000fe80000100a00 */
[----:B------:R0:W-:Y:S04]  /*f510*/  STL.64 [R1+0x318], R10 ;  /* 0x0003180a01007387 */ /* 0x0001e80000100a00 */
[----:B0-----:R-:W3:Y:S01]  /*f520*/  LDL.LU.64 R10, [R1+0xa90] ;  /* 0x000a9000010a7983 */ /* 0x001ee20000300a00 */
[----:B------:R-:W-:-:S02]  /*f530*/  IMAD.MOV.U32 R18, RZ, RZ, R3 ;  /* 0x000000ffff127224 */ /* 0x000fc400078e0003 */
[----:B------:R-:W-:Y:S01]  /*f540*/  IMAD.MOV.U32 R19, RZ, RZ, R0 ;  /* 0x000000ffff137224 */ /* 0x000fe200078e0000 */
[----:B---3--:R-:W-:Y:S01]  /*f550*/  HMMA.16816.F32 R20, R20, R10, R24 ;  /* 0x0000000a1414723c */ /* 0x008fe20000001818 */
[----:B------:R-:W2:Y:S04]  /*f560*/  LDL.LU.64 R26, [R1+0xa88] ;  /* 0x000a8800011a7983 */ /* 0x000ea80000300a00 */
[----:B------:R-:W2:Y:S11]  /*f570*/  LDL.LU.64 R24, [R1+0xa80] ;  /* 0x000a800001187983 */ /* 0x000eb60000300a00 */
[----:B------:R-:W-:Y:S07]  /*f580*/  @!UPT UIADD3 URZ, URZ, URZ, URZ ;  /* 0x0000003f3f3ff290 */ /* 0x000fee000fffe03f */
[----:B------:R0:W-:Y:S04]  /*f590*/  STL.64 [R1+0x200], R20 ;  /* 0x0002001401007387 */ /* 0x0001e80000100a00 */
[----:B------:R1:W-:Y:S04]  /*f5a0*/  STL.64 [R1+0x208], R22 ;  /* 0x0002081601007387 */ /* 0x0003e80000100a00 */
[----:B0-----:R-:W3:Y:S04]  /*f5b0*/  LDL.LU R20, [R1+0x110] ;  /* 0x0001100001147983 */ /* 0x001ee80000300800 */
[----:B------:R-:W3:Y:S04]  /*f5c0*/  LDL.LU R21, [R1+0x114] ;  /* 0x0001140001157983 */ /* 0x000ee80000300800 */
[----:B-1----:R-:W3:Y:S04]  /*f5d0*/  LDL.LU R22, [R1+0x118] ;  /* 0x0001180001167983 */ /* 0x002ee80000300800 */
[----:B------:R-:W3:Y:S01]  /*f5e0*/  LDL.LU R23, [R1+0x11c] ;  /* 0x00011c0001177983 */ /* 0x000ee20000300800 */
[C---:B--2---:R-:W-:Y:S03]  /*f5f0*/  HMMA.16816.F32 R16, R24.reuse, R18, R12 ;  /* 0x000000121810723c */ /* 0x044fe6000000180c */
[----:B------:R-:W2:Y:S04]  /*f600*/  LDL.LU.64 R14, [R1+0xa78] ;  /* 0x000a7800010e7983 */ /* 0x000ea80000300a00 */
[----:B------:R-:W2:Y:S11]  /*f610*/  LDL.LU.64 R12, [R1+0xa70] ;  /* 0x000a7000010c7983 */ /* 0x000eb60000300a00 */
[----:B------:R-:W-:Y:S05]  /*f620*/  @!UPT UIADD3 URZ, URZ, URZ, URZ ;  /* 0x0000003f3f3ff290 */ /* 0x000fea000fffe03f */
[----:B------:R-:W-:Y:S04]  /*f630*/  STL.64 [R1+0x170], R16 ;  /* 0x0001701001007387 */ /* 0x000fe80000100a00 */
[----:B------:R0:W-:Y:S04]  /*f640*/  STL.64 [R1+0x178], R18 ;  /* 0x0001781201007387 */ /* 0x0001e80000100a00 */
[----:B0-----:R-:W2:Y:S04]  /*f650*/  LDL.LU.64 R18, [R1+0xa68] ;  /* 0x000a680001127983 */ /* 0x001ea80000300a00 */
[----:B------:R-:W4:Y:S01]  /*f660*/  LDL R0, [R1+0x6b8] ;  /* 0x0006b80001007983 */ /* 0x000f220000100800 */
[C---:B--2---:R-:W-:Y:S03]  /*f670*/  HMMA.16816.F32 R16, R24.reuse, R18, R12 ;  /* 0x000000121810723c */ /* 0x044fe6000000180c */
[----:B------:R-:W2:Y:S04]  /*f680*/  LDL.LU.64 R14, [R1+0xa60] ;  /* 0x000a6000010e7983 */ /* 0x000ea80000300a00 */
[----:B------:R-:W2:Y:S11]  /*f690*/  LDL.LU.64 R12, [R1+0xa58] ;  /* 0x000a5800010c7983 */ /* 0x000eb60000300a00 */
[----:B------:R-:W-:Y:S05]  /*f6a0*/  @!UPT UIADD3 URZ, URZ, URZ, URZ ;  /* 0x0000003f3f3ff290 */ /* 0x000fea000fffe03f */
[----:B------:R-:W-:Y:S04]  /*f6b0*/  STL.64 [R1+0x160], R16 ;  /* 0x0001601001007387 */ /* 0x000fe80000100a00 */
[----:B------:R0:W-:Y:S04]  /*f6c0*/  STL.64 [R1+0x168], R18 ;  /* 0x0001681201007387 */ /* 0x0001e80000100a00 */
[----:B0-----:R-:W2:Y:S02]  /*f6d0*/  LDL.LU.64 R18, [R1+0xa50] ;  /* 0x000a500001127983 */ /* 0x001ea40000300a00 */
[----:B--2---:R-:W-:Y:S01]  /*f6e0*/  HMMA.16816.F32 R12, R24, R18, R12 ;  /* 0x00000012180c723c */ /* 0x004fe2000000180c */
[----:B------:R-:W-:-:S02]  /*f6f0*/  IMAD.MOV.U32 R4, RZ, RZ, R18 ;  /* 0x000000ffff047224 */ /* 0x000fc400078e0012 */
[----:B------:R-:W-:Y:S11]  /*f700*/  IMAD.MOV.U32 R3, RZ, RZ, R19 ;  /* 0x000000ffff037224 */ /* 0x000ff600078e0013 */
[----:B------:R-:W-:Y:S09]  /*f710*/  @!UPT UIADD3 URZ, URZ, URZ, URZ ;  /* 0x0000003f3f3ff290 */ /* 0x000ff2000fffe03f */
[----:B------:R-:W-:Y:S04]  /*f720*/  STL.64 [R1+0x150], R12 ;  /* 0x0001500c01007387 */ /* 0x000fe80000100a00 */
[----:B------:R0:W-:Y:S04]  /*f730*/  STL.64 [R1+0x158], R14 ;  /* 0x0001580e01007387 */ /* 0x0001e80000100a00 */
[----:B0-----:R-:W2:Y:S04]  /*f740*/  LDL.LU.64 R14, [R1+0xa48] ;  /* 0x000a4800010e7983 */ /* 0x001ea80000300a00 */
[----:B------:R-:W2:Y:S04]  /*f750*/  LDL.LU.64 R12, [R1+0xa40] ;  /* 0x000a4000010c7983 */ /* 0x000ea80000300a00 */
[----:B------:R-:W2:Y:S02]  /*f760*/  LDL.LU.64 R18, [R1+0xa38] ;  /* 0x000a380001127983 */ /* 0x000ea40000300a00 */
[C---:B--2---:R-:W-:Y:S02]  /*f770*/  HMMA.16816.F32 R16, R24.reuse, R18, R12 ;  /* 0x000000121810723c */ /* 0x044fe4000000180c */
[----:B------:R-:W2:Y:S04]  /*f780*/  LDL.LU.64 R14, [R1+0xa30] ;  /* 0x000a3000010e7983 */ /* 0x000ea80000300a00 */
[----:B------:R-:W2:Y:S11]  /*f790*/  LDL.LU.64 R12, [R1+0xa28] ;  /* 0x000a2800010c7983 */ /* 0x000eb60000300a00 */
[----:B------:R-:W-:Y:S06]  /*f7a0*/  @!UPT UIADD3 URZ, URZ, URZ, URZ ;  /* 0x0000003f3f3ff290 */ /* 0x000fec000fffe03f */
[----:B------:R-:W-:Y:S04]  /*f7b0*/  STL.64 [R1+0x140], R16 ;  /* 0x0001401001007387 */ /* 0x000fe80000100a00 */
[----:B------:R0:W-:Y:S04]  /*f7c0*/  STL.64 [R1+0x148], R18 ;  /* 0x0001481201007387 */ /* 0x0001e80000100a00 */
[----:B0-----:R-:W2:Y:S02]  /*f7d0*/  LDL.LU.64 R18, [R1+0xa20] ;  /* 0x000a200001127983 */ /* 0x001ea40000300a00 */
[C---:B--2---:R-:W-:Y:S02]  /*f7e0*/  HMMA.16816.F32 R16, R24.reuse, R18, R12 ;  /* 0x000000121810723c */ /* 0x044fe4000000180c */
[----:B------:R-:W2:Y:S11]  /*f7f0*/  LDL.LU.64 R14, [R1+0xa18] ;  /* 0x000a1800010e7983 */ /* 0x000eb60000300a00 */
[----:B------:R-:W-:Y:S10]  /*f800*/  @!UPT UIADD3 URZ, URZ, URZ, URZ ;  /* 0x0000003f3f3ff290 */ /* 0x000ff4000fffe03f */
[----:B------:R-:W-:Y:S04]  /*f810*/  STL.64 [R1+0x130], R16 ;  /* 0x0001301001007387 */ /* 0x000fe80000100a00 */
[----:B------:R0:W-:Y:S04]  /*f820*/  STL.64 [R1+0x138], R18 ;  /* 0x0001381201007387 */ /* 0x0001e80000100a00 */
[----:B0-----:R-:W2:Y:S04]  /*f830*/  LDL.LU.64 R18, [R1+0xa10] ;  /* 0x000a100001127983 */ /* 0x001ea80000300a00 */
[----:B------:R-:W2:Y:S02]  /*f840*/  LDL.LU.64 R16, [R1+0xa08] ;  /* 0x000a080001107983 */ /* 0x000ea40000300a00 */
[C---:B--2---:R-:W-:Y:S11]  /*f850*/  HMMA.16816.F32 R16, R24.reuse, R14, R16 ;  /* 0x0000000e1810723c */ /* 0x044ff60000001810 */
[----:B------:R-:W-:Y:S11]  /*f860*/  @!UPT UIADD3 URZ, URZ, URZ, URZ ;  /* 0x0000003f3f3ff290 */ /* 0x000ff6000fffe03f */
[----:B------:R-:W-:Y:S01]  /*f870*/  @!UPT UIADD3 URZ, URZ, URZ, URZ ;  /* 0x0000003f3f3ff290 */ /* 0x000fe2000fffe03f */
[----:B------:R-:W-:Y:S04]  /*f880*/  STL.64 [R1+0x120], R16 ;  /* 0x0001201001007387 */ /* 0x000fe80000100a00 */
[----:B------:R0:W-:Y:S04]  /*f890*/  STL.64 [R1+0x128], R18 ;  /* 0x0001281201007387 */ /* 0x0001e80000100a00 */
[----:B0-----:R-:W2:Y:S04]  /*f8a0*/  LDL.LU.64 R18, [R1+0xa00] ;  /* 0x000a000001127983 */ /* 0x001ea80000300a00 */
[----:B------:R-:W2:Y:S04]  /*f8b0*/  LDL.LU.64 R16, [R1+0x9f8] ;  /* 0x0009f80001107983 */ /* 0x000ea80000300a00 */
[----:B------:R0:W-:Y:S04]  /*f8c0*/  STL.64 [R1+0x9b8], R14 ;  /* 0x0009b80e01007387 */ /* 0x0001e80000100a00 */
[----:B------:R-:W2:Y:S04]  /*f8d0*/  LDL.LU R12, [R1+0x420] ;  /* 0x00042000010c7983 */ /* 0x000ea80000300800 */
[----:B------:R-:W2:Y:S04]  /*f8e0*/  LDL.LU R13, [R1+0x424] ;  /* 0x00042400010d7983 */ /* 0x000ea80000300800 */
[----:B0-----:R-:W2:Y:S04]  /*f8f0*/  LDL.LU R14, [R1+0x428] ;  /* 0x00042800010e7983 */ /* 0x001ea80000300800 */
[----:B------:R-:W2:Y:S01]  /*f900*/  LDL.LU R15, [R1+0x42c] ;  /* 0x00042c00010f7983 */ /* 0x000ea20000300800 */
[----:B---3--:R-:W-:Y:S03]  /*f910*/  HMMA.16816.F32 R20, R24, R6, R20 ;  /* 0x000000061814723c */ /* 0x008fe60000001814 */
[----:B--2---:R0:W-:Y:S04]  /*f920*/  STL.64 [R1+0x9c8], R14 ;  /* 0x0009c80e01007387 */ /* 0x0041e80000100a00 */
[----:B------:R-:W-:Y:S01]  /*f930*/  STL.64 [R1+0x9c0], R12 ;  /* 0x0009c00c01007387 */ /* 0x000fe20000100a00 */
[----:B0-----:R-:W-:-:S02]  /*f940*/  IMAD.MOV.U32 R14, RZ, RZ, R4 ;  /* 0x000000ffff0e7224 */ /* 0x001fc400078e0004 */
[----:B------:R-:W-:-:S05]  /*f950*/  IMAD.MOV.U32 R15, RZ, RZ, R3 ;  /* 0x000000ffff0f7224 */ /* 0x000fca00078e0003 */
[----:B------:R0:W-:Y:S04]  /*f960*/  STL.64 [R1+0x9d8], R14 ;  /* 0x0009d80e01007387 */ /* 0x0001e80000100a00 */
[----:B0-----:R-:W2:Y:S04]  /*f970*/  LDL.64 R14, [R1+0x38] ;  /* 0x00003800010e7983 */ /* 0x001ea80000100a00 */
[----:B--2---:R0:W-:Y:S04]  /*f980*/  STL.64 [R1+0x9e8], R14 ;  /* 0x0009e80e01007387 */ /* 0x0041e80000100a00 */
[----:B------:R1:W-:Y:S04]  /*f990*/  STL.64 [R1+0x9f0], R6 ;  /* 0x0009f00601007387 */ /* 0x0003e80000100a00 */
[----:B------:R-:W-:Y:S04]  /*f9a0*/  STL.64 [R1+0x110], R20 ;  /* 0x0001101401007387 */ /* 0x000fe80000100a00 */
[----:B------:R-:W-:Y:S04]  /*f9b0*/  STL.64 [R1+0x118], R22 ;  /* 0x0001181601007387 */ /* 0x000fe80000100a00 */
[----:B----4-:R-:W2:Y:S01]  /*f9c0*/  LDSM.16.MT88.4 R20, [R0+0x5080] ;  /* 0x005080000014783b */ /* 0x010ea20000004200 */
[----:B0-----:R-:W-:Y:S03]  /*f9d0*/  HMMA.16816.F32 R12, R24, R10, R16 ;  /* 0x0000000a180c723c */ /* 0x001fe60000001810 */
[----:B------:R-:W3:Y:S04]  /*f9e0*/  LDL.LU R4, [R1+0x450] ;  /* 0x0004500001047983 */ /* 0x000ee80000300800 */
[----:B------:R-:W-:Y:S04]  /*f9f0*/  LDSM.16.MT88.4 R24, [R29+0x5000] ;  /* 0x005000001d18783b */ /* 0x000fe80000004200 */
[----:B------:R-:W3:Y:S11]  /*fa00*/  LDSM.16.MT88.4 R16, [R0+0x5000] ;  /* 0x005000000010783b */ /* 0x000ef60000004200 */
[----:B------:R-:W-:Y:S01]  /*fa10*/  @!UPT UIADD3 URZ, URZ, URZ, URZ ;  /* 0x0000003f3f3ff290 */ /* 0x000fe2000fffe03f */
[----:B------:R-:W-:Y:S04]  /*fa20*/  STL.64 [R1+0x60], R12 ;  /* 0x0000600c01007387 */ /* 0x000fe80000100a00 */
[----:B------:R0:W-:Y:S04]  /*fa30*/  STL.64 [R1+0x68], R14 ;  /* 0x0000680e01007387 */ /* 0x0001e80000100a00 */
[----:B------:R-:W3:Y:S04]  /*fa40*/  LDL.LU R5, [R1+0x454] ;  /* 0x0004540001057983 */ /* 0x000ee80000300800 */
[----:B-1----:R-:W3:Y:S04]  /*fa50*/  LDL.LU R6, [R1+0x458] ;  /* 0x0004580001067983 */ /* 0x002ee80000300800 */
[----:B------:R-:W3:Y:S04]  /*fa60*/  LDL.LU R7, [R1+0x45c] ;  /* 0x00045c0001077983 */ /* 0x000ee80000300800 */
[----:B0-----:R-:W3:Y:S04]  /*fa70*/  LDL.64 R14, [R1+0x48] ;  /* 0x00004800010e7983 */ /* 0x001ee80000100a00 */
[----:B------:R0:W-:Y:S04]  /*fa80*/  STL.64 [R1+0x9e0], R10 ;  /* 0x0009e00a01007387 */ /* 0x0001e80000100a00 */
[----:B------:R-:W4:Y:S04]  /*fa90*/  LDL.LU R8, [R1+0x440] ;  /* 0x0004400001087983 */ /* 0x000f280000300800 */
[----:B------:R-:W4:Y:S04]  /*faa0*/  LDL.LU R9, [R1+0x444] ;  /* 0x0004440001097983 */ /* 0x000f280000300800 */
[----:B0-----:R-:W4:Y:S04]  /*fab0*/  LDL.LU R10, [R1+0x448] ;  /* 0x00044800010a7983 */ /* 0x001f280000300800 */
[----:B------:R-:W4:Y:S04]  /*fac0*/  LDL.LU R11, [R1+0x44c] ;  /* 0x00044c00010b7983 */ /* 0x000f280000300800 */
[----:B--2---:R0:W-:Y:S04]  /*fad0*/  STL.64 [R1+0x998], R22 ;  /* 0x0009981601007387 */ /* 0x0041e80000100a00 */
[----:B------:R-:W-:Y:S04]  /*fae0*/  STL.64 [R1+0x990], R20 ;  /* 0x0009901401007387 */ /* 0x000fe80000100a00 */
[----:B0-----:R-:W2:Y:S04]  /*faf0*/  LDL.64 R22, [R1+0x8] ;  /* 0x0000080001167983 */ /* 0x001ea80000100a00 */
[----:B--2---:R0:W-:Y:S04]  /*fb00*/  STL.64 [R1+0x9b0], R22 ;  /* 0x0009b01601007387 */ /* 0x0041e80000100a00 */
[----:B0-----:R-:W2:Y:S01]  /*fb10*/  LDL.64 R22, [R1+0x18] ;  /* 0x0000180001167983 */ /* 0x001ea20000100a00 */
[----:B---3--:R-:W-:Y:S03]  /*fb20*/  HMMA.16816.F32 R4, R16, R14, R4 ;  /* 0x0000000e1004723c */ /* 0x008fe60000001804 */
[----:B--2---:R0:W-:Y:S04]  /*fb30*/  STL.64 [R1+0x9d0], R22 ;  /* 0x0009d01601007387 */ /* 0x0041e80000100a00 */
[----:B------:R-:W2:Y:S04]  /*fb40*/  LDL.LU R20, [R1+0x430] ;  /* 0x0004300001147983 */ /* 0x000ea80000300800 */
[----:B------:R-:W2:Y:S04]  /*fb50*/  LDL.LU R21, [R1+0x434] ;  /* 0x0004340001157983 */ /* 0x000ea80000300800 */
[----:B0-----:R-:W2:Y:S04]  /*fb60*/  LDL.LU R22, [R1+0x438] ;  /* 0x0004380001167983 */ /* 0x001ea80000300800 */
[----:B------:R-:W2:Y:S04]  /*fb70*/  LDL.LU R23, [R1+0x43c] ;  /* 0x00043c0001177983 */ /* 0x000ea80000300800 */
[----:B------:R-:W-:Y:S04]  /*fb80*/  STL.64 [R1+0x918], R26 ;  /* 0x0009181a01007387 */ /* 0x000fe80000100a00 */
[----:B------:R0:W-:Y:S04]  /*fb90*/  STL.64 [R1+0x910], R24 ;  /* 0x0009101801007387 */ /* 0x0001e80000100a00 */
[----:B0-----:R-:W3:Y:S04]  /*fba0*/  LDL.LU R24, [R1+0x400] ;  /* 0x0004000001187983 */ /* 0x001ee80000300800 */
[----:B------:R-:W3:Y:S04]  /*fbb0*/  LDL.LU R25, [R1+0x404] ;  /* 0x0004040001197983 */ /* 0x000ee80000300800 */
[----:B------:R-:W2:Y:S04]  /*fbc0*/  LDL.LU R26, [R1+0x408] ;  /* 0x00040800011a7983 */ /* 0x000ea80000300800 */
[----:B------:R-:W2:Y:S01]  /*fbd0*/  LDL.LU R27, [R1+0x40c] ;  /* 0x00040c00011b7983 */ /* 0x000ea20000300800 */
[----:B------:R-:W-:-:S03]  /*fbe0*/  IMAD.MOV.U32 R3, RZ, RZ, R15 ;  /* 0x000000ffff037224 */ /* 0x000fc600078e000f */
[----:B--2---:R-:W-:Y:S04]  /*fbf0*/  STL.64 [R1+0x9a8], R26 ;  /* 0x0009a81a01007387 */ /* 0x004fe80000100a00 */
[----:B---3--:R0:W-:Y:S04]  /*fc00*/  STL.64 [R1+0x9a0], R24 ;  /* 0x0009a01801007387 */ /* 0x0081e80000100a00 */
[----:B0-----:R-:W2:Y:S04]  /*fc10*/  LDL.LU R24, [R1+0x410] ;  /* 0x0004100001187983 */ /* 0x001ea80000300800 */
[----:B------:R-:W2:Y:S04]  /*fc20*/  LDL.LU R25, [R1+0x414] ;  /* 0x0004140001197983 */ /* 0x000ea80000300800 */
[----:B------:R-:W2:Y:S04]  /*fc30*/  LDL.LU R26, [R1+0x418] ;  /* 0x00041800011a7983 */ /* 0x000ea80000300800 */
[----:B------:R-:W2:Y:S04]  /*fc40*/  LDL.LU R27, [R1+0x41c] ;  /* 0x00041c00011b7983 */ /* 0x000ea80000300800 */
[----:B------:R0:W-:Y:S04]  /*fc50*/  STL.64 [R1+0x450], R4 ;  /* 0x0004500401007387 */ /* 0x0001e80000100a00 */
[----:B------:R1:W-:Y:S01]  /*fc60*/  STL.64 [R1+0x458], R6 ;  /* 0x0004580601007387 */ /* 0x0003e20000100a00 */
[----:B0-----:R-:W-:-:S03]  /*fc70*/  IMAD.MOV.U32 R4, RZ, RZ, R14 ;  /* 0x000000ffff047224 */ /* 0x001fc600078e000e */
[----:B-1----:R-:W3:Y:S04]  /*fc80*/  LDL.LU.64 R6, [R1+0x9f0] ;  /* 0x0009f00001067983 */ /* 0x002ee80000300a00 */
[----:B------:R-:W4:Y:S02]  /*fc90*/  LDL.LU.64 R14, [R1+0x9e8] ;  /* 0x0009e800010e7983 */ /* 0x000f240000300a00 */
[----:B----4-:R-:W-:Y:S01]  /*fca0*/  HMMA.16816.F32 R8, R16, R14, R8 ;  /* 0x0000000e1008723c */ /* 0x010fe20000001808 */
[----:B------:R-:W-:Y:S11]  /*fcb0*/  IMAD.MOV.U32 R5, RZ, RZ, R15 ;  /* 0x000000ffff057224 */ /* 0x000ff600078e000f */
[----:B------:R-:W-:Y:S11]  /*fcc0*/  @!UPT UIADD3 URZ, URZ, URZ, URZ ;  /* 0x0000003f3f3ff290 */ /* 0x000ff6000fffe03f */
[----:B------:R0:W-:Y:S04]  /*fcd0*/  STL.64 [R1+0x440], R8 ;  /* 0x0004400801007387 */ /* 0x0001e80000100a00 */
[----:B------:R1:W-:Y:S01]  /*fce0*/  STL.64 [R1+0x448], R10 ;  /* 0x0004480a01007387 */ /* 0x0003e20000100a00 */
[----:B0-----:R-:W-:-:S03]  /*fcf0*/  IMAD.MOV.U32 R8, RZ, RZ, R14 ;  /* 0x000000ffff087224 */ /* 0x001fc600078e000e */
[----:B-1----:R-:W4:Y:S04]  /*fd00*/  LDL.LU.64 R10, [R1+0x9e0] ;  /* 0x0009e000010a7983 */ /* 0x002f280000300a00 */
[----:B------:R-:W2:Y:S02]  /*fd10*/  LDL.LU.64 R14, [R1+0x9d8] ;  /* 0x0009d800010e7983 */ /* 0x000ea40000300a00 */
[C---:B--2---:R-:W-:Y:S02]  /*fd20*/  HMMA.16816.F32 R12, R16.reuse, R14, R20 ;  /* 0x0000000e100c723c */ /* 0x044fe40000001814 */
[----:B------:R-:W2:Y:S11]  /*fd30*/  LDL.LU.64 R22, [R1+0x9d0] ;  /* 0x0009d00001167983 */ /* 0x000eb60000300a00 */
[----:B------:R-:W-:Y:S10]  /*fd40*/  @!UPT UIADD3 URZ, URZ, URZ, URZ ;  /* 0x0000003f3f3ff290 */ /* 0x000ff4000fffe03f */
[----:B------:R-:W-:Y:S04]  /*fd50*/  STL.64 [R1+0x430], R12 ;  /* 0x0004300c01007387 */ /* 0x000fe80000100a00 */
[----:B------:R0:W-:Y:S04]  /*fd60*/  STL.64 [R1+0x438], R14 ;  /* 0x0004380e01007387 */ /* 0x0001e80000100a00 */
[----:B0-----:R-:W3:Y:S04]  /*fd70*/  LDL.LU.64 R14, [R1+0x9c8] ;  /* 0x0009c800010e7983 */ /* 0x001ee80000300a00 */
[----:B------:R-:W3:Y:S01]  /*fd80*/  LDL.LU.64 R12, [R1+0x9c0] ;  /* 0x0009c000010c7983 */ /* 0x000ee20000300a00 */
[----:B--2---:R-:W-:Y:S01]  /*fd90*/  IMAD.MOV.U32 R9, RZ, RZ, R23 ;  /* 0x000000ffff097224 */ /* 0x004fe200078e0017 */
[----:B---3--:R-:W-:Y:S11]  /*fda0*/  HMMA.16816.F32 R12, R16, R22, R12 ;  /* 0x00000016100c723c */ /* 0x008ff6000000180c */
[----:B------:R-:W-:Y:S11]  /*fdb0*/  @!UPT UIADD3 URZ, URZ, URZ, URZ ;  /* 0x0000003f3f3ff290 */ /* 0x000ff6000fffe03f */
[----:B------:R-:W-:Y:S01]  /*fdc0*/  @!UPT UIADD3 URZ, URZ, URZ, URZ ;  /* 0x0000003f3f3ff290 */ /* 0x000fe2000fffe03f */
[----:B------:R0:W-:Y:S04]  /*fdd0*/  STL.64 [R1+0x420], R12 ;  /* 0x0004200c01007387 */ /* 0x0001e80000100a00 */
[----:B------:R1:W-:Y:S01]  /*fde0*/  STL.64 [R1+0x428], R14 ;  /* 0x0004280e01007387 */ /* 0x0003e20000100a00 */
[----:B0-----:R-:W-:-:S03]  /*fdf0*/  IMAD.MOV.U32 R12, RZ, RZ, R22 ;  /* 0x000000ffff0c7224 */ /* 0x001fc600078e0016 */
[----:B-1----:R-:W2:Y:S04]  /*fe00*/  LDL.LU.64 R14, [R1+0x9b8] ;  /* 0x0009b800010e7983 */ /* 0x002ea80000300a00 */
[----:B------:R-:W3:Y:S02]  /*fe10*/  LDL.LU.64 R22, [R1+0x9b0] ;  /* 0x0009b00001167983 */ /* 0x000ee40000300a00 */
[----:B---3--:R-:W-:Y:S11]  /*fe20*/  HMMA.16816.F32 R24, R16, R22, R24 ;  /* 0x000000161018723c */ /* 0x008ff60000001818 */
[----:B------:R-:W-:Y:S11]  /*fe30*/  @!UPT UIADD3 URZ, URZ, URZ, URZ ;  /* 0x0000003f3f3ff290 */ /* 0x000ff6000fffe03f */
[----:B------:R-:W-:Y:S01]  /*fe40*/  @!UPT UIADD3 URZ, URZ, URZ, URZ ;  /* 0x0000003f3f3ff290 */ /* 0x000fe2000fffe03f */
[----:B------:R-:W-:Y:S04]  /*fe50*/  STL.64 [R1+0x410], R24 ;  /* 0x0004101801007387 */ /* 0x000fe80000100a00 */
[----:B------:R0:W-:Y:S04]  /*fe60*/  STL.64 [R1+0x418], R26 ;  /* 0x0004181a01007387 */ /* 0x0001e80000100a00 */
[----:B0-----:R-:W2:Y:S04]  /*fe70*/  LDL.LU.64 R26, [R1+0x9a8] ;  /* 0x0009a800011a7983 */ /* 0x001ea80000300a00 */
[----:B------:R-:W2:Y:S01]  /*fe80*/  LDL.LU.64 R24, [R1+0x9a0] ;  /* 0x0009a00001187983 */ /* 0x000ea20000300a00 */
[----:B------:R-:W-:-:S02]  /*fe90*/  IMAD.MOV.U32 R0, RZ, RZ, R22 ;  /* 0x000000ffff007224 */ /* 0x000fc400078e0016 */
[----:B------:R-:W-:Y:S02]  /*fea0*/  IMAD.MOV.U32 R13, RZ, RZ, R23 ;  /* 0x000000ffff0d7224 */ /* 0x000fe400078e0017 */
[----:B------:R-:W3:Y:S04]  /*feb0*/  LDL.LU.64 R22, [R1+0x998] ;  /* 0x0009980001167983 */ /* 0x000ee80000300a00 */
[----:B------:R-:W3:Y:S01]  /*fec0*/  LDL.LU.64 R20, [R1+0x990] ;  /* 0x0009900001147983 */ /* 0x000ee20000300a00 */
[----:B--2---:R-:W-:Y:S11]  /*fed0*/  HMMA.16816.F32 R24, R16, R14, R24 ;  /* 0x0000000e1018723c */ /* 0x004ff60000001818 */
[----:B------:R-:W-:Y:S11]  /*fee0*/  @!UPT UIADD3 URZ, URZ, URZ, URZ ;  /* 0x0000003f3f3ff290 */ /* 0x000ff6000fffe03f */
[----:B------:R-:W-:Y:S01]  /*fef0*/  @!UPT UIADD3 URZ, URZ, URZ, URZ ;  /* 0x0000003f3f3ff290 */ /* 0x000fe2000fffe03f */
[----:B------:R0:W-:Y:S04]  /*ff00*/  STL.64 [R1+0x400], R24 ;  /* 0x0004001801007387 */ /* 0x0001e80000100a00 */
[----:B------:R1:W-:Y:S04]  /*ff10*/  STL.64 [R1+0x408], R26 ;  /* 0x0004081a01007387 */ /* 0x0003e80000100a00 */
[----:B0-----:R-:W4:Y:S04]  /*ff20*/  LDL.LU R24, [R1+0x300] ;  /* 0x0003000001187983 */ /* 0x001f280000300800 */
[----:B------:R-:W4:Y:S04]  /*ff30*/  LDL.LU R25, [R1+0x304] ;  /* 0x0003040001197983 */ /* 0x000f280000300800 */
[----:B-1----:R-:W4:Y:S04]  /*ff40*/  LDL.LU R26, [R1+0x308] ;  /* 0x00030800011a7983 */ /* 0x002f280000300800 */
[----:B------:R-:W4:Y:S04]  /*ff50*/  LDL.LU R27, [R1+0x30c] ;  /* 0x00030c00011b7983 */ /* 0x000f280000300800 */
[----:B------:R0:W-:Y:S02]  /*ff60*/  STL.64 [R1+0x920], R14 ;  /* 0x0009200e01007387 */ /* 0x0001e40000100a00 */
[----:B0-----:R-:W-:-:S02]  /*ff70*/  IMAD.MOV.U32 R14, RZ, RZ, R0 ;  /* 0x000000ffff0e7224 */ /* 0x001fc400078e0000 */
[----:B------:R-:W-:Y:S01]  /*ff80*/  IMAD.MOV.U32 R15, RZ, RZ, R13 ;  /* 0x000000ffff0f7224 */ /* 0x000fe200078e000d */
[----:B------:R-:W2:Y:S04]  /*ff90*/  LDL.LU R0, [R1+0x988] ;  /* 0x0009880001007983 */ /* 0x000ea80000300800 */
[----:B------:R0:W-:Y:S02]  /*ffa0*/  STL.64 [R1+0x930], R14 ;  /* 0x0009300e01007387 */ /* 0x0001e40000100a00 */
[----:B0-----:R-:W-:Y:S02]  /*ffb0*/  IMAD.MOV.U32 R14, RZ, RZ, R12 ;  /* 0x000000ffff0e7224 */ /* 0x001fe400078e000c */
[----:B------:R-:W-:-:S05]  /*ffc0*/  IMAD.MOV.U32 R15, RZ, RZ, R9 ;  /* 0x000000ffff0f7224 */ /* 0x000fca00078e0009 */
[----:B------:R0:W-:Y:S04]  /*ffd0*/  STL.64 [R1+0x948], R14 ;  /* 0x0009480e01007387 */ /* 0x0001e80000100a00 */
[----:B0-----:R-:W2:Y:S04]  /*ffe0*/  LDL.64 R14, [R1+0x28] ;  /* 0x00002800010e7983 */ /* 0x001ea80000100a00 */
[----:B--2---:R0:W-:Y:S02]  /*fff0*/  STL.64 [R1+0x958], R14 ;  /* 0x0009580e01007387 */ /* 0x0041e40000100a00 */
[----:B0-----:R-:W-:-:S02]  /*10000*/  IMAD.MOV.U32 R14, RZ, RZ, R8 ;  /* 0x000000ffff0e7224 */ /* 0x001fc400078e0008 */
[----:B------:R-:W-:-:S05]  /*10010*/  IMAD.MOV.U32 R15, RZ, RZ, R5 ;  /* 0x000000ffff0f7224 */ /* 0x000fca00078e0005 */
[----:B------:R0:W-:Y:S04]  /*10020*/  STL.64 [R1+0x970], R14 ;  /* 0x0009700e01007387 */ /* 0x0001e80000100a00 */
[----:B------:R-:W2:Y:S04]  /*10030*/  LDL.LU R12, [R1+0x3f0] ;  /* 0x0003f000010c7983 */ /* 0x000ea80000300800 */
[----:B------:R-:W2:Y:S04]  /*10040*/  LDL.LU R13, [R1+0x3f4] ;  /* 0x0003f400010d7983 */ /* 0x000ea80000300800 */
[----:B0-----:R-:W2:Y:S04]  /*10050*/  LDL.LU R14, [R1+0x3f8] ;  /* 0x0003f800010e7983 */ /* 0x001ea80000300800 */
[----:B------:R-:W2:Y:S02]  /*10060*/  LDL.LU R15, [R1+0x3fc] ;  /* 0x0003fc00010f7983 */ /* 0x000ea40000300800 */
[----:B--2---:R-:W-:Y:S11]  /*10070*/  HMMA.16816.F32 R12, R16, R6, R12 ;  /* 0x00000006100c723c */ /* 0x004ff6000000180c */
[----:B------:R-:W-:Y:S11]  /*10080*/  @!UPT UIADD3 URZ, URZ, URZ, URZ ;  /* 0x0000003f3f3ff290 */ /* 0x000ff6000fffe03f */
[----:B------:R-:W-:Y:S01]  /*10090*/  @!UPT UIADD3 URZ, URZ, URZ, URZ ;  /* 0x0000003f3f3ff290 */ /* 0x000fe2000fffe03f */
[----:B------:R-:W-:Y:S04]  /*100a0*/  STL.64 [R1+0x3f0], R12 ;  /* 0x0003f00c01007387 */ /* 0x000fe80000100a00 */
[----:B------:R0:W-:Y:S04]  /*100b0*/  STL.64 [R1+0x3f8], R14 ;  /* 0x0003f80e01007387 */ /* 0x0001e80000100a00 */
[----:B------:R1:W-:Y:S01]  /*100c0*/  STL.64 [R1+0x950], R6 ;  /* 0x0009500601007387 */ /* 0x0003e20000100a00 */
[----:B0-----:R-:W-:-:S03]  /*100d0*/  IMAD.MOV.U32 R14, RZ, RZ, R4 ;  /* 0x000000ffff0e7224 */ /* 0x001fc600078e0004 */
[----:B------:R-:W2:Y:S04]  /*100e0*/  LDL.LU R4, [R1+0x260] ;  /* 0x0002600001047983 */ /* 0x000ea80000300800 */
[----:B------:R-:W2:Y:S04]  /*100f0*/  LDL.LU R5, [R1+0x264] ;  /* 0x0002640001057983 */ /* 0x000ea80000300800 */
[----:B-1----:R-:W2:Y:S04]  /*10100*/  LDL.LU R6, [R1+0x268] ;  /* 0x0002680001067983 */ /* 0x002ea80000300800 */
        /* <DEDUP_REMOVED lines=8> */
[----:B------:R-:W-:-:S03]  /*10190*/  IMAD.MOV.U32 R15, RZ, RZ, R3 ;  /* 0x000000ffff0f7224 */ /* 0x000fc600078e0003 */
[----:B----4-:R-:W-:Y:S04]  /*101a0*/  STL.64 [R1+0x980], R6 ;  /* 0x0009800601007387 */ /* 0x010fe80000100a00 */
[----:B--2---:R0:W-:Y:S04]  /*101b0*/  STL.64 [R1+0x978], R4 ;  /* 0x0009780401007387 */ /* 0x0041e80000100a00 */
[----:B0-----:R-:W3:Y:S04]  /*101c0*/  LDL.LU R4, [R1+0x280] ;  /* 0x0002800001047983 */ /* 0x001ee80000300800 */
[----:B------:R-:W3:Y:S04]  /*101d0*/  LDL.LU R5, [R1+0x284] ;  /* 0x0002840001057983 */ /* 0x000ee80000300800 */
[----:B------:R-:W3:Y:S04]  /*101e0*/  LDL.LU R6, [R1+0x288] ;  /* 0x0002880001067983 */ /* 0x000ee80000300800 */
[----:B------:R-:W3:Y:S04]  /*101f0*/  LDL.LU R7, [R1+0x28c] ;  /* 0x00028c0001077983 */ /* 0x000ee80000300800 */
[----:B------:R0:W-:Y:S04]  /*10200*/  STL.64 [R1+0x928], R10 ;  /* 0x0009280a01007387 */ /* 0x0001e80000100a00 */
[----:B------:R-:W2:Y:S04]  /*10210*/  LDL.LU R8, [R1+0x240] ;  /* 0x0002400001087983 */ /* 0x000ea80000300800 */
[----:B------:R-:W-:Y:S04]  /*10220*/  STL.64 [R1+0x300], R16 ;  /* 0x0003001001007387 */ /* 0x000fe80000100a00 */
[----:B------:R-:W-:Y:S04]  /*10230*/  STL.64 [R1+0x308], R18 ;  /* 0x0003081201007387 */ /* 0x000fe80000100a00 */
[----:B------:R-:W2:Y:S04]  /*10240*/  LDL.LU R9, [R1+0x244] ;  /* 0x0002440001097983 */ /* 0x000ea80000300800 */
[----:B0-----:R-:W4:Y:S04]  /*10250*/  LDL.LU R10, [R1+0x248] ;  /* 0x00024800010a7983 */ /* 0x001f280000300800 */
[----:B------:R-:W4:Y:S01]  /*10260*/  LDL.LU R11, [R1+0x24c] ;  /* 0x00024c00010b7983 */ /* 0x000f220000300800 */
[C---:B---3--:R-:W-:Y:S03]  /*10270*/  HMMA.16816.F32 R12, R20.reuse, R14, R4 ;  /* 0x0000000e140c723c */ /* 0x048fe60000001804 */
[----:B----4-:R-:W-:Y:S04]  /*10280*/  STL.64 [R1+0x940], R10 ;  /* 0x0009400a01007387 */ /* 0x010fe80000100a00 */
[----:B--2---:R0:W-:Y:S04]  /*10290*/  STL.64 [R1+0x938], R8 ;  /* 0x0009380801007387 */ /* 0x0041e80000100a00 */
[----:B0-----:R-:W2:Y:S04]  /*102a0*/  LDL.LU R8, [R1+0x250] ;  /* 0x0002500001087983 */ /* 0x001ea80000300800 */
[----:B------:R-:W2:Y:S04]  /*102b0*/  LDL.LU R9, [R1+0x254] ;  /* 0x0002540001097983 */ /* 0x000ea80000300800 */
[----:B------:R-:W2:Y:S04]  /*102c0*/  LDL.LU R10, [R1+0x258] ;  /* 0x00025800010a7983 */ /* 0x000ea80000300800 */
[----:B------:R-:W2:Y:S04]  /*102d0*/  LDL.LU R11, [R1+0x25c] ;  /* 0x00025c00010b7983 */ /* 0x000ea80000300800 */
[----:B------:R-:W3:Y:S04]  /*102e0*/  LDL.LU R16, [R1+0x230] ;  /* 0x0002300001107983 */ /* 0x000ee80000300800 */
[----:B------:R-:W3:Y:S04]  /*102f0*/  LDL.LU R17, [R1+0x234] ;  /* 0x0002340001117983 */ /* 0x000ee80000300800 */
[----:B------:R-:W3:Y:S04]  /*10300*/  LDL.LU R18, [R1+0x238] ;  /* 0x0002380001127983 */ /* 0x000ee80000300800 */
[----:B------:R-:W3:Y:S04]  /*10310*/  LDL.LU R19, [R1+0x23c] ;  /* 0x00023c0001137983 */ /* 0x000ee80000300800 */
[----:B------:R-:W4:Y:S04]  /*10320*/  LDL.LU R24, [R1+0x100] ;  /* 0x0001000001187983 */ /* 0x000f280000300800 */
[----:B------:R-:W4:Y:S04]  /*10330*/  LDL.LU R25, [R1+0x104] ;  /* 0x0001040001197983 */ /* 0x000f280000300800 */
[----:B------:R-:W4:Y:S04]  /*10340*/  LDL.LU R26, [R1+0x108] ;  /* 0x00010800011a7983 */ /* 0x000f280000300800 */
[----:B------:R-:W4:Y:S04]  /*10350*/  LDL.LU R27, [R1+0x10c] ;  /* 0x00010c00011b7983 */ /* 0x000f280000300800 */
[----:B------:R-:W2:Y:S04]  /*10360*/  LDL.LU.64 R6, [R1+0x980] ;  /* 0x0009800001067983 */ /* 0x000ea80000300a00 */
[----:B------:R-:W2:Y:S04]  /*10370*/  LDL.LU.64 R4, [R1+0x978] ;  /* 0x0009780001047983 */ /* 0x000ea80000300a00 */
[----:B------:R-:W-:Y:S04]  /*10380*/  STL.64 [R1+0x280], R12 ;  /* 0x0002800c01007387 */ /* 0x000fe80000100a00 */
        /* <DEDUP_REMOVED lines=8> */
[----:B0-----:R-:W2:Y:S02]  /*10410*/  LDL.LU.64 R14, [R1+0x958] ;  /* 0x00095800010e7983 */ /* 0x001ea40000300a00 */
[----:B--2---:R-:W-:Y:S01]  /*10420*/  HMMA.16816.F32 R4, R20, R14, R4 ;  /* 0x0000000e1404723c */ /* 0x004fe20000001804 */
[----:B------:R-:W-:Y:S11]  /*10430*/  IMAD.MOV.U32 R3, RZ, RZ, R15 ;  /* 0x000000ffff037224 */ /* 0x000ff600078e000f */
[----:B------:R-:W-:Y:S11]  /*10440*/  @!UPT UIADD3 URZ, URZ, URZ, URZ ;  /* 0x0000003f3f3ff290 */ /* 0x000ff6000fffe03f */
[----:B------:R0:W-:Y:S04]  /*10450*/  STL.64 [R1+0x260], R4 ;  /* 0x0002600401007387 */ /* 0x0001e80000100a00 */
[----:B------:R1:W-:Y:S01]  /*10460*/  STL.64 [R1+0x268], R6 ;  /* 0x0002680601007387 */ /* 0x0003e20000100a00 */
[----:B0-----:R-:W-:-:S03]  /*10470*/  IMAD.MOV.U32 R4, RZ, RZ, R14 ;  /* 0x000000ffff047224 */ /* 0x001fc600078e000e */
[----:B-1----:R-:W2:Y:S04]  /*10480*/  LDL.LU.64 R6, [R1+0x950] ;  /* 0x0009500001067983 */ /* 0x002ea80000300a00 */
        /* <DEDUP_REMOVED lines=9> */
[----:B------:R-:W4:Y:S11]  /*10520*/  LDL.LU.64 R10, [R1+0x928] ;  /* 0x00092800010a7983 */ /* 0x000f360000300a00 */
[----:B------:R-:W-:Y:S10]  /*10530*/  @!UPT UIADD3 URZ, URZ, URZ, URZ ;  /* 0x0000003f3f3ff290 */ /* 0x000ff4000fffe03f */
[----:B------:R-:W-:Y:S04]  /*10540*/  STL.64 [R1+0x240], R12 ;  /* 0x0002400c01007387 */ /* 0x000fe80000100a00 */
[----:B------:R0:W-:Y:S04]  /*10550*/  STL.64 [R1+0x248], R14 ;  /* 0x0002480e01007387 */ /* 0x0001e80000100a00 */
[----:B0-----:R-:W3:Y:S02]  /*10560*/  LDL.LU.64 R14, [R1+0x920] ;  /* 0x00092000010e7983 */ /* 0x001ee40000300a00 */
[C---:B---3--:R-:W-:Y:S02]  /*10570*/  HMMA.16816.F32 R16, R20.reuse, R14, R16 ;  /* 0x0000000e1410723c */ /* 0x048fe40000001810 */
[----:B------:R0:W-:Y:S04]  /*10580*/  STL.64 [R1+0x8f0], R14 ;  /* 0x0008f00e01007387 */ /* 0x0001e80000100a00 */
[----:B------:R-:W2:Y:S11]  /*10590*/  LDL.LU R12, [R1+0x220] ;  /* 0x00022000010c7983 */ /* 0x000eb60000300800 */
[----:B------:R-:W-:Y:S06]  /*105a0*/  @!UPT UIADD3 URZ, URZ, URZ, URZ ;  /* 0x0000003f3f3ff290 */ /* 0x000fec000fffe03f */
[----:B------:R1:W-:Y:S04]  /*105b0*/  STL.64 [R1+0x230], R16 ;  /* 0x0002301001007387 */ /* 0x0003e80000100a00 */
[----:B------:R3:W-:Y:S04]  /*105c0*/  STL.64 [R1+0x238], R18 ;  /* 0x0002381201007387 */ /* 0x0007e80000100a00 */
[----:B------:R-:W2:Y:S04]  /*105d0*/  LDL.LU R13, [R1+0x224] ;  /* 0x00022400010d7983 */ /* 0x000ea80000300800 */
[----:B0-----:R-:W2:Y:S04]  /*105e0*/  LDL.LU R14, [R1+0x228] ;  /* 0x00022800010e7983 */ /* 0x001ea80000300800 */
[----:B------:R-:W2:Y:S04]  /*105f0*/  LDL.LU R15, [R1+0x22c] ;  /* 0x00022c00010f7983 */ /* 0x000ea80000300800 */
[----:B-1----:R-:W4:Y:S04]  /*10600*/  LDL.LU R16, [R1+0x1c0] ;  /* 0x0001c00001107983 */ /* 0x002f280000300800 */
[----:B------:R-:W4:Y:S04]  /*10610*/  LDL.LU R17, [R1+0x1c4] ;  /* 0x0001c40001117983 */ /* 0x000f280000300800 */
[----:B---3--:R-:W3:Y:S04]  /*10620*/  LDL.LU R18, [R1+0x1c8] ;  /* 0x0001c80001127983 */ /* 0x008ee80000300800 */
[----:B------:R-:W3:Y:S01]  /*10630*/  LDL.LU R19, [R1+0x1cc] ;  /* 0x0001cc0001137983 */ /* 0x000ee20000300800 */
[----:B--2---:R-:W-:Y:S03]  /*10640*/  HMMA.16816.F32 R12, R20, R6, R12 ;  /* 0x00000006140c723c */ /* 0x004fe6000000180c */
[----:B---3--:R0:W-:Y:S04]  /*10650*/  STL.64 [R1+0x8d8], R18 ;  /* 0x0008d81201007387 */ /* 0x0081e80000100a00 */
[----:B----4-:R-:W-:Y:S01]  /*10660*/  STL.64 [R1+0x8d0], R16 ;  /* 0x0008d01001007387 */ /* 0x010fe20000100a00 */
[----:B0-----:R-:W-:-:S02]  /*10670*/  IMAD.MOV.U32 R18, RZ, RZ, R4 ;  /* 0x000000ffff127224 */ /* 0x001fc400078e0004 */
[----:B------:R-:W-:-:S05]  /*10680*/  IMAD.MOV.U32 R19, RZ, RZ, R3 ;  /* 0x000000ffff137224 */ /* 0x000fca00078e0003 */
[----:B------:R-:W-:Y:S04]  /*10690*/  STL.64 [R1+0x8e8], R18 ;  /* 0x0008e81201007387 */ /* 0x000fe80000100a00 */
[----:B------:R0:W-:Y:S04]  /*106a0*/  STL.64 [R1+0x8f8], R6 ;  /* 0x0008f80601007387 */ /* 0x0001e80000100a00 */
[----:B0-----:R-:W2:Y:S04]  /*106b0*/  LDL.64 R6, [R1+0x48] ;  /* 0x0000480001067983 */ /* 0x001ea80000100a00 */
[----:B------:R0:W-:Y:S04]  /*106c0*/  STL.64 [R1+0x220], R12 ;  /* 0x0002200c01007387 */ /* 0x0001e80000100a00 */
[----:B------:R1:W-:Y:S04]  /*106d0*/  STL.64 [R1+0x228], R14 ;  /* 0x0002280e01007387 */ /* 0x0003e80000100a00 */
[----:B0-----:R-:W3:Y:S04]  /*106e0*/  LDL.LU R12, [R1+0x1e0] ;  /* 0x0001e000010c7983 */ /* 0x001ee80000300800 */
[----:B------:R-:W3:Y:S04]  /*106f0*/  LDL.LU R13, [R1+0x1e4] ;  /* 0x0001e400010d7983 */ /* 0x000ee80000300800 */
[----:B-1----:R-:W4:Y:S04]  /*10700*/  LDL.LU R14, [R1+0x1e8] ;  /* 0x0001e800010e7983 */ /* 0x002f280000300800 */
[----:B------:R-:W4:Y:S01]  /*10710*/  LDL.LU R15, [R1+0x1ec] ;  /* 0x0001ec00010f7983 */ /* 0x000f220000300800 */
[----:B------:R-:W-:Y:S03]  /*10720*/  HMMA.16816.F32 R20, R20, R10, R24 ;  /* 0x0000000a1414723c */ /* 0x000fe60000001818 */
[----:B----4-:R-:W-:Y:S04]  /*10730*/  STL.64 [R1+0x908], R14 ;  /* 0x0009080e01007387 */ /* 0x010fe80000100a00 */
[----:B---3--:R0:W-:Y:S04]  /*10740*/  STL.64 [R1+0x900], R12 ;  /* 0x0009000c01007387 */ /* 0x0081e80000100a00 */
[----:B0-----:R-:W2:Y:S04]  /*10750*/  LDL.LU R12, [R1+0x1f0] ;  /* 0x0001f000010c7983 */ /* 0x001ea80000300800 */
[----:B------:R-:W2:Y:S04]  /*10760*/  LDL.LU R13, [R1+0x1f4] ;  /* 0x0001f400010d7983 */ /* 0x000ea80000300800 */
[----:B------:R-:W2:Y:S04]  /*10770*/  LDL.LU R14, [R1+0x1f8] ;  /* 0x0001f800010e7983 */ /* 0x000ea80000300800 */
[----:B------:R-:W2:Y:S04]  /*10780*/  LDL.LU R15, [R1+0x1fc] ;  /* 0x0001fc00010f7983 */ /* 0x000ea80000300800 */
[----:B------:R-:W3:Y:S04]  /*10790*/  LDL.64 R18, [R1+0x38] ;  /* 0x0000380001127983 */ /* 0x000ee80000100a00 */
[----:B------:R-:W2:Y:S04]  /*107a0*/  LDL.LU.64 R26, [R1+0x918] ;  /* 0x00091800011a7983 */ /* 0x000ea80000300a00 */
[----:B------:R-:W2:Y:S04]  /*107b0*/  LDL.LU.64 R24, [R1+0x910] ;  /* 0x0009100001187983 */ /* 0x000ea80000300a00 */
[----:B------:R0:W-:Y:S04]  /*107c0*/  STL.64 [R1+0x100], R20 ;  /* 0x0001001401007387 */ /* 0x0001e80000100a00 */
[----:B------:R1:W-:Y:S04]  /*107d0*/  STL.64 [R1+0x108], R22 ;  /* 0x0001081601007387 */ /* 0x0003e80000100a00 */
[----:B0-----:R-:W4:Y:S04]  /*107e0*/  LDL.LU R20, [R1+0x190] ;  /* 0x0001900001147983 */ /* 0x001f280000300800 */
[----:B------:R-:W4:Y:S04]  /*107f0*/  LDL.LU R21, [R1+0x194] ;  /* 0x0001940001157983 */ /* 0x000f280000300800 */
[----:B-1----:R-:W2:Y:S04]  /*10800*/  LDL.LU R22, [R1+0x198] ;  /* 0x0001980001167983 */ /* 0x002ea80000300800 */
[----:B------:R-:W2:Y:S04]  /*10810*/  LDL.LU R23, [R1+0x19c] ;  /* 0x00019c0001177983 */ /* 0x000ea80000300800 */
[----:B--2---:R-:W-:Y:S04]  /*10820*/  STL.64 [R1+0x8a0], R22 ;  /* 0x0008a01601007387 */ /* 0x004fe80000100a00 */
[----:B----4-:R0:W-:Y:S04]  /*10830*/  STL.64 [R1+0x898], R20 ;  /* 0x0008981401007387 */ /* 0x0101e80000100a00 */
[----:B0-----:R-:W2:Y:S04]  /*10840*/  LDL.LU R20, [R1+0x1a0] ;  /* 0x0001a00001147983 */ /* 0x001ea80000300800 */
[----:B------:R-:W2:Y:S04]  /*10850*/  LDL.LU R21, [R1+0x1a4] ;  /* 0x0001a40001157983 */ /* 0x000ea80000300800 */
[----:B------:R-:W4:Y:S04]  /*10860*/  LDL.LU R22, [R1+0x1a8] ;  /* 0x0001a80001167983 */ /* 0x000f280000300800 */
[----:B------:R-:W4:Y:S04]  /*10870*/  LDL.LU R23, [R1+0x1ac] ;  /* 0x0001ac0001177983 */ /* 0x000f280000300800 */
[----:B----4-:R0:W-:Y:S04]  /*10880*/  STL.64 [R1+0x8b0], R22 ;  /* 0x0008b01601007387 */ /* 0x0101e80000100a00 */
[----:B--2---:R-:W-:Y:S04]  /*10890*/  STL.64 [R1+0x8a8], R20 ;  /* 0x0008a81401007387 */ /* 0x004fe80000100a00 */
[----:B0-----:R-:W2:Y:S01]  /*108a0*/  LDL.64 R22, [R1+0x8] ;  /* 0x0000080001167983 */ /* 0x001ea20000100a00 */
[----:B------:R-:W-:Y:S03]  /*108b0*/  HMMA.16816.F32 R12, R24, R6, R12 ;  /* 0x00000006180c723c */ /* 0x000fe6000000180c */
[----:B--2---:R0:W-:Y:S04]  /*108c0*/  STL.64 [R1+0x8c8], R22 ;  /* 0x0008c81601007387 */ /* 0x0041e80000100a00 */
[----:B0-----:R-:W2:Y:S04]  /*108d0*/  LDL.64 R22, [R1+0x18] ;  /* 0x0000180001167983 */ /* 0x001ea80000100a00 */
[----:B--2---:R0:W-:Y:S04]  /*108e0*/  STL.64 [R1+0x8e0], R22 ;  /* 0x0008e01601007387 */ /* 0x0041e80000100a00 */
[----:B------:R-:W2:Y:S04]  /*108f0*/  LDL.LU R20, [R1+0x1d0] ;  /* 0x0001d00001147983 */ /* 0x000ea80000300800 */
[----:B------:R-:W2:Y:S04]  /*10900*/  LDL.LU R21, [R1+0x1d4] ;  /* 0x0001d40001157983 */ /* 0x000ea80000300800 */
[----:B0-----:R-:W2:Y:S04]  /*10910*/  LDL.LU R22, [R1+0x1d8] ;  /* 0x0001d80001167983 */ /* 0x001ea80000300800 */
[----:B------:R-:W2:Y:S04]  /*10920*/  LDL.LU R23, [R1+0x1dc] ;  /* 0x0001dc0001177983 */ /* 0x000ea80000300800 */
[----:B------:R-:W-:Y:S04]  /*10930*/  STL.64 [R1+0x1f0], R12 ;  /* 0x0001f00c01007387 */ /* 0x000fe80000100a00 */
[----:B------:R0:W-:Y:S04]  /*10940*/  STL.64 [R1+0x1f8], R14 ;  /* 0x0001f80e01007387 */ /* 0x0001e80000100a00 */
[----:B0-----:R-:W4:Y:S04]  /*10950*/  LDL.LU.64 R14, [R1+0x908] ;  /* 0x00090800010e7983 */ /* 0x001f280000300a00 */
[----:B------:R-:W4:Y:S01]  /*10960*/  LDL.LU.64 R12, [R1+0x900] ;  /* 0x00090000010c7983 */ /* 0x000f220000300a00 */
[----:B------:R-:W-:-:S02]  /*10970*/  IMAD.MOV.U32 R9, RZ, RZ, R6 ;  /* 0x000000ffff097224 */ /* 0x000fc400078e0006 */
[----:B------:R-:W-:Y:S02]  /*10980*/  IMAD.MOV.U32 R8, RZ, RZ, R7 ;  /* 0x000000ffff087224 */ /* 0x000fe400078e0007 */
[----:B------:R-:W2:Y:S04]  /*10990*/  LDL.LU.64 R6, [R1+0x8f8] ;  /* 0x0008f80001067983 */ /* 0x000ea80000300a00 */
[----:B------:R-:W-:Y:S04]  /*109a0*/  STL.64 [R1+0x8c0], R10 ;  /* 0x0008c00a01007387 */ /* 0x000fe80000100a00 */
[----:B------:R0:W-:Y:S01]  /*109b0*/  STL.64 [R1+0x8b8], R8 ;  /* 0x0008b80801007387 */ /* 0x0001e20000100a00 */
[----:B---3--:R-:W-:-:S03]  /*109c0*/  IMAD.MOV.U32 R5, RZ, RZ, R19 ;  /* 0x000000ffff057224 */ /* 0x008fc600078e0013 */
[----:B0-----:R-:W3:Y:S04]  /*109d0*/  LDL.LU R8, [R1+0x1b0] ;  /* 0x0001b00001087983 */ /* 0x001ee80000300800 */
[----:B------:R-:W3:Y:S04]  /*109e0*/  LDL.LU R9, [R1+0x1b4] ;  /* 0x0001b40001097983 */ /* 0x000ee80000300800 */
[----:B------:R-:W3:Y:S04]  /*109f0*/  LDL.LU R10, [R1+0x1b8] ;  /* 0x0001b800010a7983 */ /* 0x000ee80000300800 */
[----:B------:R-:W3:Y:S01]  /*10a00*/  LDL.LU R11, [R1+0x1bc] ;  /* 0x0001bc00010b7983 */ /* 0x000ee20000300800 */
[----:B----4-:R-:W-:Y:S11]  /*10a10*/  HMMA.16816.F32 R12, R24, R18, R12 ;  /* 0x00000012180c723c */ /* 0x010ff6000000180c */
[----:B------:R-:W-:Y:S11]  /*10a20*/  @!UPT UIADD3 URZ, URZ, URZ, URZ ;  /* 0x0000003f3f3ff290 */ /* 0x000ff6000fffe03f */
[----:B------:R-:W-:Y:S01]  /*10a30*/  @!UPT UIADD3 URZ, URZ, URZ, URZ ;  /* 0x0000003f3f3ff290 */ /* 0x000fe2000fffe03f */
        /* <DEDUP_REMOVED lines=17> */
[----:B------:R-:W-:Y:S01]  /*10b50*/  STL.64 [R1+0x1c8], R18 ;  /* 0x0001c81201007387 */ /* 0x000fe20000100a00 */
[----:B0-----:R-:W-:-:S03]  /*10b60*/  IMAD.MOV.U32 R16, RZ, RZ, R22 ;  /* 0x000000ffff107224 */ /* 0x001fc600078e0016 */
[----:B------:R-:W2:Y:S02]  /*10b70*/  LDL.LU.64 R22, [R1+0x8c8] ;  /* 0x0008c80001167983 */ /* 0x000ea40000300a00 */
[C---:B--2---:R-:W-:Y:S01]  /*10b80*/  HMMA.16816.F32 R8, R24.reuse, R22, R8 ;  /* 0x000000161808723c */ /* 0x044fe20000001808 */
[----:B------:R-:W-:Y:S02]  /*10b90*/  IMAD.MOV.U32 R4, RZ, RZ, R22 ;  /* 0x000000ffff047224 */ /* 0x000fe400078e0016 */
[----:B------:R-:W-:Y:S11]  /*10ba0*/  IMAD.MOV.U32 R3, RZ, RZ, R23 ;  /* 0x000000ffff037224 */ /* 0x000ff600078e0017 */
[----:B------:R-:W-:Y:S09]  /*10bb0*/  @!UPT UIADD3 URZ, URZ, URZ, URZ ;  /* 0x0000003f3f3ff290 */ /* 0x000ff2000fffe03f */
[----:B------:R-:W-:Y:S04]  /*10bc0*/  STL.64 [R1+0x1b0], R8 ;  /* 0x0001b00801007387 */ /* 0x000fe80000100a00 */
[----:B------:R0:W-:Y:S04]  /*10bd0*/  STL.64 [R1+0x1b8], R10 ;  /* 0x0001b80a01007387 */ /* 0x0001e80000100a00 */
[----:B0-----:R-:W2:Y:S04]  /*10be0*/  LDL.LU.64 R10, [R1+0x8c0] ;  /* 0x0008c000010a7983 */ /* 0x001ea80000300a00 */
[----:B------:R-:W3:Y:S04]  /*10bf0*/  LDL.LU.64 R8, [R1+0x8b8] ;  /* 0x0008b80001087983 */ /* 0x000ee80000300a00 */
[----:B------:R-:W4:Y:S04]  /*10c00*/  LDL.LU.64 R22, [R1+0x8b0] ;  /* 0x0008b00001167983 */ /* 0x000f280000300a00 */
[----:B------:R-:W4:Y:S02]  /*10c10*/  LDL.LU.64 R20, [R1+0x8a8] ;  /* 0x0008a80001147983 */ /* 0x000f240000300a00 */
[C---:B----4-:R-:W-:Y:S11]  /*10c20*/  HMMA.16816.F32 R20, R24.reuse, R14, R20 ;  /* 0x0000000e1814723c */ /* 0x050ff60000001814 */
[----:B------:R-:W-:Y:S11]  /*10c30*/  @!UPT UIADD3 URZ, URZ, URZ, URZ ;  /* 0x0000003f3f3ff290 */ /* 0x000ff6000fffe03f */
[----:B------:R-:W-:Y:S01]  /*10c40*/  @!UPT UIADD3 URZ, URZ, URZ, URZ ;  /* 0x0000003f3f3ff290 */ /* 0x000fe2000fffe03f */
[----:B------:R-:W-:Y:S04]  /*10c50*/  STL.64 [R1+0x1a0], R20 ;  /* 0x0001a01401007387 */ /* 0x000fe80000100a00 */
[----:B------:R0:W-:Y:S04]  /*10c60*/  STL.64 [R1+0x1a8], R22 ;  /* 0x0001a81601007387 */ /* 0x0001e80000100a00 */
[----:B0-----:R-:W4:Y:S04]  /*10c70*/  LDL.LU.64 R22, [R1+0x8a0] ;  /* 0x0008a00001167983 */ /* 0x001f280000300a00 */
[----:B------:R-:W4:Y:S04]  /*10c80*/  LDL.LU.64 R20, [R1+0x898] ;  /* 0x0008980001147983 */ /* 0x000f280000300a00 */
[----:B------:R-:W-:Y:S04]  /*10c90*/  STL.64 [R1+0x830], R14 ;  /* 0x0008300e01007387 */ /* 0x000fe80000100a00 */
[----:B------:R0:W-:Y:S01]  /*10ca0*/  STL.64 [R1+0x838], R6 ;  /* 0x0008380601007387 */ /* 0x0001e20000100a00 */
[----:B----4-:R-:W-:Y:S07]  /*10cb0*/  HMMA.16816.F32 R20, R24, R6, R20 ;  /* 0x000000061814723c */ /* 0x010fee0000001814 */
[----:B0-----:R-:W-:-:S02]  /*10cc0*/  IMAD.MOV.U32 R6, RZ, RZ, R16 ;  /* 0x000000ffff067224 */ /* 0x001fc400078e0010 */
[----:B------:R-:W-:Y:S11]  /*10cd0*/  IMAD.MOV.U32 R7, RZ, RZ, R13 ;  /* 0x000000ffff077224 */ /* 0x000ff600078e000d */
[----:B------:R-:W-:Y:S03]  /*10ce0*/  @!UPT UIADD3 URZ, URZ, URZ, URZ ;  /* 0x0000003f3f3ff290 */ /* 0x000fe6000fffe03f */
[----:B------:R-:W-:Y:S04]  /*10cf0*/  STL.64 [R1+0x190], R20 ;  /* 0x0001901401007387 */ /* 0x000fe80000100a00 */
[----:B------:R-:W-:Y:S04]  /*10d00*/  STL.64 [R1+0x198], R22 ;  /* 0x0001981601007387 */ /* 0x000fe80000100a00 */
[----:B------:R0:W-:Y:S04]  /*10d10*/  STL.64 [R1+0x850], R6 ;  /* 0x0008500601007387 */ /* 0x0001e80000100a00 */
[----:B0-----:R-:W4:Y:S04]  /*10d20*/  LDL.LU.64 R6, [R1+0x28] ;  /* 0x0000280001067983 */ /* 0x001f280000300a00 */
[----:B----4-:R0:W-:Y:S04]  /*10d30*/  STL.64 [R1+0x868], R6 ;  /* 0x0008680601007387 */ /* 0x0101e80000100a00 */
[----:B------:R-:W2:Y:S04]  /*10d40*/  LDL.LU R16, [R1+0x70] ;  /* 0x0000700001107983 */ /* 0x000ea80000300800 */
[----:B------:R-:W2:Y:S01]  /*10d50*/  LDL.LU R17, [R1+0x74] ;  /* 0x0000740001117983 */ /* 0x000ea20000300800 */
[----:B0-----:R-:W-:-:S03]  /*10d60*/  IMAD.MOV.U32 R6, RZ, RZ, R12 ;  /* 0x000000ffff067224 */ /* 0x001fc600078e000c */
[----:B------:R-:W2:Y:S01]  /*10d70*/  LDL.LU R18, [R1+0x78] ;  /* 0x0000780001127983 */ /* 0x000ea20000300800 */
[----:B------:R-:W-:-:S03]  /*10d80*/  IMAD.MOV.U32 R7, RZ, RZ, R5 ;  /* 0x000000ffff077224 */ /* 0x000fc600078e0005 */
[----:B------:R-:W2:Y:S04]  /*10d90*/  LDL.LU R19, [R1+0x7c] ;  /* 0x00007c0001137983 */ /* 0x000ea80000300800 */
[----:B------:R-:W4:Y:S04]  /*10da0*/  LDL R5, [R1+0x6b0] ;  /* 0x0006b00001057983 */ /* 0x000f280000100800 */
[----:B------:R-:W-:Y:S04]  /*10db0*/  STL.64 [R1+0x880], R6 ;  /* 0x0008800601007387 */ /* 0x000fe80000100a00 */
[----:B------:R-:W3:Y:S04]  /*10dc0*/  LDL.LU R12, [R1+0x3a0] ;  /* 0x0003a000010c7983 */ /* 0x000ee80000300800 */
[----:B------:R-:W3:Y:S04]  /*10dd0*/  LDL.LU R13, [R1+0x3a4] ;  /* 0x0003a400010d7983 */ /* 0x000ee80000300800 */
[----:B------:R-:W3:Y:S04]  /*10de0*/  LDL.LU R14, [R1+0x3a8] ;  /* 0x0003a800010e7983 */ /* 0x000ee80000300800 */
[----:B------:R-:W3:Y:S01]  /*10df0*/  LDL.LU R15, [R1+0x3ac] ;  /* 0x0003ac00010f7983 */ /* 0x000ee20000300800 */
[----:B--2---:R-:W-:Y:S03]  /*10e00*/  HMMA.16816.F32 R24, R24, R10, R16 ;  /* 0x0000000a1818723c */ /* 0x004fe60000001810 */
[----:B------:R-:W-:Y:S04]  /*10e10*/  LDSM.16.MT88.4 R16, [R29+0x5080] ;  /* 0x005080001d10783b */ /* 0x000fe80000004200 */
[----:B----4-:R-:W0:Y:S04]  /*10e20*/  LDSM.16.MT88.4 R20, [R5+0x5000] ;  /* 0x005000000514783b */ /* 0x010e280000004200 */
[----:B---3--:R-:W-:Y:S04]  /*10e30*/  STL.64 [R1+0x848], R14 ;  /* 0x0008480e01007387 */ /* 0x008fe80000100a00 */
[----:B------:R1:W-:Y:S04]  /*10e40*/  STL.64 [R1+0x840], R12 ;  /* 0x0008400c01007387 */ /* 0x0003e80000100a00 */
[----:B-1----:R-:W2:Y:S04]  /*10e50*/  LDL.LU R12, [R1+0x3b0] ;  /* 0x0003b000010c7983 */ /* 0x002ea80000300800 */
[----:B------:R-:W2:Y:S04]  /*10e60*/  LDL.LU R13, [R1+0x3b4] ;  /* 0x0003b400010d7983 */ /* 0x000ea80000300800 */
[----:B------:R-:W3:Y:S04]  /*10e70*/  LDL.LU R14, [R1+0x3b8] ;  /* 0x0003b800010e7983 */ /* 0x000ee80000300800 */
[----:B------:R-:W3:Y:S04]  /*10e80*/  LDL.LU R15, [R1+0x3bc] ;  /* 0x0003bc00010f7983 */ /* 0x000ee80000300800 */
[----:B---3--:R-:W-:Y:S04]  /*10e90*/  STL.64 [R1+0x860], R14 ;  /* 0x0008600e01007387 */ /* 0x008fe80000100a00 */
[----:B--2---:R1:W-:Y:S04]  /*10ea0*/  STL.64 [R1+0x858], R12 ;  /* 0x0008580c01007387 */ /* 0x0043e80000100a00 */
        /* <DEDUP_REMOVED lines=9> */
[----:B------:R-:W3:Y:S01]  /*10f40*/  LDL.LU R15, [R1+0x3dc] ;  /* 0x0003dc00010f7983 */ /* 0x000ee20000300800 */
[----:B------:R-:W-:-:S03]  /*10f50*/  IMAD.MOV.U32 R6, RZ, RZ, R9 ;  /* 0x000000ffff067224 */ /* 0x000fc600078e0009 */
[----:B---3--:R-:W-:Y:S04]  /*10f60*/  STL.64 [R1+0x890], R14 ;  /* 0x0008900e01007387 */ /* 0x008fe80000100a00 */
[----:B--2---:R1:W-:Y:S04]  /*10f70*/  STL.64 [R1+0x888], R12 ;  /* 0x0008880c01007387 */ /* 0x0043e80000100a00 */
[----:B-1----:R-:W2:Y:S04]  /*10f80*/  LDL.LU R12, [R1+0x3e0] ;  /* 0x0003e000010c7983 */ /* 0x002ea80000300800 */
[----:B------:R-:W2:Y:S04]  /*10f90*/  LDL.LU R13, [R1+0x3e4] ;  /* 0x0003e400010d7983 */ /* 0x000ea80000300800 */
[----:B------:R-:W2:Y:S04]  /*10fa0*/  LDL.LU R14, [R1+0x3e8] ;  /* 0x0003e800010e7983 */ /* 0x000ea80000300800 */
[----:B------:R-:W2:Y:S04]  /*10fb0*/  LDL.LU R15, [R1+0x3ec] ;  /* 0x0003ec00010f7983 */ /* 0x000ea80000300800 */
[----:B------:R-:W-:Y:S04]  /*10fc0*/  STL.64 [R1+0x70], R24 ;  /* 0x0000701801007387 */ /* 0x000fe80000100a00 */
[----:B------:R-:W-:Y:S04]  /*10fd0*/  STL.64 [R1+0x78], R26 ;  /* 0x0000781a01007387 */ /* 0x000fe80000100a00 */
[----:B------:R-:W1:Y:S01]  /*10fe0*/  LDSM.16.MT88.4 R24, [R5+0x5080] ;  /* 0x005080000518783b */ /* 0x000e620000004200 */
[----:B------:R-:W-:-:S03]  /*10ff0*/  IMAD.MOV.U32 R7, RZ, RZ, R8 ;  /* 0x000000ffff077224 */ /* 0x000fc600078e0008 */
[----:B0-----:R-:W-:Y:S04]  /*11000*/  STL.64 [R1+0x818], R22 ;  /* 0x0008181601007387 */ /* 0x001fe80000100a00 */
[----:B------:R0:W-:Y:S04]  /*11010*/  STL.64 [R1+0x810], R20 ;  /* 0x0008101401007387 */ /* 0x0001e80000100a00 */
[----:B0-----:R-:W3:Y:S04]  /*11020*/  LDL.LU R20, [R1+0x390] ;  /* 0x0003900001147983 */ /* 0x001ee80000300800 */
[----:B------:R-:W3:Y:S04]  /*11030*/  LDL.LU R21, [R1+0x394] ;  /* 0x0003940001157983 */ /* 0x000ee80000300800 */
[----:B------:R-:W3:Y:S04]  /*11040*/  LDL.LU R22, [R1+0x398] ;  /* 0x0003980001167983 */ /* 0x000ee80000300800 */
[----:B------:R-:W3:Y:S04]  /*11050*/  LDL.LU R23, [R1+0x39c] ;  /* 0x00039c0001177983 */ /* 0x000ee80000300800 */
[----:B-1----:R0:W-:Y:S02]  /*11060*/  STL.64 [R1+0x7a0], R26 ;  /* 0x0007a01a01007387 */ /* 0x0021e40000100a00 */
[----:B0-----:R-:W-:-:S02]  /*11070*/  IMAD.MOV.U32 R26, RZ, RZ, R4 ;  /* 0x000000ffff1a7224 */ /* 0x001fc400078e0004 */
[----:B------:R-:W-:Y:S01]  /*11080*/  STL.64 [R1+0x798], R24 ;  /* 0x0007981801007387 */ /* 0x000fe20000100a00 */
[C---:B--2---:R-:W-:Y:S03]  /*11090*/  HMMA.16816.F32 R4, R16.reuse, R6, R12 ;  /* 0x000000061004723c */ /* 0x044fe6000000180c */
[----:B------:R-:W2:Y:S04]  /*110a0*/  LDL.LU.64 R14, [R1+0x890] ;  /* 0x00089000010e7983 */ /* 0x000ea80000300a00 */
[----:B------:R-:W2:Y:S11]  /*110b0*/  LDL.LU.64 R12, [R1+0x888] ;  /* 0x00088800010c7983 */ /* 0x000eb60000300a00 */
[----:B------:R-:W-:Y:S05]  /*110c0*/  @!UPT UIADD3 URZ, URZ, URZ, URZ ;  /* 0x0000003f3f3ff290 */ /* 0x000fea000fffe03f */
        /* <DEDUP_REMOVED lines=9> */
[----:B0-----:R-:W2:Y:S01]  /*11160*/  LDL.LU.64 R6, [R1+0x868] ;  /* 0x0008680001067983 */ /* 0x001ea20000300a00 */
[----:B------:R-:W-:Y:S01]  /*11170*/  IMAD.MOV.U32 R27, RZ, RZ, R3 ;  /* 0x000000ffff1b7224 */ /* 0x000fe200078e0003 */
        /* <DEDUP_REMOVED lines=15> */
[----:B0-----:R-:W4:Y:S04]  /*11270*/  LDL.LU.64 R6, [R1+0x838] ;  /* 0x0008380001067983 */ /* 0x001f280000300a00 */
[----:B------:R-:W3:Y:S04]  /*11280*/  LDL.LU R4, [R1+0x4f8] ;  /* 0x0004f80001047983 */ /* 0x000ee80000300800 */
[----:B------:R-:W3:Y:S04]  /*11290*/  LDL.LU R5, [R1+0x5a4] ;  /* 0x0005a40001057983 */ /* 0x000ee80000300800 */
[----:B------:R-:W3:Y:S04]  /*112a0*/  LDL.LU R8, [R1+0x5a8] ;  /* 0x0005a80001087983 */ /* 0x000ee80000300800 */
[----:B------:R-:W3:Y:S04]  /*112b0*/  LDL.LU R9, [R1+0x654] ;  /* 0x0006540001097983 */ /* 0x000ee80000300800 */
[----:B------:R-:W-:Y:S01]  /*112c0*/  STL.64 [R1+0x828], R10 ;  /* 0x0008280a01007387 */ /* 0x000fe20000100a00 */
[C---:B--2---:R-:W-:Y:S03]  /*112d0*/  HMMA.16816.F32 R24, R16.reuse, R26, R12 ;  /* 0x0000001a1018723c */ /* 0x044fe6000000180c */
[----:B---3--:R0:W-:Y:S04]  /*112e0*/  STL.64 [R1+0x820], R8 ;  /* 0x0008200801007387 */ /* 0x0081e80000100a00 */
[----:B0-----:R-:W4:Y:S04]  /*112f0*/  LDL.LU R8, [R1+0x380] ;  /* 0x0003800001087983 */ /* 0x001f280000300800 */
[----:B------:R-:W4:Y:S04]  /*11300*/  LDL.LU R9, [R1+0x384] ;  /* 0x0003840001097983 */ /* 0x000f280000300800 */
[----:B------:R-:W4:Y:S04]  /*11310*/  LDL.LU R10, [R1+0x388] ;  /* 0x00038800010a7983 */ /* 0x000f280000300800 */
[----:B------:R-:W4:Y:S04]  /*11320*/  LDL.LU R11, [R1+0x38c] ;  /* 0x00038c00010b7983 */ /* 0x000f280000300800 */
[----:B------:R-:W2:Y:S04]  /*11330*/  LDL.LU.64 R14, [R1+0x830] ;  /* 0x00083000010e7983 */ /* 0x000ea80000300a00 */
[----:B------:R-:W-:Y:S04]  /*11340*/  STL.64 [R1+0x3a0], R24 ;  /* 0x0003a01801007387 */ /* 0x000fe80000100a00 */
[----:B------:R2:W-:Y:S02]  /*11350*/  STL.64 [R1+0x3a8], R26 ;  /* 0x0003a81a01007387 */ /* 0x0005e40000100a00 */
[C---:B--2---:R-:W-:Y:S02]  /*11360*/  HMMA.16816.F32 R24, R16.reuse, R14, R20 ;  /* 0x0000000e1018723c */ /* 0x044fe40000001814 */
[----:B------:R-:W2:Y:S11]  /*11370*/  LDL.LU R20, [R1+0x210] ;  /* 0x0002100001147983 */ /* 0x000eb60000300800 */
[----:B------:R-:W-:Y:S10]  /*11380*/  @!UPT UIADD3 URZ, URZ, URZ, URZ ;  /* 0x0000003f3f3ff290 */ /* 0x000ff4000fffe03f */
[----:B------:R-:W-:Y:S04]  /*11390*/  STL.64 [R1+0x390], R24 ;  /* 0x0003901801007387 */ /* 0x000fe80000100a00 */
[----:B------:R-:W-:Y:S04]  /*113a0*/  STL.64 [R1+0x398], R26 ;  /* 0x0003981a01007387 */ /* 0x000fe80000100a00 */
[----:B------:R-:W2:Y:S04]  /*113b0*/  LDL.LU R21, [R1+0x214] ;  /* 0x0002140001157983 */ /* 0x000ea80000300800 */
[----:B------:R-:W2:Y:S04]  /*113c0*/  LDL.LU R22, [R1+0x218] ;  /* 0x0002180001167983 */ /* 0x000ea80000300800 */
[----:B------:R-:W2:Y:S04]  /*113d0*/  LDL.LU R23, [R1+0x21c] ;  /* 0x00021c0001177983 */ /* 0x000ea80000300800 */
[----:B------:R0:W-:Y:S04]  /*113e0*/  STL.64 [R1+0x7c8], R14 ;  /* 0x0007c80e01007387 */ /* 0x0001e80000100a00 */
[----:B0-----:R-:W3:Y:S04]  /*113f0*/  LDL.LU.64 R14, [R1+0x8] ;  /* 0x00000800010e7983 */ /* 0x001ee80000300a00 */
[----:B---3--:R0:W-:Y:S04]  /*11400*/  STL.64 [R1+0x7e0], R14 ;  /* 0x0007e00e01007387 */ /* 0x0081e80000100a00 */
[----:B0-----:R-:W3:Y:S04]  /*11410*/  LDL.LU.64 R14, [R1+0x18] ;  /* 0x00001800010e7983 */ /* 0x001ee80000300a00 */
[----:B---3--:R0:W-:Y:S04]  /*11420*/  STL.64 [R1+0x7e8], R14 ;  /* 0x0007e80e01007387 */ /* 0x0081e80000100a00 */
[----:B------:R-:W3:Y:S04]  /*11430*/  LDL.LU R12, [R1+0x2d0] ;  /* 0x0002d000010c7983 */ /* 0x000ee80000300800 */
[----:B------:R-:W3:Y:S04]  /*11440*/  LDL.LU R13, [R1+0x2d4] ;  /* 0x0002d400010d7983 */ /* 0x000ee80000300800 */
[----:B0-----:R-:W2:Y:S04]  /*11450*/  LDL.LU R14, [R1+0x2d8] ;  /* 0x0002d800010e7983 */ /* 0x001ea80000300800 */
[----:B------:R-:W2:Y:S04]  /*11460*/  LDL.LU R15, [R1+0x2dc] ;  /* 0x0002dc00010f7983 */ /* 0x000ea80000300800 */
[----:B------:R-:W3:Y:S04]  /*11470*/  LDL.LU R24, [R1+0x2f0] ;  /* 0x0002f00001187983 */ /* 0x000ee80000300800 */
[----:B------:R-:W3:Y:S04]  /*11480*/  LDL.LU R25, [R1+0x2f4] ;  /* 0x0002f40001197983 */ /* 0x000ee80000300800 */
[----:B------:R-:W3:Y:S04]  /*11490*/  LDL.LU R26, [R1+0x2f8] ;  /* 0x0002f800011a7983 */ /* 0x000ee80000300800 */
[----:B------:R-:W3:Y:S01]  /*114a0*/  LDL.LU R27, [R1+0x2fc] ;  /* 0x0002fc00011b7983 */ /* 0x000ee20000300800 */
[C---:B----4-:R-:W-:Y:S03]  /*114b0*/  HMMA.16816.F32 R8, R16.reuse, R6, R8 ;  /* 0x000000061008723c */ /* 0x050fe60000001808 */
[----:B--2---:R0:W-:Y:S04]  /*114c0*/  STL.64 [R1+0x7f8], R14 ;  /* 0x0007f80e01007387 */ /* 0x0041e80000100a00 */
[----:B---3--:R-:W-:Y:S04]  /*114d0*/  STL.64 [R1+0x7f0], R12 ;  /* 0x0007f00c01007387 */ /* 0x008fe80000100a00 */
[----:B0-----:R-:W2:Y:S04]  /*114e0*/  LDL.LU.64 R14, [R1+0x38] ;  /* 0x00003800010e7983 */ /* 0x001ea80000300a00 */
[----:B--2---:R0:W-:Y:S04]  /*114f0*/  STL.64 [R1+0x800], R14 ;  /* 0x0008000e01007387 */ /* 0x0041e80000100a00 */
[----:B0-----:R-:W2:Y:S04]  /*11500*/  LDL.LU.64 R14, [R1+0x48] ;  /* 0x00004800010e7983 */ /* 0x001ea80000300a00 */
[----:B------:R-:W-:Y:S04]  /*11510*/  STL.64 [R1+0x380], R8 ;  /* 0x0003800801007387 */ /* 0x000fe80000100a00 */
[----:B------:R0:W-:Y:S04]  /*11520*/  STL.64 [R1+0x388], R10 ;  /* 0x0003880a01007387 */ /* 0x0001e80000100a00 */
[----:B0-----:R-:W3:Y:S04]  /*11530*/  LDL.LU.64 R10, [R1+0x828] ;  /* 0x00082800010a7983 */ /* 0x001ee80000300a00 */
[----:B------:R-:W4:Y:S04]  /*11540*/  LDL.LU.64 R8, [R1+0x820] ;  /* 0x0008200001087983 */ /* 0x000f280000300a00 */
[----:B------:R-:W-:Y:S04]  /*11550*/  STL.64 [R1+0x7c0], R6 ;  /* 0x0007c00601007387 */ /* 0x000fe80000100a00 */
[----:B------:R0:W-:Y:S04]  /*11560*/  STL.64 [R1+0x7b8], R4 ;  /* 0x0007b80401007387 */ /* 0x0001e80000100a00 */
[----:B0-----:R-:W2:Y:S04]  /*11570*/  LDL.LU R4, [R1+0x2a0] ;  /* 0x0002a00001047983 */ /* 0x001ea80000300800 */
[----:B------:R-:W2:Y:S04]  /*11580*/  LDL.LU R5, [R1+0x2a4] ;  /* 0x0002a40001057983 */ /* 0x000ea80000300800 */
[----:B------:R-:W2:Y:S04]  /*11590*/  LDL.LU R6, [R1+0x2a8] ;  /* 0x0002a80001067983 */ /* 0x000ea80000300800 */
[----:B------:R-:W2:Y:S01]  /*115a0*/  LDL.LU R7, [R1+0x2ac] ;  /* 0x0002ac0001077983 */ /* 0x000ea20000300800 */
[----:B---3--:R-:W-:Y:S11]  /*115b0*/  HMMA.16816.F32 R20, R16, R10, R20 ;  /* 0x0000000a1014723c */ /* 0x008ff60000001814 */
[----:B------:R-:W-:Y:S11]  /*115c0*/  @!UPT UIADD3 URZ, URZ, URZ, URZ ;  /* 0x0000003f3f3ff290 */ /* 0x000ff6000fffe03f */
[----:B------:R-:W-:Y:S02]  /*115d0*/  @!UPT UIADD3 URZ, URZ, URZ, URZ ;  /* 0x0000003f3f3ff290 */ /* 0x000fe4000fffe03f */
[----:B------:R-:W-:Y:S02]  /*115e0*/  IMAD.MOV.U32 R17, RZ, RZ, R21 ;  /* 0x000000ffff117224 */ /* 0x000fe400078e0015 */
[----:B------:R-:W-:Y:S01]  /*115f0*/  IMAD.MOV.U32 R16, RZ, RZ, R20 ;  /* 0x000000ffff107224 */ /* 0x000fe200078e0014 */
[----:B--2---:R-:W-:Y:S04]  /*11600*/  STL.64 [R1+0x7d8], R6 ;  /* 0x0007d80601007387 */ /* 0x004fe80000100a00 */
[----:B------:R0:W-:Y:S04]  /*11610*/  STL.64 [R1+0x7d0], R4 ;  /* 0x0007d00401007387 */ /* 0x0001e80000100a00 */
[----:B0-----:R-:W2:Y:S04]  /*11620*/  LDL.LU R4, [R1+0x2b0] ;  /* 0x0002b00001047983 */ /* 0x001ea80000300800 */
[----:B------:R-:W2:Y:S04]  /*11630*/  LDL.LU R5, [R1+0x2b4] ;  /* 0x0002b40001057983 */ /* 0x000ea80000300800 */
[----:B------:R-:W2:Y:S04]  /*11640*/  LDL.LU R6, [R1+0x2b8] ;  /* 0x0002b80001067983 */ /* 0x000ea80000300800 */
[----:B------:R-:W2:Y:S04]  /*11650*/  LDL.LU R7, [R1+0x2bc] ;  /* 0x0002bc0001077983 */ /* 0x000ea80000300800 */
[----:B------:R-:W-:Y:S04]  /*11660*/  STL.64 [R1+0x210], R20 ;  /* 0x0002101401007387 */ /* 0x000fe80000100a00 */
[----:B------:R0:W-:Y:S04]  /*11670*/  STL.64 [R1+0x218], R22 ;  /* 0x0002181601007387 */ /* 0x0001e80000100a00 */
[----:B0-----:R-:W3:Y:S04]  /*11680*/  LDL.LU.64 R22, [R1+0x818] ;  /* 0x0008180001167983 */ /* 0x001ee80000300a00 */
[----:B------:R-:W3:Y:S04]  /*11690*/  LDL.LU.64 R20, [R1+0x810] ;  /* 0x0008100001147983 */ /* 0x000ee80000300a00 */
[----:B------:R-:W-:Y:S04]  /*116a0*/  STL.64 [R1+0x7b0], R10 ;  /* 0x0007b00a01007387 */ /* 0x000fe80000100a00 */
[----:B----4-:R0:W-:Y:S01]  /*116b0*/  STL.64 [R1+0x7a8], R8 ;  /* 0x0007a80801007387 */ /* 0x0101e20000100a00 */
[----:B------:R-:W-:-:S02]  /*116c0*/  IMAD.MOV.U32 R18, RZ, RZ, R29 ;  /* 0x000000ffff127224 */ /* 0x000fc400078e001d */
[----:B------:R-:W-:Y:S01]  /*116d0*/  IMAD.MOV.U32 R19, RZ, RZ, R3 ;  /* 0x000000ffff137224 */ /* 0x000fe200078e0003 */
[----:B0-----:R-:W4:Y:S04]  /*116e0*/  LDL.LU R8, [R1+0x2e0] ;  /* 0x0002e00001087983 */ /* 0x001f280000300800 */
[----:B------:R-:W4:Y:S04]  /*116f0*/  LDL.LU R9, [R1+0x2e4] ;  /* 0x0002e40001097983 */ /* 0x000f280000300800 */
[----:B------:R-:W4:Y:S04]  /*11700*/  LDL.LU R10, [R1+0x2e8] ;  /* 0x0002e800010a7983 */ /* 0x000f280000300800 */
[----:B------:R-:W4:Y:S04]  /*11710*/  LDL.LU R11, [R1+0x2ec] ;  /* 0x0002ec00010b7983 */ /* 0x000f280000300800 */
[----:B------:R-:W-:Y:S04]  /*11720*/  STL.64 [R1+0x758], R16 ;  /* 0x0007581001007387 */ /* 0x000fe80000100a00 */
[----:B------:R-:W2:Y:S04]  /*11730*/  LDL.LU R29, [R1+0x80c] ;  /* 0x00080c00011d7983 */ /* 0x000ea80000300800 */
[----:B------:R-:W2:Y:S01]  /*11740*/  LDL.LU R3, [R1+0x808] ;  /* 0x0008080001037983 */ /* 0x000ea20000300800 */
[C---:B---3--:R-:W-:Y:S11]  /*11750*/  HMMA.16816.F32 R24, R20.reuse, R14, R24 ;  /* 0x0000000e1418723c */ /* 0x048ff60000001818 */
[----:B------:R-:W-:Y:S11]  /*11760*/  @!UPT UIADD3 URZ, URZ, URZ, URZ ;  /* 0x0000003f3f3ff290 */ /* 0x000ff6000fffe03f */
[----:B------:R-:W-:Y:S01]  /*11770*/  @!UPT UIADD3 URZ, URZ, URZ, URZ ;  /* 0x0000003f3f3ff290 */ /* 0x000fe2000fffe03f */
[----:B------:R0:W-:Y:S04]  /*11780*/  STL.64 [R1+0x2f0], R24 ;  /* 0x0002f01801007387 */ /* 0x0001e80000100a00 */
[----:B------:R-:W-:Y:S01]  /*11790*/  STL.64 [R1+0x2f8], R26 ;  /* 0x0002f81a01007387 */ /* 0x000fe20000100a00 */
[----:B0-----:R-:W-:Y:S02]  /*117a0*/  IMAD.MOV.U32 R25, RZ, RZ, R14 ;  /* 0x000000ffff197224 */ /* 0x001fe400078e000e */
[----:B------:R-:W-:Y:S02]  /*117b0*/  IMAD.MOV.U32 R24, RZ, RZ, R15 ;  /* 0x000000ffff187224 */ /* 0x000fe400078e000f */
[----:B------:R-:W4:Y:S02]  /*117c0*/  LDL.LU.64 R14, [R1+0x800] ;  /* 0x00080000010e7983 */ /* 0x000f240000300a00 */
[C---:B----4-:R-:W-:Y:S11]  /*117d0*/  HMMA.16816.F32 R8, R20.reuse, R14, R8 ;  /* 0x0000000e1408723c */ /* 0x050ff60000001808 */
[----:B------:R-:W-:Y:S11]  /*117e0*/  @!UPT UIADD3 URZ, URZ, URZ, URZ ;  /* 0x0000003f3f3ff290 */ /* 0x000ff6000fffe03f */
[----:B------:R-:W-:Y:S01]  /*117f0*/  @!UPT UIADD3 URZ, URZ, URZ, URZ ;  /* 0x0000003f3f3ff290 */ /* 0x000fe2000fffe03f */
[----:B------:R0:W-:Y:S04]  /*11800*/  STL.64 [R1+0x2e0], R8 ;  /* 0x0002e00801007387 */ /* 0x0001e80000100a00 */
[----:B------:R-:W-:Y:S01]  /*11810*/  STL.64 [R1+0x2e8], R10 ;  /* 0x0002e80a01007387 */ /* 0x000fe20000100a00 */
[----:B0-----:R-:W-:Y:S02]  /*11820*/  IMAD.MOV.U32 R9, RZ, RZ, R14 ;  /* 0x000000ffff097224 */ /* 0x001fe400078e000e */
[----:B------:R-:W-:Y:S02]  /*11830*/  IMAD.MOV.U32 R8, RZ, RZ, R15 ;  /* 0x000000ffff087224 */ /* 0x000fe400078e000f */
[----:B------:R-:W3:Y:S04]  /*11840*/  LDL.LU.64 R14, [R1+0x7f8] ;  /* 0x0007f800010e7983 */ /* 0x000ee80000300a00 */
[----:B------:R-:W3:Y:S02]  /*11850*/  LDL.LU.64 R12, [R1+0x7f0] ;  /* 0x0007f000010c7983 */ /* 0x000ee40000300a00 */
[C---:B---3--:R-:W-:Y:S11]  /*11860*/  HMMA.16816.F32 R12, R20.reuse, R18, R12 ;  /* 0x00000012140c723c */ /* 0x048ff6000000180c */
[----:B------:R-:W-:Y:S11]  /*11870*/  @!UPT UIADD3 URZ, URZ, URZ, URZ ;  /* 0x0000003f3f3ff290 */ /* 0x000ff6000fffe03f */
[----:B------:R-:W-:Y:S01]  /*11880*/  @!UPT UIADD3 URZ, URZ, URZ, URZ ;  /* 0x0000003f3f3ff290 */ /* 0x000fe2000fffe03f */
[----:B------:R-:W-:Y:S04]  /*11890*/  STL.64 [R1+0x2d0], R12 ;  /* 0x0002d00c01007387 */ /* 0x000fe80000100a00 */
[----:B------:R0:W-:Y:S04]  /*118a0*/  STL.64 [R1+0x2d8], R14 ;  /* 0x0002d80e01007387 */ /* 0x0001e80000100a00 */
[----:B0-----:R-:W3:Y:S04]  /*118b0*/  LDL.LU.64 R14, [R1+0x7e8] ;  /* 0x0007e800010e7983 */ /* 0x001ee80000300a00 */
[----:B------:R0:W-:Y:S04]  /*118c0*/  STL.64 [R1+0x768], R18 ;  /* 0x0007681201007387 */ /* 0x0001e80000100a00 */
[----:B------:R-:W3:Y:S04]  /*118d0*/  LDL.LU R16, [R1+0x2c0] ;  /* 0x0002c00001107983 */ /* 0x000ee80000300800 */
[----:B------:R-:W3:Y:S04]  /*118e0*/  LDL.LU R17, [R1+0x2c4] ;  /* 0x0002c40001117983 */ /* 0x000ee80000300800 */
[----:B0-----:R-:W3:Y:S04]  /*118f0*/  LDL.LU R18, [R1+0x2c8] ;  /* 0x0002c80001127983 */ /* 0x001ee80000300800 */
[----:B------:R-:W3:Y:S02]  /*11900*/  LDL.LU R19, [R1+0x2cc] ;  /* 0x0002cc0001137983 */ /* 0x000ee40000300800 */
[C---:B---3--:R-:W-:Y:S11]  /*11910*/  HMMA.16816.F32 R16, R20.reuse, R14, R16 ;  /* 0x0000000e1410723c */ /* 0x048ff60000001810 */
[----:B------:R-:W-:Y:S11]  /*11920*/  @!UPT UIADD3 URZ, URZ, URZ, URZ ;  /* 0x0000003f3f3ff290 */ /* 0x000ff6000fffe03f */
[----:B------:R-:W-:Y:S01]  /*11930*/  @!UPT UIADD3 URZ, URZ, URZ, URZ ;  /* 0x0000003f3f3ff290 */ /* 0x000fe2000fffe03f */
[----:B------:R0:W-:Y:S04]  /*11940*/  STL.64 [R1+0x2c0], R16 ;  /* 0x0002c01001007387 */ /* 0x0001e80000100a00 */
[----:B------:R-:W-:Y:S01]  /*11950*/  STL.64 [R1+0x2c8], R18 ;  /* 0x0002c81201007387 */ /* 0x000fe20000100a00 */
[----:B0-----:R-:W-:Y:S02]  /*11960*/  IMAD.MOV.U32 R17, RZ, RZ, R14 ;  /* 0x000000ffff117224 */ /* 0x001fe400078e000e */
[----:B------:R-:W-:Y:S02]  /*11970*/  IMAD.MOV.U32 R16, RZ, RZ, R15 ;  /* 0x000000ffff107224 */ /* 0x000fe400078e000f */
[----:B------:R-:W2:Y:S02]  /*11980*/  LDL.LU.64 R14, [R1+0x7e0] ;  /* 0x0007e000010e7983 */ /* 0x000ea40000300a00 */
        /* <DEDUP_REMOVED lines=8> */
[----:B------:R-:W2:Y:S04]  /*11a10*/  LDL.LU.64 R14, [R1+0x7c8] ;  /* 0x0007c800010e7983 */ /* 0x000ea80000300a00 */
[----:B------:R-:W3:Y:S04]  /*11a20*/  LDL.LU R12, [R1+0x5b0] ;  /* 0x0005b000010c7983 */ /* 0x000ee80000300800 */
[----:B------:R-:W3:Y:S01]  /*11a30*/  LDL.LU R13, [R1+0x658] ;  /* 0x00065800010d7983 */ /* 0x000ee20000300800 */
[----:B------:R-:W-:-:S02]  /*11a40*/  IMAD.MOV.U32 R18, RZ, RZ, R9 ;  /* 0x000000ffff127224 */ /* 0x000fc400078e0009 */
[----:B------:R-:W-:Y:S01]  /*11a50*/  IMAD.MOV.U32 R19, RZ, RZ, R8 ;  /* 0x000000ffff137224 */ /* 0x000fe200078e0008 */
[----:B--2---:R-:W-:Y:S11]  /*11a60*/  HMMA.16816.F32 R4, R20, R14, R4 ;  /* 0x0000000e1404723c */ /* 0x004ff60000001804 */
[----:B------:R-:W-:Y:S11]  /*11a70*/  @!UPT UIADD3 URZ, URZ, URZ, URZ ;  /* 0x0000003f3f3ff290 */ /* 0x000ff6000fffe03f */
[----:B------:R-:W-:Y:S01]  /*11a80*/  @!UPT UIADD3 URZ, URZ, URZ, URZ ;  /* 0x0000003f3f3ff290 */ /* 0x000fe2000fffe03f */
[----:B------:R-:W-:Y:S04]  /*11a90*/  STL.64 [R1+0x2a0], R4 ;  /* 0x0002a00401007387 */ /* 0x000fe80000100a00 */
[----:B------:R0:W-:Y:S04]  /*11aa0*/  STL.64 [R1+0x2a8], R6 ;  /* 0x0002a80601007387 */ /* 0x0001e80000100a00 */
[----:B0-----:R-:W2:Y:S04]  /*11ab0*/  LDL.LU.64 R6, [R1+0x7c0] ;  /* 0x0007c00001067983 */ /* 0x001ea80000300a00 */
[----:B------:R-:W4:Y:S04]  /*11ac0*/  LDL.LU.64 R4, [R1+0x7b8] ;  /* 0x0007b80001047983 */ /* 0x000f280000300a00 */
[----:B------:R-:W2:Y:S04]  /*11ad0*/  LDL.LU R8, [R1+0x290] ;  /* 0x0002900001087983 */ /* 0x000ea80000300800 */
[----:B------:R-:W2:Y:S04]  /*11ae0*/  LDL.LU R9, [R1+0x294] ;  /* 0x0002940001097983 */ /* 0x000ea80000300800 */
[----:B------:R-:W2:Y:S04]  /*11af0*/  LDL.LU R10, [R1+0x298] ;  /* 0x00029800010a7983 */ /* 0x000ea80000300800 */
[----:B------:R-:W2:Y:S04]  /*11b00*/  LDL.LU R11, [R1+0x29c] ;  /* 0x00029c00010b7983 */ /* 0x000ea80000300800 */
[----:B------:R-:W-:Y:S04]  /*11b10*/  STL.64 [R1+0x780], R18 ;  /* 0x0007801201007387 */ /* 0x000fe80000100a00 */
[----:B------:R0:W-:Y:S04]  /*11b20*/  STL.64 [R1+0x728], R14 ;  /* 0x0007280e01007387 */ /* 0x0001e80000100a00 */
[----:B---3--:R-:W-:Y:S01]  /*11b30*/  STL.64 [R1+0x720], R12 ;  /* 0x0007200c01007387 */ /* 0x008fe20000100a00 */
[----:B0-----:R-:W-:-:S02]  /*11b40*/  IMAD.MOV.U32 R14, RZ, RZ, R27 ;  /* 0x000000ffff0e7224 */ /* 0x001fc400078e001b */
[----:B------:R-:W-:Y:S02]  /*11b50*/  IMAD.MOV.U32 R15, RZ, RZ, R26 ;  /* 0x000000ffff0f7224 */ /* 0x000fe400078e001a */
[----:B------:R-:W-:-:S03]  /*11b60*/  IMAD.MOV.U32 R19, RZ, RZ, R24 ;  /* 0x000000ffff137224 */ /* 0x000fc600078e0018 */
[----:B------:R0:W-:Y:S01]  /*11b70*/  STL.64 [R1+0x740], R14 ;  /* 0x0007400e01007387 */ /* 0x0001e20000100a00 */
[----:B------:R-:W-:-:S03]  /*11b80*/  IMAD.MOV.U32 R18, RZ, RZ, R25 ;  /* 0x000000ffff127224 */ /* 0x000fc600078e0019 */
[----:B------:R-:W3:Y:S04]  /*11b90*/  LDL.LU R24, [R1+0x180] ;  /* 0x0001800001187983 */ /* 0x000ee80000300800 */
[----:B------:R-:W3:Y:S01]  /*11ba0*/  LDL.LU R25, [R1+0x184] ;  /* 0x0001840001197983 */ /* 0x000ee20000300800 */
[----:B0-----:R-:W-:-:S03]  /*11bb0*/  IMAD.MOV.U32 R14, RZ, RZ, R17 ;  /* 0x000000ffff0e7224 */ /* 0x001fc600078e0011 */
[----:B------:R-:W3:Y:S01]  /*11bc0*/  LDL.LU R26, [R1+0x188] ;  /* 0x00018800011a7983 */ /* 0x000ee20000300800 */
[----:B------:R-:W-:-:S03]  /*11bd0*/  IMAD.MOV.U32 R15, RZ, RZ, R16 ;  /* 0x000000ffff0f7224 */ /* 0x000fc600078e0010 */
        /* <DEDUP_REMOVED lines=9> */
[----:B------:R-:W2:Y:S04]  /*11c70*/  LDL.LU R13, [R1+0xd4] ;  /* 0x0000d400010d7983 */ /* 0x000ea80000300800 */
[----:B------:R-:W2:Y:S04]  /*11c80*/  LDL.LU R14, [R1+0xd8] ;  /* 0x0000d800010e7983 */ /* 0x000ea80000300800 */
[----:B------:R-:W2:Y:S01]  /*11c90*/  LDL.LU R15, [R1+0xdc] ;  /* 0x0000dc00010f7983 */ /* 0x000ea20000300800 */
[C---:B------:R-:W-:Y:S03]  /*11ca0*/  HMMA.16816.F32 R8, R20.reuse, R6, R8 ;  /* 0x000000061408723c */ /* 0x040fe60000001808 */
        /* <DEDUP_REMOVED lines=9> */
[----:B------:R-:W2:Y:S04]  /*11d40*/  LDL.LU.64 R8, [R1+0x7a8] ;  /* 0x0007a80001087983 */ /* 0x000ea80000300a00 */
[----:B------:R-:W-:Y:S04]  /*11d50*/  STL.64 [R1+0x738], R6 ;  /* 0x0007380601007387 */ /* 0x000fe80000100a00 */
[----:B----4-:R0:W-:Y:S04]  /*11d60*/  STL.64 [R1+0x730], R4 ;  /* 0x0007300401007387 */ /* 0x0101e80000100a00 */
[----:B0-----:R-:W4:Y:S04]  /*11d70*/  LDL.LU R4, [R1+0x90] ;  /* 0x0000900001047983 */ /* 0x001f280000300800 */
[----:B------:R-:W4:Y:S04]  /*11d80*/  LDL.LU R5, [R1+0x94] ;  /* 0x0000940001057983 */ /* 0x000f280000300800 */
[----:B------:R-:W2:Y:S04]  /*11d90*/  LDL.LU R6, [R1+0x98] ;  /* 0x0000980001067983 */ /* 0x000ea80000300800 */
[----:B------:R-:W2:Y:S01]  /*11da0*/  LDL.LU R7, [R1+0x9c] ;  /* 0x00009c0001077983 */ /* 0x000ea20000300800 */
[----:B---3--:R-:W-:Y:S03]  /*11db0*/  HMMA.16816.F32 R20, R20, R10, R24 ;  /* 0x0000000a1414723c */ /* 0x008fe60000001818 */
[----:B--2---:R-:W-:Y:S04]  /*11dc0*/  STL.64 [R1+0x750], R6 ;  /* 0x0007500601007387 */ /* 0x004fe80000100a00 */
[----:B----4-:R0:W-:Y:S04]  /*11dd0*/  STL.64 [R1+0x748], R4 ;  /* 0x0007480401007387 */ /* 0x0101e80000100a00 */
[----:B0-----:R-:W2:Y:S04]  /*11de0*/  LDL.LU R4, [R1+0xb0] ;  /* 0x0000b00001047983 */ /* 0x001ea80000300800 */
[----:B------:R-:W2:Y:S04]  /*11df0*/  LDL.LU R5, [R1+0xb4] ;  /* 0x0000b40001057983 */ /* 0x000ea80000300800 */
[----:B------:R-:W2:Y:S04]  /*11e00*/  LDL.LU R6, [R1+0xb8] ;  /* 0x0000b80001067983 */ /* 0x000ea80000300800 */
[----:B------:R-:W2:Y:S04]  /*11e10*/  LDL.LU R7, [R1+0xbc] ;  /* 0x0000bc0001077983 */ /* 0x000ea80000300800 */
[----:B------:R-:W3:Y:S04]  /*11e20*/  LDL.LU.64 R26, [R1+0x7a0] ;  /* 0x0007a000011a7983 */ /* 0x000ee80000300a00 */
[----:B------:R-:W3:Y:S04]  /*11e30*/  LDL.LU.64 R24, [R1+0x798] ;  /* 0x0007980001187983 */ /* 0x000ee80000300a00 */
[----:B------:R0:W-:Y:S04]  /*11e40*/  STL.64 [R1+0x180], R20 ;  /* 0x0001801401007387 */ /* 0x0001e80000100a00 */
[----:B------:R1:W-:Y:S04]  /*11e50*/  STL.64 [R1+0x188], R22 ;  /* 0x0001881601007387 */ /* 0x0003e80000100a00 */
[----:B0-----:R-:W4:Y:S04]  /*11e60*/  LDL.LU R20, [R1+0x80] ;  /* 0x0000800001147983 */ /* 0x001f280000300800 */
[----:B------:R-:W4:Y:S04]  /*11e70*/  LDL.LU R21, [R1+0x84] ;  /* 0x0000840001157983 */ /* 0x000f280000300800 */
[----:B-1----:R-:W4:Y:S04]  /*11e80*/  LDL.LU R22, [R1+0x88] ;  /* 0x0000880001167983 */ /* 0x002f280000300800 */
[----:B------:R-:W4:Y:S01]  /*11e90*/  LDL.LU R23, [R1+0x8c] ;  /* 0x00008c0001177983 */ /* 0x000f220000300800 */
[C---:B---3--:R-:W-:Y:S03]  /*11ea0*/  HMMA.16816.F32 R16, R24.reuse, R18, R12 ;  /* 0x000000121810723c */ /* 0x048fe6000000180c */
[----:B------:R-:W3:Y:S04]  /*11eb0*/  LDL.LU.64 R14, [R1+0x790] ;  /* 0x00079000010e7983 */ /* 0x000ee80000300a00 */
[----:B------:R-:W3:Y:S11]  /*11ec0*/  LDL.LU.64 R12, [R1+0x788] ;  /* 0x00078800010c7983 */ /* 0x000ef60000300a00 */
[----:B------:R-:W-:Y:S05]  /*11ed0*/  @!UPT UIADD3 URZ, URZ, URZ, URZ ;  /* 0x0000003f3f3ff290 */ /* 0x000fea000fffe03f */
[----:B------:R-:W-:Y:S04]  /*11ee0*/  STL.64 [R1+0xe0], R16 ;  /* 0x0000e01001007387 */ /* 0x000fe80000100a00 */
        /* <DEDUP_REMOVED lines=8> */
[----:B0-----:R-:W3:Y:S02]  /*11f70*/  LDL.LU.64 R18, [R1+0x768] ;  /* 0x0007680001127983 */ /* 0x001ee40000300a00 */
[C---:B---3--:R-:W-:Y:S02]  /*11f80*/  HMMA.16816.F32 R16, R24.reuse, R18, R12 ;  /* 0x000000121810723c */ /* 0x048fe4000000180c */
[----:B------:R-:W2:Y:S11]  /*11f90*/  LDL.LU.64 R14, [R1+0x760] ;  /* 0x00076000010e7983 */ /* 0x000eb60000300a00 */
[----:B------:R-:W-:Y:S10]  /*11fa0*/  @!UPT UIADD3 URZ, URZ, URZ, URZ ;  /* 0x0000003f3f3ff290 */ /* 0x000ff4000fffe03f */
[----:B------:R0:W-:Y:S04]  /*11fb0*/  STL.64 [R1+0xc0], R16 ;  /* 0x0000c01001007387 */ /* 0x0001e80000100a00 */
[----:B------:R-:W-:Y:S04]  /*11fc0*/  STL.64 [R1+0xc8], R18 ;  /* 0x0000c81201007387 */ /* 0x000fe80000100a00 */
[----:B0-----:R0:W5:Y:S01]  /*11fd0*/  LDL.LU.64 R16, [R1+0x758] ;  /* 0x0007580001107983 */ /* 0x0011620000300a00 */
[C---:B--2---:R-:W-:Y:S03]  /*11fe0*/  HMMA.16816.F32 R12, R24.reuse, R14, R4 ;  /* 0x0000000e180c723c */ /* 0x044fe60000001804 */
[----:B------:R-:W2:Y:S04]  /*11ff0*/  LDL.LU.64 R6, [R1+0x750] ;  /* 0x0007500001067983 */ /* 0x000ea80000300a00 */
[----:B------:R-:W2:Y:S11]  /*12000*/  LDL.LU.64 R4, [R1+0x748] ;  /* 0x0007480001047983 */ /* 0x000eb60000300a00 */
[----:B------:R-:W-:Y:S05]  /*12010*/  @!UPT UIADD3 URZ, URZ, URZ, URZ ;  /* 0x0000003f3f3ff290 */ /* 0x000fea000fffe03f */
[----:B------:R-:W-:Y:S04]  /*12020*/  STL.64 [R1+0xb0], R12 ;  /* 0x0000b00c01007387 */ /* 0x000fe80000100a00 */
[----:B------:R1:W-:Y:S04]  /*12030*/  STL.64 [R1+0xb8], R14 ;  /* 0x0000b80e01007387 */ /* 0x0003e80000100a00 */
[----:B-1----:R-:W2:Y:S02]  /*12040*/  LDL.LU.64 R14, [R1+0x740] ;  /* 0x00074000010e7983 */ /* 0x002ea40000300a00 */
[----:B--2---:R-:W-:Y:S02]  /*12050*/  HMMA.16816.F32 R12, R24, R14, R4 ;  /* 0x0000000e180c723c */ /* 0x004fe40000001804 */
[----:B------:R-:W2:Y:S04]  /*12060*/  LDL.LU.64 R6, [R1+0x738] ;  /* 0x0007380001067983 */ /* 0x000ea80000300a00 */
[----:B------:R-:W3:Y:S11]  /*12070*/  LDL.LU.64 R4, [R1+0x730] ;  /* 0x0007300001047983 */ /* 0x000ef60000300a00 */
[----:B------:R-:W-:Y:S06]  /*12080*/  @!UPT UIADD3 URZ, URZ, URZ, URZ ;  /* 0x0000003f3f3ff290 */ /* 0x000fec000fffe03f */
[----:B------:R-:W-:Y:S04]  /*12090*/  STL.64 [R1+0x90], R12 ;  /* 0x0000900c01007387 */ /* 0x000fe80000100a00 */
[----:B------:R1:W-:Y:S04]  /*120a0*/  STL.64 [R1+0x98], R14 ;  /* 0x0000980e01007387 */ /* 0x0003e80000100a00 */
[----:B-1----:R-:W4:Y:S01]  /*120b0*/  LDL.LU.64 R14, [R1+0x728] ;  /* 0x00072800010e7983 */ /* 0x002f220000300a00 */
[----:B------:R-:W-:Y:S01]  /*120c0*/  IMAD.MOV.U32 R18, RZ, RZ, c[0x0][0x18c] ;  /* 0x00006300ff127624 */ /* 0x000fe200078e00ff */
[----:B------:R-:W-:-:S02]  /*120d0*/  LOP3.LUT R9, R9, R8, RZ, 0x3c, !PT ;  /* 0x0000000809097212 */ /* 0x000fc400078e3cff */
[----:B------:R-:W2:Y:S01]  /*120e0*/  LDL.LU.64 R12, [R1+0x720] ;  /* 0x00072000010c7983 */ /* 0x000ea20000300a00 */
[----:B------:R-:W-:Y:S01]  /*120f0*/  IMAD.SHL.U32 R18, R18, 0x20, RZ ;  /* 0x0000002012127824 */ /* 0x000fe200078e00ff */
[C---:B------:R-:W-:Y:S02]  /*12100*/  LOP3.LUT R8, R9.reuse, R8, RZ, 0x3c, !PT ;  /* 0x0000000809087212 */ /* 0x040fe400078e3cff */
[----:B------:R-:W2:Y:S02]  /*12110*/  LDL.LU R19, [R1+0x65c] ;  /* 0x00065c0001137983 */ /* 0x000ea40000300800 */
[----:B------:R-:W-:-:S05]  /*12120*/  LOP3.LUT R9, R9, R8, RZ, 0x3c, !PT ;  /* 0x0000000809097212 */ /* 0x000fca00078e3cff */
[----:B------:R-:W-:Y:S01]  /*12130*/  IMAD.WIDE R8, R18, 0x2, R8 ;  /* 0x0000000212087825 */ /* 0x000fe200078e0208 */
[----:B---3--:R-:W-:-:S04]  /*12140*/  LOP3.LUT R5, R5, R4, RZ, 0x3c, !PT ;  /* 0x0000000405057212 */ /* 0x008fc800078e3cff */
[----:B------:R-:W-:-:S04]  /*12150*/  LOP3.LUT R4, R5, R4, RZ, 0x3c, !PT ;  /* 0x0000000405047212 */ /* 0x000fc800078e3cff */
[----:B------:R-:W-:-:S05]  /*12160*/  LOP3.LUT R5, R5, R4, RZ, 0x3c, !PT ;  /* 0x0000000405057212 */ /* 0x000fca00078e3cff */
[----:B------:R-:W-:Y:S01]  /*12170*/  IMAD.WIDE R4, R18, 0x2, R4 ;  /* 0x0000000212047825 */ /* 0x000fe200078e0204 */
[----:B----4-:R-:W-:Y:S04]  /*12180*/  HMMA.16816.F32 R20, R24, R14, R20 ;  /* 0x0000000e1814723c */ /* 0x010fe80000001814 */
[----:B------:R1:W-:Y:S11]  /*12190*/  STL [R1+0x5a4], R4 ;  /* 0x0005a40401007387 */ /* 0x0003f60000100800 */
[----:B------:R-:W-:Y:S08]  /*121a0*/  @!UPT UIADD3 URZ, URZ, URZ, URZ ;  /* 0x0000003f3f3ff290 */ /* 0x000ff0000fffe03f */
[----:B------:R-:W-:Y:S04]  /*121b0*/  STL.64 [R1+0x80], R20 ;  /* 0x0000801401007387 */ /* 0x000fe80000100a00 */
[----:B------:R-:W-:Y:S04]  /*121c0*/  STL.64 [R1+0x88], R22 ;  /* 0x0000881601007387 */ /* 0x000fe80000100a00 */
[----:B------:R3:W-:Y:S04]  /*121d0*/  STL [R1+0x4f8], R5 ;  /* 0x0004f80501007387 */ /* 0x0007e80000100800 */
[----:B-1----:R-:W4:Y:S04]  /*121e0*/  LDL.LU R4, [R1+0x4a8] ;  /* 0x0004a80001047983 */ /* 0x002f280000300800 */
[----:B---3--:R-:W4:Y:S04]  /*121f0*/  LDL.LU R5, [R1+0x4fc] ;  /* 0x0004fc0001057983 */ /* 0x008f280000300800 */
[----:B------:R1:W-:Y:S04]  /*12200*/  STL [R1+0x654], R8 ;  /* 0x0006540801007387 */ /* 0x0003e80000100800 */
[----:B------:R-:W3:Y:S04]  /*12210*/  LDL.LU R14, [R1+0x4b0] ;  /* 0x0004b000010e7983 */ /* 0x000ee80000300800 */
[----:B------:R-:W3:Y:S04]  /*12220*/  LDL.LU R15, [R1+0x50c] ;  /* 0x00050c00010f7983 */ /* 0x000ee80000300800 */
[----:B------:R-:W3:Y:S04]  /*12230*/  LDL.LU R20, [R1+0x510] ;  /* 0x0005100001147983 */ /* 0x000ee80000300800 */
[----:B------:R-:W3:Y:S04]  /*12240*/  LDL.LU R21, [R1+0x5bc] ;  /* 0x0005bc0001157983 */ /* 0x000ee80000300800 */
[----:B------:R-:W3:Y:S04]  /*12250*/  LDL.LU R22, [R1+0x5c0] ;  /* 0x0005c00001167983 */ /* 0x000ee80000300800 */
[----:B------:R-:W3:Y:S04]  /*12260*/  LDL.LU R23, [R1+0x660] ;  /* 0x0006600001177983 */ /* 0x000ee80000300800 */
[----:B------:R0:W-:Y:S04]  /*12270*/  STL [R1+0x5a8], R9 ;  /* 0x0005a80901007387 */ /* 0x0001e80000100800 */
[----:B-1----:R-:W3:Y:S04]  /*12280*/  LDL.LU R8, [R1+0x500] ;  /* 0x0005000001087983 */ /* 0x002ee80000300800 */
[----:B0-----:R-:W3:Y:S01]  /*12290*/  LDL.LU R9, [R1+0x5ac] ;  /* 0x0005ac0001097983 */ /* 0x001ee20000300800 */
[----:B--2---:R-:W-:-:S04]  /*122a0*/  LOP3.LUT R13, R13, R12, RZ, 0x3c, !PT ;  /* 0x0000000c0d0d7212 */ /* 0x004fc800078e3cff */
[----:B------:R-:W-:-:S04]  /*122b0*/  LOP3.LUT R12, R13, R12, RZ, 0x3c, !PT ;  /* 0x0000000c0d0c7212 */ /* 0x000fc800078e3cff */
[----:B------:R-:W-:-:S05]  /*122c0*/  LOP3.LUT R13, R13, R12, RZ, 0x3c, !PT ;  /* 0x0000000c0d0d7212 */ /* 0x000fca00078e3cff */
[----:B------:R-:W-:Y:S01]  /*122d0*/  IMAD.WIDE R12, R18, 0x2, R12 ;  /* 0x00000002120c7825 */ /* 0x000fe200078e020c */
[----:B----4-:R-:W-:-:S04]  /*122e0*/  LOP3.LUT R5, R5, R4, RZ, 0x3c, !PT ;  /* 0x0000000405057212 */ /* 0x010fc800078e3cff */
[----:B------:R-:W-:-:S04]  /*122f0*/  LOP3.LUT R4, R5, R4, RZ, 0x3c, !PT ;  /* 0x0000000405047212 */ /* 0x000fc800078e3cff */
[----:B------:R-:W-:-:S05]  /*12300*/  LOP3.LUT R5, R5, R4, RZ, 0x3c, !PT ;  /* 0x0000000405057212 */ /* 0x000fca00078e3cff */
[----:B------:R-:W-:-:S05]  /*12310*/  IMAD.WIDE R4, R18, 0x2, R4 ;  /* 0x0000000212047825 */ /* 0x000fca00078e0204 */
[----:B------:R0:W-:Y:S04]  /*12320*/  STL [R1+0x4fc], R4 ;  /* 0x0004fc0401007387 */ /* 0x0001e80000100800 */
[----:B------:R1:W-:Y:S04]  /*12330*/  STL [R1+0x4a8], R5 ;  /* 0x0004a80501007387 */ /* 0x0003e80000100800 */
[----:B0-----:R-:W2:Y:S04]  /*12340*/  LDL.LU R4, [R1+0x4ac] ;  /* 0x0004ac0001047983 */ /* 0x001ea80000300800 */
[----:B-1----:R-:W2:Y:S01]  /*12350*/  LDL.LU R5, [R1+0x504] ;  /* 0x0005040001057983 */ /* 0x002ea20000300800 */
[----:B---3--:R-:W-:-:S04]  /*12360*/  LOP3.LUT R9, R9, R8, RZ, 0x3c, !PT ;  /* 0x0000000809097212 */ /* 0x008fc800078e3cff */
[----:B------:R-:W-:-:S04]  /*12370*/  LOP3.LUT R8, R9, R8, RZ, 0x3c, !PT ;  /* 0x0000000809087212 */ /* 0x000fc800078e3cff */
[----:B------:R-:W-:-:S05]  /*12380*/  LOP3.LUT R9, R9, R8, RZ, 0x3c, !PT ;  /* 0x0000000809097212 */ /* 0x000fca00078e3cff */
[----:B------:R-:W-:-:S05]  /*12390*/  IMAD.WIDE R8, R18, 0x2, R8 ;  /* 0x0000000212087825 */ /* 0x000fca00078e0208 */
[----:B------:R0:W-:Y:S04]  /*123a0*/  STL [R1+0x5ac], R8 ;  /* 0x0005ac0801007387 */ /* 0x0001e80000100800 */
[----:B------:R1:W-:Y:S04]  /*123b0*/  STL [R1+0x500], R9 ;  /* 0x0005000901007387 */ /* 0x0003e80000100800 */
[----:B0-----:R-:W3:Y:S04]  /*123c0*/  LDL.LU R8, [R1+0x508] ;  /* 0x0005080001087983 */ /* 0x001ee80000300800 */
[----:B-1----:R-:W3:Y:S04]  /*123d0*/  LDL.LU R9, [R1+0x5b4] ;  /* 0x0005b40001097983 */ /* 0x002ee80000300800 */
[----:B------:R-:W-:Y:S04]  /*123e0*/  STL [R1+0x658], R12 ;  /* 0x0006580c01007387 */ /* 0x000fe80000100800 */
[----:B------:R0:W-:Y:S04]  /*123f0*/  STL [R1+0x5b0], R13 ;  /* 0x0005b00d01007387 */ /* 0x0001e80000100800 */
[----:B0-----:R-:W4:Y:S01]  /*12400*/  LDL.LU R13, [R1+0x5b8] ;  /* 0x0005b800010d7983 */ /* 0x001f220000300800 */
[----:B------:R-:W-:Y:S01]  /*12410*/  IMAD.MOV.U32 R12, RZ, RZ, R19 ;  /* 0x000000ffff0c7224 */ /* 0x000fe200078e0013 */
[----:B--2---:R-:W-:-:S04]  /*12420*/  LOP3.LUT R5, R5, R4, RZ, 0x3c, !PT ;  /* 0x0000000405057212 */ /* 0x004fc800078e3cff */
[----:B------:R-:W-:-:S04]  /*12430*/  LOP3.LUT R4, R5, R4, RZ, 0x3c, !PT ;  /* 0x0000000405047212 */ /* 0x000fc800078e3cff */
[----:B------:R-:W-:-:S05]  /*12440*/  LOP3.LUT R5, R5, R4, RZ, 0x3c, !PT ;  /* 0x0000000405057212 */ /* 0x000fca00078e3cff */
[----:B------:R-:W-:-:S05]  /*12450*/  IMAD.WIDE R4, R18, 0x2, R4 ;  /* 0x0000000212047825 */ /* 0x000fca00078e0204 */
[----:B------:R0:W-:Y:S04]  /*12460*/  STL [R1+0x504], R4 ;  /* 0x0005040401007387 */ /* 0x0001e80000100800 */
[----:B------:R1:W-:Y:S01]  /*12470*/  STL [R1+0x4ac], R5 ;  /* 0x0004ac0501007387 */ /* 0x0003e20000100800 */
[----:B---3--:R-:W-:-:S04]  /*12480*/  LOP3.LUT R9, R9, R8, RZ, 0x3c, !PT ;  /* 0x0000000809097212 */ /* 0x008fc800078e3cff */
[----:B------:R-:W-:-:S04]  /*12490*/  LOP3.LUT R8, R9, R8, RZ, 0x3c, !PT ;  /* 0x0000000809087212 */ /* 0x000fc800078e3cff */
[----:B------:R-:W-:Y:S01]  /*124a0*/  LOP3.LUT R9, R9, R8, RZ, 0x3c, !PT ;  /* 0x0000000809097212 */ /* 0x000fe200078e3cff */
[----:B0-----:R-:W-:-:S04]  /*124b0*/  IMAD.MOV.U32 R4, RZ, RZ, R15 ;  /* 0x000000ffff047224 */ /* 0x001fc800078e000f */
[----:B------:R-:W-:-:S04]  /*124c0*/  IMAD.WIDE R8, R18, 0x2, R8 ;  /* 0x0000000212087825 */ /* 0x000fc800078e0208 */
[----:B-1----:R-:W-:Y:S01]  /*124d0*/  IMAD.MOV.U32 R5, RZ, RZ, R14 ;  /* 0x000000ffff057224 */ /* 0x002fe200078e000e */
[----:B------:R0:W-:Y:S01]  /*124e0*/  STL [R1+0x5b4], R8 ;  /* 0x0005b40801007387 */ /* 0x0001e20000100800 */
[----:B----4-:R-:W-:-:S03]  /*124f0*/  IMAD.WIDE R12, R18, 0x2, R12 ;  /* 0x00000002120c7825 */ /* 0x010fc600078e020c */
[----:B------:R1:W-:Y:S01]  /*12500*/  STL [R1+0x508], R9 ;  /* 0x0005080901007387 */ /* 0x0003e20000100800 */
[----:B------:R-:W-:-:S03]  /*12510*/  IMAD.WIDE R4, R18, 0x2, R4 ;  /* 0x0000000212047825 */ /* 0x000fc600078e0204 */
[----:B------:R2:W-:Y:S01]  /*12520*/  STL [R1+0x65c], R12 ;  /* 0x00065c0c01007387 */ /* 0x0005e20000100800 */
[----:B0-----:R-:W-:Y:S02]  /*12530*/  IMAD.MOV.U32 R8, RZ, RZ, R21 ;  /* 0x000000ffff087224 */ /* 0x001fe400078e0015 */
[----:B-1----:R-:W-:Y:S01]  /*12540*/  IMAD.MOV.U32 R9, RZ, RZ, R20 ;  /* 0x000000ffff097224 */ /* 0x002fe200078e0014 */
[----:B------:R0:W-:Y:S03]  /*12550*/  STL [R1+0x5b8], R13 ;  /* 0x0005b80d01007387 */ /* 0x0001e60000100800 */
[----:B------:R-:W-:Y:S01]  /*12560*/  IMAD.WIDE R8, R18, 0x2, R8 ;  /* 0x0000000212087825 */ /* 0x000fe200078e0208 */
[----:B------:R-:W3:Y:S04]  /*12570*/  LDL.LU R19, [R1+0x668] ;  /* 0x0006680001137983 */ /* 0x000ee80000300800 */
[----:B------:R1:W-:Y:S04]  /*12580*/  STL [R1+0x50c], R4 ;  /* 0x00050c0401007387 */ /* 0x0003e80000100800 */
[----:B------:R4:W-:Y:S01]  /*12590*/  STL [R1+0x4b0], R5 ;  /* 0x0004b00501007387 */ /* 0x0009e20000100800 */
[----:B--2---:R-:W-:-:S02]  /*125a0*/  IMAD.MOV.U32 R12, RZ, RZ, R23 ;  /* 0x000000ffff0c7224 */ /* 0x004fc400078e0017 */
[----:B0-----:R-:W-:Y:S01]  /*125b0*/  IMAD.MOV.U32 R13, RZ, RZ, R22 ;  /* 0x000000ffff0d7224 */ /* 0x001fe200078e0016 */
[----:B-1----:R-:W2:Y:S04]  /*125c0*/  LDL.LU R4, [R1+0x4b4] ;  /* 0x0004b40001047983 */ /* 0x002ea80000300800 */
[----:B----4-:R-:W2:Y:S04]  /*125d0*/  LDL.LU R5, [R1+0x514] ;  /* 0x0005140001057983 */ /* 0x010ea80000300800 */
[----:B------:R0:W-:Y:S04]  /*125e0*/  STL [R1+0x5bc], R8 ;  /* 0x0005bc0801007387 */ /* 0x0001e80000100800 */
[----:B------:R1:W-:Y:S01]  /*125f0*/  STL [R1+0x510], R9 ;  /* 0x0005100901007387 */ /* 0x0003e20000100800 */
[----:B------:R-:W-:-:S03]  /*12600*/  IMAD.WIDE R12, R18, 0x2, R12 ;  /* 0x00000002120c7825 */ /* 0x000fc600078e020c */
[----:B0-----:R-:W4:Y:S04]  /*12610*/  LDL.LU R8, [R1+0x518] ;  /* 0x0005180001087983 */ /* 0x001f280000300800 */
[----:B-1----:R-:W4:Y:S04]  /*12620*/  LDL.LU R9, [R1+0x5c4] ;  /* 0x0005c40001097983 */ /* 0x002f280000300800 */
        /* <DEDUP_REMOVED lines=8> */
[----:B0-----:R-:W3:Y:S04]  /*126b0*/  LDL.LU R12, [R1+0x5c8] ;  /* 0x0005c800010c7983 */ /* 0x001ee80000300800 */
[----:B-1----:R-:W3:Y:S01]  /*126c0*/  LDL.LU R13, [R1+0x664] ;  /* 0x00066400010d7983 */ /* 0x002ee20000300800 */
[----:B--2---:R-:W-:-:S04]  /*126d0*/  LOP3.LUT R5, R5, R4, RZ, 0x3c, !PT ;  /* 0x0000000405057212 */ /* 0x004fc800078e3cff */
[----:B------:R-:W-:-:S04]  /*126e0*/  LOP3.LUT R4, R5, R4, RZ, 0x3c, !PT ;  /* 0x0000000405047212 */ /* 0x000fc800078e3cff */
[----:B------:R-:W-:Y:S02]  /*126f0*/  LOP3.LUT R5, R5, R4, RZ, 0x3c, !PT ;  /* 0x0000000405057212 */ /* 0x000fe400078e3cff */
[----:B----4-:R-:W-:-:S04]  /*12700*/  LOP3.LUT R9, R9, R8, RZ, 0x3c, !PT ;  /* 0x0000000809097212 */ /* 0x010fc800078e3cff */
[----:B------:R-:W-:Y:S01]  /*12710*/  LOP3.LUT R8, R9, R8, RZ, 0x3c, !PT ;  /* 0x0000000809087212 */ /* 0x000fe200078e3cff */
[----:B------:R-:W-:-:S03]  /*12720*/  IMAD.WIDE R4, R18, 0x2, R4 ;  /* 0x0000000212047825 */ /* 0x000fc600078e0204 */
[----:B------:R-:W-:Y:S02]  /*12730*/  LOP3.LUT R9, R9, R8, RZ, 0x3c, !PT ;  /* 0x0000000809097212 */ /* 0x000fe400078e3cff */
[----:B------:R0:W-:Y:S03]  /*12740*/  STL [R1+0x514], R4 ;  /* 0x0005140401007387 */ /* 0x0001e60000100800 */
[----:B------:R-:W-:Y:S01]  /*12750*/  IMAD.WIDE R8, R18, 0x2, R8 ;  /* 0x0000000212087825 */ /* 0x000fe200078e0208 */
[----:B------:R1:W-:Y:S04]  /*12760*/  STL [R1+0x4b4], R5 ;  /* 0x0004b40501007387 */ /* 0x0003e80000100800 */
[----:B0-----:R-:W2:Y:S04]  /*12770*/  LDL.LU R4, [R1+0x4b8] ;  /* 0x0004b80001047983 */ /* 0x001ea80000300800 */
[----:B-1----:R-:W2:Y:S04]  /*12780*/  LDL.LU R5, [R1+0x51c] ;  /* 0x00051c0001057983 */ /* 0x002ea80000300800 */
[----:B------:R0:W-:Y:S04]  /*12790*/  STL [R1+0x5c4], R8 ;  /* 0x0005c40801007387 */ /* 0x0001e80000100800 */
[----:B------:R1:W-:Y:S01]  /*127a0*/  STL [R1+0x518], R9 ;  /* 0x0005180901007387 */ /* 0x0003e20000100800 */
[----:B---3--:R-:W-:-:S03]  /*127b0*/  LOP3.LUT R13, R13, R12, RZ, 0x3c, !PT ;  /* 0x0000000c0d0d7212 */ /* 0x008fc600078e3cff */
[----:B0-----:R-:W3:Y:S01]  /*127c0*/  LDL.LU R8, [R1+0x520] ;  /* 0x0005200001087983 */ /* 0x001ee20000300800 */
[----:B------:R-:W-:-:S03]  /*127d0*/  LOP3.LUT R12, R13, R12, RZ, 0x3c, !PT ;  /* 0x0000000c0d0c7212 */ /* 0x000fc600078e3cff */
[----:B-1----:R-:W3:Y:S01]  /*127e0*/  LDL.LU R9, [R1+0x5cc] ;  /* 0x0005cc0001097983 */ /* 0x002ee20000300800 */
[----:B------:R-:W-:-:S05]  /*127f0*/  LOP3.LUT R13, R13, R12, RZ, 0x3c, !PT ;  /* 0x0000000c0d0d7212 */ /* 0x000fca00078e3cff */
[----:B------:R-:W-:-:S05]  /*12800*/  IMAD.WIDE R12, R18, 0x2, R12 ;  /* 0x00000002120c7825 */ /* 0x000fca00078e020c */
[----:B------:R-:W-:Y:S04]  /*12810*/  STL [R1+0x664], R12 ;  /* 0x0006640c01007387 */ /* 0x000fe80000100800 */
[----:B------:R0:W-:Y:S04]  /*12820*/  STL [R1+0x5c8], R13 ;  /* 0x0005c80d01007387 */ /* 0x0001e80000100800 */
[----:B0-----:R-:W4:Y:S01]  /*12830*/  LDL.LU R13, [R1+0x5d0] ;  /* 0x0005d000010d7983 */ /* 0x001f220000300800 */
[----:B------:R-:W-:Y:S01]  /*12840*/  IMAD.MOV.U32 R12, RZ, RZ, R19 ;  /* 0x000000ffff0c7224 */ /* 0x000fe200078e0013 */
[----:B--2---:R-:W-:-:S04]  /*12850*/  LOP3.LUT R5, R5, R4, RZ, 0x3c, !PT ;  /* 0x0000000405057212 */ /* 0x004fc800078e3cff */
[----:B------:R-:W-:-:S04]  /*12860*/  LOP3.LUT R4, R5, R4, RZ, 0x3c, !PT ;  /* 0x0000000405047212 */ /* 0x000fc800078e3cff */
[----:B------:R-:W-:Y:S02]  /*12870*/  LOP3.LUT R5, R5, R4, RZ, 0x3c, !PT ;  /* 0x0000000405057212 */ /* 0x000fe400078e3cff */
[----:B---3--:R-:W-:-:S04]  /*12880*/  LOP3.LUT R9, R9, R8, RZ, 0x3c, !PT ;  /* 0x0000000809097212 */ /* 0x008fc800078e3cff */
[----:B------:R-:W-:Y:S01]  /*12890*/  LOP3.LUT R8, R9, R8, RZ, 0x3c, !PT ;  /* 0x0000000809087212 */ /* 0x000fe200078e3cff */
[----:B------:R-:W-:-:S03]  /*128a0*/  IMAD.WIDE R4, R18, 0x2, R4 ;  /* 0x0000000212047825 */ /* 0x000fc600078e0204 */
[----:B------:R-:W-:Y:S02]  /*128b0*/  LOP3.LUT R9, R9, R8, RZ, 0x3c, !PT ;  /* 0x0000000809097212 */ /* 0x000fe400078e3cff */
[----:B------:R0:W-:Y:S03]  /*128c0*/  STL [R1+0x51c], R4 ;  /* 0x00051c0401007387 */ /* 0x0001e60000100800 */
[----:B------:R-:W-:Y:S01]  /*128d0*/  IMAD.WIDE R8, R18, 0x2, R8 ;  /* 0x0000000212087825 */ /* 0x000fe200078e0208 */
[----:B------:R1:W-:Y:S04]  /*128e0*/  STL [R1+0x4b8], R5 ;  /* 0x0004b80501007387 */ /* 0x0003e80000100800 */
[----:B------:R2:W-:Y:S01]  /*128f0*/  STL [R1+0x5cc], R8 ;  /* 0x0005cc0801007387 */ /* 0x0005e20000100800 */
[----:B0-----:R-:W-:-:S02]  /*12900*/  IMAD.MOV.U32 R4, RZ, RZ, R15 ;  /* 0x000000ffff047224 */ /* 0x001fc400078e000f */
[----:B-1----:R-:W-:Y:S01]  /*12910*/  IMAD.MOV.U32 R5, RZ, RZ, R14 ;  /* 0x000000ffff057224 */ /* 0x002fe200078e000e */
[----:B------:R0:W-:Y:S01]  /*12920*/  STL [R1+0x520], R9 ;  /* 0x0005200901007387 */ /* 0x0001e20000100800 */
[----:B----4-:R-:W-:-:S04]  /*12930*/  IMAD.WIDE R12, R18, 0x2, R12 ;  /* 0x00000002120c7825 */ /* 0x010fc800078e020c */
[C---:B------:R-:W-:Y:S01]  /*12940*/  IMAD.WIDE R4, R18.reuse, 0x2, R4 ;  /* 0x0000000212047825 */ /* 0x040fe200078e0204 */
[----:B------:R1:W-:Y:S03]  /*12950*/  STL [R1+0x668], R12 ;  /* 0x0006680c01007387 */ /* 0x0003e60000100800 */
[----:B--2---:R-:W-:Y:S02]  /*12960*/  IMAD.MOV.U32 R8, RZ, RZ, R21 ;  /* 0x000000ffff087224 */ /* 0x004fe400078e0015 */
[----:B0-----:R-:W-:Y:S01]  /*12970*/  IMAD.MOV.U32 R9, RZ, RZ, R20 ;  /* 0x000000ffff097224 */ /* 0x001fe200078e0014 */
[----:B------:R0:W-:Y:S03]  /*12980*/  STL [R1+0x5d0], R13 ;  /* 0x0005d00d01007387 */ /* 0x0001e60000100800 */
[----:B------:R-:W-:Y:S01]  /*12990*/  IMAD.WIDE R8, R18, 0x2, R8 ;  /* 0x0000000212087825 */ /* 0x000fe200078e0208 */
[----:B------:R-:W2:Y:S04]  /*129a0*/  LDL.LU R19, [R1+0x674] ;  /* 0x0006740001137983 */ /* 0x000ea80000300800 */
[----:B------:R3:W-:Y:S04]  /*129b0*/  STL [R1+0x524], R4 ;  /* 0x0005240401007387 */ /* 0x0007e80000100800 */
[----:B------:R4:W-:Y:S01]  /*129c0*/  STL [R1+0x4bc], R5 ;  /* 0x0004bc0501007387 */ /* 0x0009e20000100800 */
[----:B-1----:R-:W-:-:S02]  /*129d0*/  IMAD.MOV.U32 R12, RZ, RZ, R23 ;  /* 0x000000ffff0c7224 */ /* 0x002fc400078e0017 */
[----:B0-----:R-:W-:Y:S01]  /*129e0*/  IMAD.MOV.U32 R13, RZ, RZ, R22 ;  /* 0x000000ffff0d7224 */ /* 0x001fe200078e0016 */
[----:B---3--:R-:W3:Y:S04]  /*129f0*/  LDL.LU R4, [R1+0x4c0] ;  /* 0x0004c00001047983 */ /* 0x008ee80000300800 */
[----:B----4-:R-:W3:Y:S04]  /*12a00*/  LDL.LU R5, [R1+0x52c] ;  /* 0x00052c0001057983 */ /* 0x010ee80000300800 */
[----:B------:R0:W-:Y:S04]  /*12a10*/  STL [R1+0x5d4], R8 ;  /* 0x0005d40801007387 */ /* 0x0001e80000100800 */
[----:B------:R1:W-:Y:S01]  /*12a20*/  STL [R1+0x528], R9 ;  /* 0x0005280901007387 */ /* 0x0003e20000100800 */
[----:B------:R-:W-:-:S03]  /*12a30*/  IMAD.WIDE R12, R18, 0x2, R12 ;  /* 0x00000002120c7825 */ /* 0x000fc600078e020c */
[----:B0-----:R-:W4:Y:S04]  /*12a40*/  LDL.LU R8, [R1+0x530] ;  /* 0x0005300001087983 */ /* 0x001f280000300800 */
[----:B-1----:R-:W4:Y:S04]  /*12a50*/  LDL.LU R9, [R1+0x5dc] ;  /* 0x0005dc0001097983 */ /* 0x002f280000300800 */
[----:B------:R0:W-:Y:S04]  /*12a60*/  STL [R1+0x66c], R12 ;  /* 0x00066c0c01007387 */ /* 0x0001e80000100800 */
[----:B------:R-:W2:Y:S04]  /*12a70*/  LDL.LU R14, [R1+0x4c8] ;  /* 0x0004c800010e7983 */ /* 0x000ea80000300800 */
[----:B------:R-:W2:Y:S04]  /*12a80*/  LDL.LU R15, [R1+0x53c] ;  /* 0x00053c00010f7983 */ /* 0x000ea80000300800 */
[----:B------:R-:W2:Y:S04]  /*12a90*/  LDL.LU R20, [R1+0x540] ;  /* 0x0005400001147983 */ /* 0x000ea80000300800 */
[----:B------:R-:W2:Y:S04]  /*12aa0*/  LDL.LU R21, [R1+0x5ec] ;  /* 0x0005ec0001157983 */ /* 0x000ea80000300800 */
[----:B------:R-:W2:Y:S04]  /*12ab0*/  LDL.LU R22, [R1+0x5f0] ;  /* 0x0005f00001167983 */ /* 0x000ea80000300800 */
[----:B------:R-:W2:Y:S04]  /*12ac0*/  LDL.LU R23, [R1+0x678] ;  /* 0x0006780001177983 */ /* 0x000ea80000300800 */
[----:B------:R1:W-:Y:S04]  /*12ad0*/  STL [R1+0x5d8], R13 ;  /* 0x0005d80d01007387 */ /* 0x0003e80000100800 */
[----:B0-----:R-:W2:Y:S04]  /*12ae0*/  LDL.LU R12, [R1+0x5e0] ;  /* 0x0005e000010c7983 */ /* 0x001ea80000300800 */
[----:B-1----:R-:W2:Y:S01]  /*12af0*/  LDL.LU R13, [R1+0x670] ;  /* 0x00067000010d7983 */ /* 0x002ea20000300800 */
[----:B---3--:R-:W-:-:S04]  /*12b00*/  LOP3.LUT R5, R5, R4, RZ, 0x3c, !PT ;  /* 0x0000000405057212 */ /* 0x008fc800078e3cff */
        /* <DEDUP_REMOVED lines=9> */
[----:B0-----:R-:W3:Y:S04]  /*12ba0*/  LDL.LU R4, [R1+0x4c4] ;  /* 0x0004c40001047983 */ /* 0x001ee80000300800 */
[----:B-1----:R-:W3:Y:S04]  /*12bb0*/  LDL.LU R5, [R1+0x534] ;  /* 0x0005340001057983 */ /* 0x002ee80000300800 */
[----:B------:R0:W-:Y:S04]  /*12bc0*/  STL [R1+0x5dc], R8 ;  /* 0x0005dc0801007387 */ /* 0x0001e80000100800 */
[----:B------:R1:W-:Y:S01]  /*12bd0*/  STL [R1+0x530], R9 ;  /* 0x0005300901007387 */ /* 0x0003e20000100800 */
[----:B--2---:R-:W-:-:S03]  /*12be0*/  LOP3.LUT R13, R13, R12, RZ, 0x3c, !PT ;  /* 0x0000000c0d0d7212 */ /* 0x004fc600078e3cff */
[----:B0-----:R-:W2:Y:S01]  /*12bf0*/  LDL.LU R8, [R1+0x538] ;  /* 0x0005380001087983 */ /* 0x001ea20000300800 */
[----:B------:R-:W-:-:S03]  /*12c00*/  LOP3.LUT R12, R13, R12, RZ, 0x3c, !PT ;  /* 0x0000000c0d0c7212 */ /* 0x000fc600078e3cff */
[----:B-1----:R-:W2:Y:S01]  /*12c10*/  LDL.LU R9, [R1+0x5e4] ;  /* 0x0005e40001097983 */ /* 0x002ea20000300800 */
[----:B------:R-:W-:-:S05]  /*12c20*/  LOP3.LUT R13, R13, R12, RZ, 0x3c, !PT ;  /* 0x0000000c0d0d7212 */ /* 0x000fca00078e3cff */
[----:B------:R-:W-:-:S05]  /*12c30*/  IMAD.WIDE R12, R18, 0x2, R12 ;  /* 0x00000002120c7825 */ /* 0x000fca00078e020c */
[----:B------:R-:W-:Y:S04]  /*12c40*/  STL [R1+0x670], R12 ;  /* 0x0006700c01007387 */ /* 0x000fe80000100800 */
[----:B------:R0:W-:Y:S04]  /*12c50*/  STL [R1+0x5e0], R13 ;  /* 0x0005e00d01007387 */ /* 0x0001e80000100800 */
[----:B0-----:R-:W4:Y:S01]  /*12c60*/  LDL.LU R13, [R1+0x5e8] ;  /* 0x0005e800010d7983 */ /* 0x001f220000300800 */
[----:B------:R-:W-:Y:S01]  /*12c70*/  IMAD.MOV.U32 R12, RZ, RZ, R19 ;  /* 0x000000ffff0c7224 */ /* 0x000fe200078e0013 */
[----:B---3--:R-:W-:-:S04]  /*12c80*/  LOP3.LUT R5, R5, R4, RZ, 0x3c, !PT ;  /* 0x0000000405057212 */ /* 0x008fc800078e3cff */
[----:B------:R-:W-:-:S04]  /*12c90*/  LOP3.LUT R4, R5, R4, RZ, 0x3c, !PT ;  /* 0x0000000405047212 */ /* 0x000fc800078e3cff */
[----:B------:R-:W-:Y:S02]  /*12ca0*/  LOP3.LUT R5, R5, R4, RZ, 0x3c, !PT ;  /* 0x0000000405057212 */ /* 0x000fe400078e3cff */
[----:B--2---:R-:W-:-:S04]  /*12cb0*/  LOP3.LUT R9, R9, R8, RZ, 0x3c, !PT ;  /* 0x0000000809097212 */ /* 0x004fc800078e3cff */
        /* <DEDUP_REMOVED lines=137> */
[----:B------:R0:W-:Y:S01]  /*13550*/  STL [R1+0x564], R4 ;  /* 0x0005640401007387 */ /* 0x0001e20000100800 */
[----:B------:R1:W-:Y:S02]  /*13560*/  STL [R1+0x4dc], R5 ;  /* 0x0004dc0501007387 */ /* 0x0003e40000100800 */
[----:B------:R-:W-:-:S05]  /*13570*/  IMAD.WIDE R8, R18, 0x2, R8 ;  /* 0x0000000212087825 */ /* 0x000fca00078e0208 */
[----:B------:R2:W-:Y:S01]  /*13580*/  STL [R1+0x614], R8 ;  /* 0x0006140801007387 */ /* 0x0005e20000100800 */
[----:B------:R3:W-:Y:S02]  /*13590*/  STL [R1+0x568], R9 ;  /* 0x0005680901007387 */ /* 0x0007e40000100800 */
[----:B0-----:R-:W-:Y:S02]  /*135a0*/  IMAD.MOV.U32 R4, RZ, RZ, R15 ;  /* 0x000000ffff047224 */ /* 0x001fe400078e000f */
[----:B-1----:R-:W-:Y:S02]  /*135b0*/  IMAD.MOV.U32 R5, RZ, RZ, R14 ;  /* 0x000000ffff057224 */ /* 0x002fe400078e000e */
[----:B----4-:R-:W-:-:S04]  /*135c0*/  IMAD.WIDE R12, R18, 0x2, R12 ;  /* 0x00000002120c7825 */ /* 0x010fc800078e020c */
[----:B------:R-:W-:-:S04]  /*135d0*/  IMAD.WIDE R4, R18, 0x2, R4 ;  /* 0x0000000212047825 */ /* 0x000fc800078e0204 */
[----:B--2---:R-:W-:Y:S02]  /*135e0*/  IMAD.MOV.U32 R8, RZ, RZ, R21 ;  /* 0x000000ffff087224 */ /* 0x004fe400078e0015 */
[----:B---3--:R-:W-:Y:S01]  /*135f0*/  IMAD.MOV.U32 R9, RZ, RZ, R20 ;  /* 0x000000ffff097224 */ /* 0x008fe200078e0014 */
[----:B------:R-:W-:Y:S01]  /*13600*/  STL [R1+0x68c], R12 ;  /* 0x00068c0c01007387 */ /* 0x000fe20000100800 */
[----:B------:R-:W-:Y:S02]  /*13610*/  STL [R1+0x618], R13 ;  /* 0x0006180d01007387 */ /* 0x000fe40000100800 */
[----:B------:R-:W2:Y:S02]  /*13620*/  LDL.LU R19, [R1+0x698] ;  /* 0x0006980001137983 */ /* 0x000ea40000300800 */
[----:B------:R-:W-:Y:S01]  /*13630*/  IMAD.WIDE R8, R18, 0x2, R8 ;  /* 0x0000000212087825 */ /* 0x000fe200078e0208 */
[----:B------:R0:W-:Y:S03]  /*13640*/  STL [R1+0x56c], R4 ;  /* 0x00056c0401007387 */ /* 0x0001e60000100800 */
[----:B------:R1:W-:Y:S01]  /*13650*/  STL [R1+0x4e0], R5 ;  /* 0x0004e00501007387 */ /* 0x0003e20000100800 */
[----:B0-----:R-:W3:Y:S01]  /*13660*/  LDL.LU R4, [R1+0x4e4] ;  /* 0x0004e40001047983 */ /* 0x001ee20000300800 */
[----:B-1----:R-:W3:Y:S02]  /*13670*/  LDL.LU R5, [R1+0x574] ;  /* 0x0005740001057983 */ /* 0x002ee40000300800 */
[----:B------:R0:W-:Y:S02]  /*13680*/  STL [R1+0x61c], R8 ;  /* 0x00061c0801007387 */ /* 0x0001e40000100800 */
[----:B------:R1:W-:Y:S02]  /*13690*/  STL [R1+0x570], R9 ;  /* 0x0005700901007387 */ /* 0x0003e40000100800 */
[----:B------:R-:W-:-:S02]  /*136a0*/  IMAD.MOV.U32 R12, RZ, RZ, R23 ;  /* 0x000000ffff0c7224 */ /* 0x000fc400078e0017 */
[----:B------:R-:W-:-:S04]  /*136b0*/  IMAD.MOV.U32 R13, RZ, RZ, R22 ;  /* 0x000000ffff0d7224 */ /* 0x000fc800078e0016 */
[----:B------:R-:W-:Y:S01]  /*136c0*/  IMAD.WIDE R12, R18, 0x2, R12 ;  /* 0x00000002120c7825 */ /* 0x000fe200078e020c */
[----:B0-----:R-:W4:Y:S03]  /*136d0*/  LDL.LU R8, [R1+0x578] ;  /* 0x0005780001087983 */ /* 0x001f260000300800 */
[----:B-1----:R-:W4:Y:S02]  /*136e0*/  LDL.LU R9, [R1+0x624] ;  /* 0x0006240001097983 */ /* 0x002f240000300800 */
[----:B------:R0:W-:Y:S02]  /*136f0*/  STL [R1+0x690], R12 ;  /* 0x0006900c01007387 */ /* 0x0001e40000100800 */
[----:B------:R-:W2:Y:S01]  /*13700*/  LDL.LU R14, [R1+0x4ec] ;  /* 0x0004ec00010e7983 */ /* 0x000ea20000300800 */
[----:B------:R-:W2:Y:S01]  /*13710*/  LDL.LU R15, [R1+0x584] ;  /* 0x00058400010f7983 */ /* 0x000ea20000300800 */
[----:B------:R-:W2:Y:S02]  /*13720*/  LDL.LU R20, [R1+0x588] ;  /* 0x0005880001147983 */ /* 0x000ea40000300800 */
[----:B------:R-:W2:Y:S02]  /*13730*/  LDL.LU R21, [R1+0x634] ;  /* 0x0006340001157983 */ /* 0x000ea40000300800 */
[----:B------:R-:W2:Y:S01]  /*13740*/  LDL.LU R22, [R1+0x638] ;  /* 0x0006380001167983 */ /* 0x000ea20000300800 */
[----:B------:R-:W2:Y:S01]  /*13750*/  LDL.LU R23, [R1+0x69c] ;  /* 0x00069c0001177983 */ /* 0x000ea20000300800 */
[----:B------:R1:W-:Y:S03]  /*13760*/  STL [R1+0x620], R13 ;  /* 0x0006200d01007387 */ /* 0x0003e60000100800 */
        /* <DEDUP_REMOVED lines=9> */
[----:B------:R0:W-:Y:S01]  /*13800*/  STL [R1+0x574], R4 ;  /* 0x0005740401007387 */ /* 0x0001e20000100800 */
[----:B------:R1:W-:Y:S02]  /*13810*/  STL [R1+0x4e4], R5 ;  /* 0x0004e40501007387 */ /* 0x0003e40000100800 */
[----:B------:R-:W-:Y:S01]  /*13820*/  IMAD.WIDE R8, R18, 0x2, R8 ;  /* 0x0000000212087825 */ /* 0x000fe200078e0208 */
[-C--:B--2---:R-:W-:Y:S01]  /*13830*/  LOP3.LUT R13, R13, R12.reuse, RZ, 0x3c, !PT ;  /* 0x0000000c0d0d7212 */ /* 0x084fe200078e3cff */
[----:B0-----:R-:W2:Y:S02]  /*13840*/  LDL.LU R4, [R1+0x4e8] ;  /* 0x0004e80001047983 */ /* 0x001ea40000300800 */
[----:B-1----:R-:W2:Y:S02]  /*13850*/  LDL.LU R5, [R1+0x57c] ;  /* 0x00057c0001057983 */ /* 0x002ea40000300800 */
[----:B------:R0:W-:Y:S02]  /*13860*/  STL [R1+0x624], R8 ;  /* 0x0006240801007387 */ /* 0x0001e40000100800 */
[----:B------:R1:W-:Y:S01]  /*13870*/  STL [R1+0x578], R9 ;  /* 0x0005780901007387 */ /* 0x0003e20000100800 */
[----:B------:R-:W-:-:S04]  /*13880*/  LOP3.LUT R12, R13, R12, RZ, 0x3c, !PT ;  /* 0x0000000c0d0c7212 */ /* 0x000fc800078e3cff */
[----:B------:R-:W-:Y:S01]  /*13890*/  LOP3.LUT R13, R13, R12, RZ, 0x3c, !PT ;  /* 0x0000000c0d0d7212 */ /* 0x000fe200078e3cff */
[----:B0-----:R-:W3:Y:S01]  /*138a0*/  LDL.LU R8, [R1+0x580] ;  /* 0x0005800001087983 */ /* 0x001ee20000300800 */
[----:B-1----:R-:W3:Y:S03]  /*138b0*/  LDL.LU R9, [R1+0x62c] ;  /* 0x00062c0001097983 */ /* 0x002ee60000300800 */
[----:B------:R-:W-:-:S05]  /*138c0*/  IMAD.WIDE R12, R18, 0x2, R12 ;  /* 0x00000002120c7825 */ /* 0x000fca00078e020c */
[----:B------:R-:W-:Y:S01]  /*138d0*/  STL [R1+0x694], R12 ;  /* 0x0006940c01007387 */ /* 0x000fe20000100800 */
[----:B------:R0:W-:Y:S03]  /*138e0*/  STL [R1+0x628], R13 ;  /* 0x0006280d01007387 */ /* 0x0001e60000100800 */
        /* <DEDUP_REMOVED lines=9> */
[----:B------:R0:W-:Y:S01]  /*13980*/  STL [R1+0x57c], R4 ;  /* 0x00057c0401007387 */ /* 0x0001e20000100800 */
[----:B------:R1:W-:Y:S02]  /*13990*/  STL [R1+0x4e8], R5 ;  /* 0x0004e80501007387 */ /* 0x0003e40000100800 */
[----:B------:R-:W-:-:S04]  /*139a0*/  IMAD.WIDE R8, R18, 0x2, R8 ;  /* 0x0000000212087825 */ /* 0x000fc800078e0208 */
[C---:B----4-:R-:W-:Y:S01]  /*139b0*/  IMAD.WIDE R12, R18.reuse, 0x2, R12 ;  /* 0x00000002120c7825 */ /* 0x050fe200078e020c */
[----:B------:R2:W-:Y:S03]  /*139c0*/  STL [R1+0x62c], R8 ;  /* 0x00062c0801007387 */ /* 0x0005e60000100800 */
[----:B0-----:R-:W-:Y:S02]  /*139d0*/  IMAD.MOV.U32 R4, RZ, RZ, R15 ;  /* 0x000000ffff047224 */ /* 0x001fe400078e000f */
[----:B-1----:R-:W-:Y:S01]  /*139e0*/  IMAD.MOV.U32 R5, RZ, RZ, R14 ;  /* 0x000000ffff057224 */ /* 0x002fe200078e000e */
[----:B------:R0:W-:Y:S01]  /*139f0*/  STL [R1+0x580], R9 ;  /* 0x0005800901007387 */ /* 0x0001e20000100800 */
[----:B------:R1:W-:Y:S02]  /*13a00*/  STL [R1+0x698], R12 ;  /* 0x0006980c01007387 */ /* 0x0003e40000100800 */
[----:B------:R-:W-:Y:S01]  /*13a10*/  IMAD.WIDE R4, R18, 0x2, R4 ;  /* 0x0000000212047825 */ /* 0x000fe200078e0204 */
[----:B------:R3:W-:Y:S03]  /*13a20*/  STL [R1+0x630], R13 ;  /* 0x0006300d01007387 */ /* 0x0007e60000100800 */
[----:B------:R-:W4:Y:S02]  /*13a30*/  LDL.LU R19, [R1+0x63c] ;  /* 0x00063c0001137983 */ /* 0x000f240000300800 */
[----:B--2---:R-:W-:-:S02]  /*13a40*/  IMAD.MOV.U32 R8, RZ, RZ, R21 ;  /* 0x000000ffff087224 */ /* 0x004fc400078e0015 */
[----:B0-----:R-:W-:Y:S01]  /*13a50*/  IMAD.MOV.U32 R9, RZ, RZ, R20 ;  /* 0x000000ffff097224 */ /* 0x001fe200078e0014 */
[----:B------:R0:W-:Y:S01]  /*13a60*/  STL [R1+0x584], R4 ;  /* 0x0005840401007387 */ /* 0x0001e20000100800 */
[----:B------:R2:W-:Y:S02]  /*13a70*/  STL [R1+0x4ec], R5 ;  /* 0x0004ec0501007387 */ /* 0x0005e40000100800 */
[----:B-1----:R-:W-:Y:S02]  /*13a80*/  IMAD.MOV.U32 R12, RZ, RZ, R23 ;  /* 0x000000ffff0c7224 */ /* 0x002fe400078e0017 */
[----:B------:R-:W-:-:S04]  /*13a90*/  IMAD.WIDE R8, R18, 0x2, R8 ;  /* 0x0000000212087825 */ /* 0x000fc800078e0208 */
[----:B---3--:R-:W-:-:S04]  /*13aa0*/  IMAD.MOV.U32 R13, RZ, RZ, R22 ;  /* 0x000000ffff0d7224 */ /* 0x008fc800078e0016 */
[----:B------:R-:W-:Y:S01]  /*13ab0*/  IMAD.WIDE R12, R18, 0x2, R12 ;  /* 0x00000002120c7825 */ /* 0x000fe200078e020c */
[----:B0-----:R-:W3:Y:S03]  /*13ac0*/  LDL.LU R4, [R1+0x4f0] ;  /* 0x0004f00001047983 */ /* 0x001ee60000300800 */
[----:B--2---:R-:W3:Y:S02]  /*13ad0*/  LDL.LU R5, [R1+0x58c] ;  /* 0x00058c0001057983 */ /* 0x004ee40000300800 */
[----:B------:R-:W-:Y:S02]  /*13ae0*/  STL [R1+0x634], R8 ;  /* 0x0006340801007387 */ /* 0x000fe40000100800 */
[----:B------:R-:W2:Y:S01]  /*13af0*/  LDL.LU R14, [R1+0x598] ;  /* 0x00059800010e7983 */ /* 0x000ea20000300800 */
[----:B------:R-:W2:Y:S01]  /*13b00*/  LDL.LU R15, [R1+0x644] ;  /* 0x00064400010f7983 */ /* 0x000ea20000300800 */
[----:B------:R0:W-:Y:S03]  /*13b10*/  STL [R1+0x588], R9 ;  /* 0x0005880901007387 */ /* 0x0001e60000100800 */
[----:B0-----:R-:W2:Y:S01]  /*13b20*/  LDL.LU R9, [R1+0x590] ;  /* 0x0005900001097983 */ /* 0x001ea20000300800 */
[----:B------:R-:W-:Y:S02]  /*13b30*/  STL [R1+0x69c], R12 ;  /* 0x00069c0c01007387 */ /* 0x000fe40000100800 */
[----:B------:R-:W-:Y:S02]  /*13b40*/  STL [R1+0x638], R13 ;  /* 0x0006380d01007387 */ /* 0x000fe40000100800 */
[----:B------:R-:W2:Y:S01]  /*13b50*/  LDL.LU R20, [R1+0x5a0] ;  /* 0x0005a00001147983 */ /* 0x000ea20000300800 */
[----:B------:R-:W2:Y:S01]  /*13b60*/  LDL.LU R21, [R1+0x64c] ;  /* 0x00064c0001157983 */ /* 0x000ea20000300800 */
[----:B------:R-:W2:Y:S02]  /*13b70*/  LDL.LU R22, [R1+0x650] ;  /* 0x0006500001167983 */ /* 0x000ea40000300800 */
[----:B------:R-:W2:Y:S02]  /*13b80*/  LDL.LU R23, [R1+0x6a4] ;  /* 0x0006a40001177983 */ /* 0x000ea40000300800 */
[----:B--2---:R-:W-:Y:S01]  /*13b90*/  STL.64 [R1+0x6e0], R22 ;  /* 0x0006e01601007387 */ /* 0x004fe20000100a00 */
[----:B------:R0:W-:Y:S03]  /*13ba0*/  STL.64 [R1+0x6d8], R20 ;  /* 0x0006d81401007387 */ /* 0x0001e60000100a00 */
[----:B0-----:R-:W2:Y:S01]  /*13bb0*/  LDL.LU R20, [R1+0xa0] ;  /* 0x0000a00001147983 */ /* 0x001ea20000300800 */
[----:B------:R-:W2:Y:S02]  /*13bc0*/  LDL.LU R21, [R1+0xa4] ;  /* 0x0000a40001157983 */ /* 0x000ea40000300800 */
[----:B------:R-:W2:Y:S02]  /*13bd0*/  LDL.LU R22, [R1+0xa8] ;  /* 0x0000a80001167983 */ /* 0x000ea40000300800 */
[----:B------:R-:W-:-:S02]  /*13be0*/  IMAD.MOV.U32 R23, RZ, RZ, R2 ;  /* 0x000000ffff177224 */ /* 0x000fc400078e0002 */
[----:B------:R-:W4:Y:S01]  /*13bf0*/  LDL.LU R2, [R1+0x718] ;  /* 0x0007180001027983 */ /* 0x000f220000300800 */
[----:B---3--:R-:W-:-:S04]  /*13c00*/  LOP3.LUT R5, R5, R4, RZ, 0x3c, !PT ;  /* 0x0000000405057212 */ /* 0x008fc800078e3cff */
[C---:B------:R-:W-:Y:S01]  /*13c10*/  LOP3.LUT R4, R5.reuse, R4, RZ, 0x3c, !PT ;  /* 0x0000000405047212 */ /* 0x040fe200078e3cff */
[----:B--2---:R-:W-:Y:S01]  /*13c20*/  STL.64 [R1+0x6f8], R22 ;  /* 0x0006f81601007387 */ /* 0x004fe20000100a00 */
[----:B------:R0:W-:Y:S02]  /*13c30*/  STL.64 [R1+0x6f0], R20 ;  /* 0x0006f01401007387 */ /* 0x0001e40000100a00 */
[----:B0-----:R-:W-:Y:S02]  /*13c40*/  IMAD.MOV.U32 R20, RZ, RZ, R3 ;  /* 0x000000ffff147224 */ /* 0x001fe400078e0003 */
[----:B------:R-:W2:Y:S01]  /*13c50*/  LDL.LU R3, [R1+0x714] ;  /* 0x0007140001037983 */ /* 0x000ea20000300800 */
[----:B------:R-:W-:Y:S02]  /*13c60*/  IMAD.MOV.U32 R21, RZ, RZ, R29 ;  /* 0x000000ffff157224 */ /* 0x000fe400078e001d */
[----:B------:R-:W-:Y:S02]  /*13c70*/  IMAD.MOV.U32 R22, RZ, RZ, R0 ;  /* 0x000000ffff167224 */ /* 0x000fe400078e0000 */
[----:B------:R-:W-:Y:S01]  /*13c80*/  IMAD.MOV.U32 R23, RZ, RZ, R28 ;  /* 0x000000ffff177224 */ /* 0x000fe200078e001c */
[----:B------:R-:W-:Y:S01]  /*13c90*/  LOP3.LUT R5, R5, R4, RZ, 0x3c, !PT ;  /* 0x0000000405057212 */ /* 0x000fe200078e3cff */
[----:B------:R0:W5:Y:S01]  /*13ca0*/  LDL.LU R29, [R1+0x710] ;  /* 0x00071000011d7983 */ /* 0x0001620000300800 */
[----:B------:R0:W5:Y:S02]  /*13cb0*/  LDL.LU R0, [R1+0x70c] ;  /* 0x00070c0001007983 */ /* 0x0001640000300800 */
[----:B------:R0:W5:Y:S02]  /*13cc0*/  LDL.LU R28, [R1+0x708] ;  /* 0x00070800011c7983 */ /* 0x0001640000300800 */
[----:B------:R-:W-:Y:S01]  /*13cd0*/  IMAD.WIDE R4, R18, 0x2, R4 ;  /* 0x0000000212047825 */ /* 0x000fe200078e0204 */
[----:B------:R-:W-:Y:S03]  /*13ce0*/  HMMA.16816.F32 R20, R24, R6, R20 ;  /* 0x000000061814723c */ /* 0x000fe60000001814 */
[----:B----4-:R-:W-:-:S02]  /*13cf0*/  IMAD.MOV.U32 R13, RZ, RZ, R2 ;  /* 0x000000ffff0d7224 */ /* 0x010fc400078e0002 */
[----:B------:R-:W3:Y:S01]  /*13d00*/  LDL.LU R2, [R1+0x704] ;  /* 0x0007040001027983 */ /* 0x000ee20000300800 */
[----:B------:R-:W-:-:S04]  /*13d10*/  IMAD.MOV.U32 R8, RZ, RZ, R19 ;  /* 0x000000ffff087224 */ /* 0x000fc800078e0013 */
[----:B------:R-:W-:-:S04]  /*13d20*/  IMAD.WIDE R8, R18, 0x2, R8 ;  /* 0x0000000212087825 */ /* 0x000fc800078e0208 */
[----:B--2---:R-:W-:Y:S02]  /*13d30*/  IMAD.MOV.U32 R12, RZ, RZ, R3 ;  /* 0x000000ffff0c7224 */ /* 0x004fe400078e0003 */
[----:B------:R-:W2:Y:S01]  /*13d40*/  LDL.LU R3, [R1+0x700] ;  /* 0x0007000001037983 */ /* 0x000ea20000300800 */
[----:B------:R1:W-:Y:S02]  /*13d50*/  STL [R1+0x58c], R4 ;  /* 0x00058c0401007387 */ /* 0x0003e40000100800 */
[----:B------:R4:W-:Y:S02]  /*13d60*/  STL [R1+0x4f0], R5 ;  /* 0x0004f00501007387 */ /* 0x0009e40000100800 */
[----:B------:R-:W-:Y:S01]  /*13d70*/  IMAD.WIDE R12, R18, 0x2, R12 ;  /* 0x00000002120c7825 */ /* 0x000fe200078e020c */
[----:B-1----:R-:W2:Y:S03]  /*13d80*/  LDL.LU R4, [R1+0x4f4] ;  /* 0x0004f40001047983 */ /* 0x002ea60000300800 */
[----:B----4-:R-:W2:Y:S02]  /*13d90*/  LDL.LU R5, [R1+0x594] ;  /* 0x0005940001057983 */ /* 0x010ea40000300800 */
[----:B------:R-:W-:Y:S02]  /*13da0*/  STL [R1+0x63c], R8 ;  /* 0x00063c0801007387 */ /* 0x000fe40000100800 */
[----:B------:R-:W-:Y:S01]  /*13db0*/  STL [R1+0x590], R9 ;  /* 0x0005900901007387 */ /* 0x000fe20000100800 */
[----:B------:R-:W-:Y:S01]  /*13dc0*/  STL [R1+0x6a0], R12 ;  /* 0x0006a00c01007387 */ /* 0x000fe20000100800 */
[----:B------:R-:W4:Y:S02]  /*13dd0*/  LDL.LU R19, [R1+0x50] ;  /* 0x0000500001137983 */ /* 0x000f240000300800 */
[----:B------:R-:W-:Y:S02]  /*13de0*/  STL [R1+0x640], R13 ;  /* 0x0006400d01007387 */ /* 0x000fe40000100800 */
[----:B------:R-:W-:Y:S01]  /*13df0*/  STL.64 [R1+0xf0], R20 ;  /* 0x0000f01401007387 */ /* 0x000fe20000100a00 */
[----:B------:R1:W-:Y:S04]  /*13e00*/  STL.64 [R1+0xf8], R22 ;  /* 0x0000f81601007387 */ /* 0x0003e80000100a00 */
[----:B-1----:R-:W4:Y:S01]  /*13e10*/  LDL.LU.64 R22, [R1+0x6f8] ;  /* 0x0006f80001167983 */ /* 0x002f220000300a00 */
[----:B------:R-:W4:Y:S02]  /*13e20*/  LDL.LU.64 R20, [R1+0x6f0] ;  /* 0x0006f00001147983 */ /* 0x000f240000300a00 */
[----:B------:R-:W4:Y:S02]  /*13e30*/  LDL.LU R12, [R1+0x4a4] ;  /* 0x0004a400010c7983 */ /* 0x000f240000300800 */
[----:B---3--:R-:W-:-:S02]  /*13e40*/  IMAD.MOV.U32 R7, RZ, RZ, R2 ;  /* 0x000000ffff077224 */ /* 0x008fc400078e0002 */
[----:B------:R-:W3:Y:S01]  /*13e50*/  LDL.LU R2, [R1+0x6ec] ;  /* 0x0006ec0001027983 */ /* 0x000ee20000300800 */
[----:B--2---:R-:W-:-:S04]  /*13e60*/  LOP3.LUT R5, R5, R4, RZ, 0x3c, !PT ;  /* 0x0000000405057212 */ /* 0x004fc800078e3cff */
[----:B------:R-:W-:-:S04]  /*13e70*/  LOP3.LUT R4, R5, R4, RZ, 0x3c, !PT ;  /* 0x0000000405047212 */ /* 0x000fc800078e3cff */
[----:B------:R-:W-:Y:S01]  /*13e80*/  LOP3.LUT R5, R5, R4, RZ, 0x3c, !PT ;  /* 0x0000000405057212 */ /* 0x000fe200078e3cff */
[----:B------:R-:W-:Y:S02]  /*13e90*/  IMAD.MOV.U32 R6, RZ, RZ, R3 ;  /* 0x000000ffff067224 */ /* 0x000fe400078e0003 */
[----:B------:R-:W3:Y:S02]  /*13ea0*/  LDL.LU R3, [R1+0x6e8] ;  /* 0x0006e80001037983 */ /* 0x000ee40000300800 */
[----:B------:R-:W-:-:S05]  /*13eb0*/  IMAD.WIDE R8, R18, 0x2, R4 ;  /* 0x0000000212087825 */ /* 0x000fca00078e0204 */
[----:B------:R-:W-:Y:S01]  /*13ec0*/  STL [R1+0x594], R8 ;  /* 0x0005940801007387 */ /* 0x000fe20000100800 */
[----:B------:R1:W-:Y:S01]  /*13ed0*/  STL [R1+0x4f4], R9 ;  /* 0x0004f40901007387 */ /* 0x0003e20000100800 */
[----:B----4-:R-:W-:Y:S01]  /*13ee0*/  HMMA.16816.F32 R24, R24, R10, R20 ;  /* 0x0000000a1818723c */ /* 0x010fe20000001814 */
[----:B------:R-:W2:Y:S01]  /*13ef0*/  LDL.LU.64 R22, [R1+0x6e0] ;  /* 0x0006e00001167983 */ /* 0x000ea20000300a00 */
[----:B------:R-:W4:Y:S01]  /*13f00*/  LDL.LU.64 R20, [R1+0x6d8] ;  /* 0x0006d80001147983 */ /* 0x000f220000300a00 */
[----:B------:R-:W-:Y:S02]  /*13f10*/  IMAD.MOV.U32 R4, RZ, RZ, R15 ;  /* 0x000000ffff047224 */ /* 0x000fe400078e000f */
[----:B------:R-:W-:Y:S02]  /*13f20*/  IMAD.MOV.U32 R5, RZ, RZ, R14 ;  /* 0x000000ffff057224 */ /* 0x000fe400078e000e */
[----:B------:R-:W-:-:S04]  /*13f30*/  IMAD.WIDE R6, R18, 0x2, R6 ;  /* 0x0000000212067825 */ /* 0x000fc800078e0206 */
[----:B------:R-:W-:Y:S01]  /*13f40*/  IMAD.WIDE R4, R18, 0x2, R4 ;  /* 0x0000000212047825 */ /* 0x000fe200078e0204 */
[----:B------:R-:W-:Y:S02]  /*13f50*/  IADD3 R12, R12, -0x1, RZ ;  /* 0xffffffff0c0c7810 */ /* 0x000fe40007ffe0ff */
[----:B------:R-:W-:-:S09]  /*13f60*/  IADD3 R19, R19, -0x20, RZ ;  /* 0xffffffe013137810 */ /* 0x000fd20007ffe0ff */
[----:B------:R-:W-:Y:S01]  /*13f70*/  STL.64 [R1+0xa0], R24 ;  /* 0x0000a01801007387 */ /* 0x000fe20000100a00 */
[----:B------:R-:W-:Y:S02]  /*13f80*/  STL.64 [R1+0xa8], R26 ;  /* 0x0000a81a01007387 */ /* 0x000fe40000100a00 */
[----:B------:R4:W-:Y:S02]  /*13f90*/  STL [R1+0x644], R4 ;  /* 0x0006440401007387 */ /* 0x0009e40000100800 */
[----:B------:R0:W-:Y:S01]  /*13fa0*/  STL [R1+0x598], R5 ;  /* 0x0005980501007387 */ /* 0x0001e20000100800 */
[----:B------:R2:W-:Y:S01]  /*13fb0*/  STL [R1+0x648], R6 ;  /* 0x0006480601007387 */ /* 0x0005e20000100800 */
[----:B------:R0:W-:Y:S02]  /*13fc0*/  STL [R1+0x59c], R7 ;  /* 0x00059c0701007387 */ /* 0x0001e40000100800 */
[----:B------:R-:W-:Y:S01]  /*13fd0*/  STL [R1+0x4a4], R12 ;  /* 0x0004a40c01007387 */ /* 0x000fe20000100800 */
[----:B------:R-:W-:Y:S01]  /*13fe0*/  ISETP.NE.U32.AND P0, PT, R12, RZ, PT ;  /* 0x000000ff0c00720c */ /* 0x000fe20003f05070 */
[----:B------:R-:W-:-:S04]  /*13ff0*/  IMAD.MOV.U32 R13, RZ, RZ, c[0x0][0x188] ;  /* 0x00006200ff0d7624 */ /* 0x000fc800078e00ff */
[----:B------:R-:W-:Y:S02]  /*14000*/  IMAD.SHL.U32 R13, R13, 0x20, RZ ;  /* 0x000000200d0d7824 */ /* 0x000fe400078e00ff */
[----:B-1----:R-:W-:Y:S02]  /*14010*/  IMAD.MOV.U32 R9, RZ, RZ, R26 ;  /* 0x000000ffff097224 */ /* 0x002fe400078e001a */
[----:B------:R-:W-:Y:S02]  /*14020*/  IMAD.MOV.U32 R8, RZ, RZ, R27 ;  /* 0x000000ffff087224 */ /* 0x000fe400078e001b */
[----:B----4-:R-:W-:Y:S02]  /*14030*/  IMAD.MOV.U32 R4, RZ, RZ, R21 ;  /* 0x000000ffff047224 */ /* 0x010fe400078e0015 */
[----:B0-----:R-:W-:Y:S02]  /*14040*/  IMAD.MOV.U32 R5, RZ, RZ, R20 ;  /* 0x000000ffff057224 */ /* 0x001fe400078e0014 */
[----:B--2---:R-:W-:-:S02]  /*14050*/  IMAD.MOV.U32 R6, RZ, RZ, R23 ;  /* 0x000000ffff067224 */ /* 0x004fc400078e0017 */
[----:B------:R-:W-:Y:S02]  /*14060*/  IMAD.MOV.U32 R7, RZ, RZ, R22 ;  /* 0x000000ffff077224 */ /* 0x000fe400078e0016 */
[----:B------:R-:W-:-:S04]  /*14070*/  IMAD.WIDE R4, R18, 0x2, R4 ;  /* 0x0000000212047825 */ /* 0x000fc800078e0204 */
[----:B------:R-:W-:Y:S01]  /*14080*/  IMAD.WIDE R6, R18, 0x2, R6 ;  /* 0x0000000212067825 */ /* 0x000fe200078e0206 */
[----:B------:R0:W-:Y:S03]  /*14090*/  STL [R1+0x64c], R4 ;  /* 0x00064c0401007387 */ /* 0x0001e60000100800 */
[----:B------:R1:W-:Y:S02]  /*140a0*/  STL [R1+0x5a0], R5 ;  /* 0x0005a00501007387 */ /* 0x0003e40000100800 */
[----:B------:R1:W-:Y:S02]  /*140b0*/  STL [R1+0x6a4], R6 ;  /* 0x0006a40601007387 */ /* 0x0003e40000100800 */
[----:B------:R1:W-:Y:S01]  /*140c0*/  STL [R1+0x650], R7 ;  /* 0x0006500701007387 */ /* 0x0003e20000100800 */
[----:B------:R1:W-:Y:S01]  /*140d0*/  STL [R1+0x50], R19 ;  /* 0x0000501301007387 */ /* 0x0003e20000100800 */
[----:B---3--:R-:W-:-:S04]  /*140e0*/  IMAD.WIDE R2, R13, 0x2, R2 ;  /* 0x000000020d027825 */ /* 0x008fc800078e0202 */
[----:B0-----:R-:W-:Y:S02]  /*140f0*/  IMAD.MOV.U32 R4, RZ, RZ, R2 ;  /* 0x000000ffff047224 */ /* 0x001fe400078e0002 */
[----:B------:R-:W-:Y:S01]  /*14100*/  IMAD.MOV.U32 R2, RZ, RZ, R3 ;  /* 0x000000ffff027224 */ /* 0x000fe200078e0003 */
[----:B-1----:R-:W-:Y:S01]  /*14110*/  @!P0 CALL.REL.NOINC `(.L_x_1) ;  /* 0x0000001000008944 */ /* 0x002fe20003c00000 */
[----:B------:R-:W-:Y:S05]  /*14120*/  BRA `(.L_x_2) ;  /* 0xffff40c000007947 */ /* 0x000fea000383ffff */
.L_x_1:
[----:B-----5:R-:W2:Y:S04]  /*14130*/  LDL.LU R29, [R1+0x80] ;  /* 0x00008000011d7983 */ /* 0x020ea80000300800 */
[----:B--2---:R0:W-:Y:S04]  /*14140*/  STL [R1+0x8b0], R29 ;  /* 0x0008b01d01007387 */ /* 0x0041e80000100800 */
[----:B0-----:R-:W2:Y:S04]  /*14150*/  LDL.LU R29, [R1+0xf0] ;  /* 0x0000f000011d7983 */ /* 0x001ea80000300800 */
        /* <DEDUP_REMOVED lines=9> */
[----:B------:R-:W2:Y:S01]  /*141f0*/  LDL.LU R0, [R1+0x94] ;  /* 0x0000940001007983 */ /* 0x000ea20000300800 */
[----:B0-----:R-:W-:-:S03]  /*14200*/  IMAD.MOV.U32 R29, RZ, RZ, R9 ;  /* 0x000000ffff1d7224 */ /* 0x001fc600078e0009 */
        /* <DEDUP_REMOVED lines=11> */
[----:B0-----:R-:W2:Y:S01]  /*142c0*/  LDL.LU R0, [R1+0xfc] ;  /* 0x0000fc0001007983 */ /* 0x001ea20000300800 */
[----:B------:R-:W-:-:S02]  /*142d0*/  IMAD.MOV.U32 R27, RZ, RZ, R16 ;  /* 0x000000ffff1b7224 */ /* 0x000fc400078e0010 */
[----:B------:R-:W-:Y:S01]  /*142e0*/  IMAD.MOV.U32 R26, RZ, RZ, R17 ;  /* 0x000000ffff1a7224 */ /* 0x000fe200078e0011 */
[----:B--2---:R0:W-:Y:S04]  /*142f0*/  STL [R1+0x8dc], R0 ;  /* 0x0008dc0001007387 */ /* 0x0041e80000100800 */
[----:B------:R-:W2:Y:S04]  /*14300*/  LDL.LU R28, [R1+0x90] ;  /* 0x00009000011c7983 */ /* 0x000ea80000300800 */
[----:B------:R-:W3:Y:S04]  /*14310*/  LDL.LU R4, [R1+0x21c] ;  /* 0x00021c0001047983 */ /* 0x000ee80000300800 */
[----:B------:R-:W3:Y:S04]  /*14320*/  LDL.LU R2, [R1+0x218] ;  /* 0x0002180001027983 */ /* 0x000ee80000300800 */
[----:B------:R-:W4:Y:S04]  /*14330*/  LDL.LU R3, [R1+0x38c] ;  /* 0x00038c0001037983 */ /* 0x000f280000300800 */
[----:B------:R-:W4:Y:S04]  /*14340*/  LDL.LU R6, [R1+0x388] ;  /* 0x0003880001067983 */ /* 0x000f280000300800 */
[----:B------:R-:W2:Y:S04]  /*14350*/  LDL.LU R7, [R1+0x39c] ;  /* 0x00039c0001077983 */ /* 0x000ea80000300800 */
[----:B------:R-:W2:Y:S01]  /*14360*/  LDL.LU R5, [R1+0x398] ;  /* 0x0003980001057983 */ /* 0x000ea20000300800 */
[----:B0-----:R-:W-:-:S03]  /*14370*/  IMAD.MOV.U32 R0, RZ, RZ, R8 ;  /* 0x000000ffff007224 */ /* 0x001fc600078e0008 */
[----:B------:R-:W2:Y:S04]  /*14380*/  LDL.LU R24, [R1+0x3ac] ;  /* 0x0003ac0001187983 */ /* 0x000ea80000300800 */
        /* <DEDUP_REMOVED lines=9> */
[----:B------:R-:W2:Y:S01]  /*14420*/  LDL.LU R20, [R1+0x22c] ;  /* 0x00022c0001147983 */ /* 0x000ea20000300800 */
[----:B------:R-:W-:-:S03]  /*14430*/  F2FP.PACK_AB R29, R0, R29 ;  /* 0x0000001d001d723e */ /* 0x000fc600000000ff */
        /* <DEDUP_REMOVED lines=8> */
[----:B------:R0:W-:Y:S04]  /*144c0*/  STL [R1+0x4ac], R29 ;  /* 0x0004ac1d01007387 */ /* 0x0001e80000100800 */
[----:B0-----:R-:W2:Y:S02]  /*144d0*/  LDL.LU R29, [R1+0x8d8] ;  /* 0x0008d800011d7983 */ /* 0x001ea40000300800 */
[----:B--2---:R-:W-:-:S02]  /*144e0*/  F2FP.PACK_AB R29, R0, R29 ;  /* 0x0000001d001d723e */ /* 0x004fc400000000ff */
        /* <DEDUP_REMOVED lines=20> */
[----:B------:R-:W2:Y:S01]  /*14630*/  LDL.LU R0, [R1+0x8ac] ;  /* 0x0008ac0001007983 */ /* 0x000ea20000300800 */
[----:B----4-:R-:W-:-:S03]  /*14640*/  F2FP.PACK_AB R3, R3, R6 ;  /* 0x000000060303723e */ /* 0x010fc600000000ff */
[----:B------:R-:W-:Y:S01]  /*14650*/  STL [R1+0x494], R29 ;  /* 0x0004941d01007387 */ /* 0x000fe20000100800 */
[----:B--2---:R-:W-:Y:S02]  /*14660*/  F2FP.PACK_AB R28, R0, R28 ;  /* 0x0000001c001c723e */ /* 0x004fe400000000ff */
[----:B---3--:R-:W-:Y:S02]  /*14670*/  F2FP.PACK_AB R0, R4, R2 ;  /* 0x000000020400723e */ /* 0x008fe400000000ff */
[----:B------:R-:W-:Y:S01]  /*14680*/  F2FP.PACK_AB R2, R7, R5 ;  /* 0x000000050702723e */ /* 0x000fe200000000ff */
[----:B------:R-:W-:Y:S04]  /*14690*/  STL [R1+0x490], R28 ;  /* 0x0004901c01007387 */ /* 0x000fe80000100800 */
[----:B------:R0:W-:Y:S04]  /*146a0*/  STL [R1+0x48c], R0 ;  /* 0x00048c0001007387 */ /* 0x0001e80000100800 */
[----:B------:R1:W-:Y:S01]  /*146b0*/  STL [R1+0x488], R3 ;  /* 0x0004880301007387 */ /* 0x0003e20000100800 */
[----:B0-----:R-:W-:-:S03]  /*146c0*/  F2FP.PACK_AB R0, R24, R25 ;  /* 0x000000191800723e */ /* 0x001fc600000000ff */
[----:B------:R0:W-:Y:S01]  /*146d0*/  STL [R1+0x484], R2 ;  /* 0x0004840201007387 */ /* 0x0001e20000100800 */
[----:B-1----:R-:W-:-:S03]  /*146e0*/  F2FP.PACK_AB R3, R26, R27 ;  /* 0x0000001b1a03723e */ /* 0x002fc600000000ff */
[----:B------:R1:W-:Y:S04]  /*146f0*/  STL [R1+0x480], R0 ;  /* 0x0004800001007387 */ /* 0x0003e80000100800 */
[----:B------:R2:W-:Y:S01]  /*14700*/  STL [R1+0x47c], R3 ;  /* 0x00047c0301007387 */ /* 0x0005e20000100800 */
[----:B0-----:R-:W-:Y:S02]  /*14710*/  F2FP.PACK_AB R2, R10, R11 ;  /* 0x0000000b0a02723e */ /* 0x001fe400000000ff */
[----:B-1----:R-:W-:-:S03]  /*14720*/  F2FP.PACK_AB R0, R8, R9 ;  /* 0x000000090800723e */ /* 0x002fc600000000ff */
[----:B------:R0:W-:Y:S01]  /*14730*/  STL [R1+0x478], R2 ;  /* 0x0004780201007387 */ /* 0x0001e20000100800 */
[----:B--2---:R-:W-:-:S03]  /*14740*/  F2FP.PACK_AB R3, R12, R13 ;  /* 0x0000000d0c03723e */ /* 0x004fc600000000ff */
[----:B------:R1:W-:Y:S04]  /*14750*/  STL [R1+0x474], R0 ;  /* 0x0004740001007387 */ /* 0x0003e80000100800 */
[----:B------:R2:W-:Y:S01]  /*14760*/  STL [R1+0x470], R3 ;  /* 0x0004700301007387 */ /* 0x0005e20000100800 */
[----:B0-----:R-:W-:Y:S02]  /*14770*/  F2FP.PACK_AB R2, R14, R15 ;  /* 0x0000000f0e02723e */ /* 0x001fe400000000ff */
[----:B-1----:R-:W-:-:S03]  /*14780*/  F2FP.PACK_AB R0, R20, R21 ;  /* 0x000000151400723e */ /* 0x002fc600000000ff */
[----:B------:R0:W-:Y:S01]  /*14790*/  STL [R1+0x39c], R2 ;  /* 0x00039c0201007387 */ /* 0x0001e20000100800 */
[----:B--2---:R-:W-:-:S03]  /*147a0*/  F2FP.PACK_AB R3, R22, R23 ;  /* 0x000000171603723e */ /* 0x004fc600000000ff */
[----:B------:R1:W-:Y:S04]  /*147b0*/  STL [R1+0x398], R0 ;  /* 0x0003980001007387 */ /* 0x0003e80000100800 */
[----:B------:R-:W-:Y:S04]  /*147c0*/  STL [R1+0x394], R3 ;  /* 0x0003940301007387 */ /* 0x000fe80000100800 */
[----:B------:R-:W2:Y:S01]  /*147d0*/  LDL.LU R29, [R1+0x290] ;  /* 0x00029000011d7983 */ /* 0x000ea20000300800 */
[----:B0-----:R-:W-:Y:S02]  /*147e0*/  F2FP.PACK_AB R2, R16, R17 ;  /* 0x000000111002723e */ /* 0x001fe400000000ff */
[----:B-1----:R-:W-:-:S03]  /*147f0*/  F2FP.PACK_AB R0, R18, R19 ;  /* 0x000000131200723e */ /* 0x002fc600000000ff */
        /* <DEDUP_REMOVED lines=34> */
[----:B------:R-:W3:Y:S04]  /*14a20*/  LDL.LU R0, [R1+0x2a4] ;  /* 0x0002a40001007983 */ /* 0x000ee80000300800 */
[----:B---3--:R0:W-:Y:S04]  /*14a30*/  STL [R1+0x828], R0 ;  /* 0x0008280001007387 */ /* 0x0081e80000100800 */
[----:B0-----:R-:W3:Y:S04]  /*14a40*/  LDL.LU R0, [R1+0x294] ;  /* 0x0002940001007983 */ /* 0x001ee80000300800 */
        /* <DEDUP_REMOVED lines=31> */
[----:B0-----:R-:W2:Y:S04]  /*14c40*/  LDL.LU R0, [R1+0x224] ;  /* 0x0002240001007983 */ /* 0x001ea80000300800 */
[----:B------:R-:W3:Y:S04]  /*14c50*/  LDL.LU R28, [R1+0x2a0] ;  /* 0x0002a000011c7983 */ /* 0x000ee80000300800 */
[----:B------:R-:W4:Y:S04]  /*14c60*/  LDL.LU R4, [R1+0x2b4] ;  /* 0x0002b40001047983 */ /* 0x000f280000300800 */
        /* <DEDUP_REMOVED lines=25> */
[----:B--2---:R-:W-:-:S03]  /*14e00*/  F2FP.PACK_AB R29, R0, R29 ;  /* 0x0000001d001d723e */ /* 0x004fc600000000ff */
        /* <DEDUP_REMOVED lines=65> */
[----:B---3--:R-:W-:-:S03]  /*15220*/  F2FP.PACK_AB R3, R3, R6 ;  /* 0x000000060303723e */ /* 0x008fc600000000ff */
[----:B------:R-:W-:Y:S01]  /*15230*/  STL [R1+0x188], R29 ;  /* 0x0001881d01007387 */ /* 0x000fe20000100800 */
[----:B--2---:R-:W-:Y:S02]  /*15240*/  F2FP.PACK_AB R28, R0, R28 ;  /* 0x0000001c001c723e */ /* 0x004fe400000000ff */
[----:B----4-:R-:W-:Y:S02]  /*15250*/  F2FP.PACK_AB R0, R4, R2 ;  /* 0x000000020400723e */ /* 0x010fe400000000ff */
        /* <DEDUP_REMOVED lines=162> */
[----:B----4-:R-:W-:Y:S02]  /*15c80*/  F2FP.PACK_AB R4, R4, R2 ;  /* 0x000000020404723e */ /* 0x010fe400000000ff */
[----:B---3--:R-:W-:Y:S01]  /*15c90*/  F2FP.PACK_AB R2, R3, R6 ;  /* 0x000000060302723e */ /* 0x008fe200000000ff */
[----:B------:R-:W-:Y:S01]  /*15ca0*/  STL [R1+0x98], R29 ;  /* 0x0000981d01007387 */ /* 0x000fe20000100800 */
[----:B------:R-:W-:Y:S02]  /*15cb0*/  F2FP.PACK_AB R3, R24, R25 ;  /* 0x000000191803723e */ /* 0x000fe400000000ff */
[----:B------:R-:W-:Y:S02]  /*15cc0*/  F2FP.PACK_AB R25, R16, R17 ;  /* 0x000000111019723e */ /* 0x000fe400000000ff */
[----:B--2---:R-:W-:-:S05]  /*15cd0*/  F2FP.PACK_AB R0, R0, R28 ;  /* 0x0000001c0000723e */ /* 0x004fca00000000ff */
[----:B------:R0:W-:Y:S04]  /*15ce0*/  STL [R1+0x94], R0 ;  /* 0x0000940001007387 */ /* 0x0001e80000100800 */
[----:B------:R-:W-:Y:S01]  /*15cf0*/  STL [R1+0x90], R4 ;  /* 0x0000900401007387 */ /* 0x000fe20000100800 */
[----:B0-----:R-:W-:-:S03]  /*15d00*/  F2FP.PACK_AB R0, R7, R5 ;  /* 0x000000050700723e */ /* 0x001fc600000000ff */
[----:B------:R0:W-:Y:S04]  /*15d10*/  STL [R1+0x8c], R2 ;  /* 0x00008c0201007387 */ /* 0x0001e80000100800 */
[----:B------:R1:W-:Y:S01]  /*15d20*/  STL [R1+0x88], R0 ;  /* 0x0000880001007387 */ /* 0x0003e20000100800 */
[----:B0-----:R-:W-:-:S03]  /*15d30*/  F2FP.PACK_AB R2, R26, R27 ;  /* 0x0000001b1a02723e */ /* 0x001fc600000000ff */
[----:B------:R0:W-:Y:S01]  /*15d40*/  STL [R1+0x84], R3 ;  /* 0x0000840301007387 */ /* 0x0001e20000100800 */
[----:B-1----:R-:W-:-:S03]  /*15d50*/  F2FP.PACK_AB R0, R10, R11 ;  /* 0x0000000b0a00723e */ /* 0x002fc600000000ff */
[----:B------:R1:W-:Y:S01]  /*15d60*/  STL [R1+0x80], R2 ;  /* 0x0000800201007387 */ /* 0x0003e20000100800 */
[----:B------:R-:W-:-:S03]  /*15d70*/  F2FP.PACK_AB R27, R20, R21 ;  /* 0x00000015141b723e */ /* 0x000fc600000000ff */
[----:B------:R2:W-:Y:S01]  /*15d80*/  STL [R1+0x7c], R0 ;  /* 0x00007c0001007387 */ /* 0x0005e20000100800 */
[----:B0-----:R-:W-:Y:S02]  /*15d90*/  F2FP.PACK_AB R3, R8, R9 ;  /* 0x000000090803723e */ /* 0x001fe400000000ff */
[----:B-1----:R-:W-:-:S03]  /*15da0*/  F2FP.PACK_AB R2, R12, R13 ;  /* 0x0000000d0c02723e */ /* 0x002fc600000000ff */
[----:B------:R-:W-:Y:S01]  /*15db0*/  STL [R1+0x78], R3 ;  /* 0x0000780301007387 */ /* 0x000fe20000100800 */
[----:B------:R-:W-:Y:S02]  /*15dc0*/  F2FP.PACK_AB R26, R22, R23 ;  /* 0x00000017161a723e */ /* 0x000fe400000000ff */
[----:B--2---:R-:W-:Y:S01]  /*15dd0*/  F2FP.PACK_AB R0, R14, R15 ;  /* 0x0000000f0e00723e */ /* 0x004fe200000000ff */
[----:B------:R-:W-:Y:S04]  /*15de0*/  STL [R1+0x74], R2 ;  /* 0x0000740201007387 */ /* 0x000fe80000100800 */
[----:B------:R-:W-:Y:S04]  /*15df0*/  STL [R1+0x6d8], R27 ;  /* 0x0006d81b01007387 */ /* 0x000fe80000100800 */
[----:B------:R-:W-:Y:S04]  /*15e00*/  STL [R1+0x70], R0 ;  /* 0x0000700001007387 */ /* 0x000fe80000100800 */
[----:B------:R-:W-:Y:S04]  /*15e10*/  STL [R1+0x6dc], R26 ;  /* 0x0006dc1a01007387 */ /* 0x000fe80000100800 */
[----:B------:R-:W-:Y:S04]  /*15e20*/  STL [R1+0x6e0], R25 ;  /* 0x0006e01901007387 */ /* 0x000fe80000100800 */
[----:B------:R-:W2:Y:S04]  /*15e30*/  LDL.LU R23, [R1+0x258] ;  /* 0x0002580001177983 */ /* 0x000ea80000300800 */
[----:B------:R-:W3:Y:S04]  /*15e40*/  LDL.LU R22, [R1+0x268] ;  /* 0x0002680001167983 */ /* 0x000ee80000300800 */
[----:B---3--:R0:W-:Y:S04]  /*15e50*/  STL [R1+0x7b8], R22 ;  /* 0x0007b81601007387 */ /* 0x0081e80000100800 */
[----:B0-----:R-:W2:Y:S04]  /*15e60*/  LDL.LU R22, [R1+0x25c] ;  /* 0x00025c0001167983 */ /* 0x001ea80000300800 */
[----:B------:R-:W3:Y:S01]  /*15e70*/  LDL.LU R21, [R1+0x278] ;  /* 0x0002780001157983 */ /* 0x000ee20000300800 */
[----:B------:R-:W-:-:S03]  /*15e80*/  F2FP.PACK_AB R24, R18, R19 ;  /* 0x000000131218723e */ /* 0x000fc600000000ff */
[----:B---3--:R0:W-:Y:S04]  /*15e90*/  STL [R1+0x7b4], R21 ;  /* 0x0007b41501007387 */ /* 0x0081e80000100800 */
[----:B0-----:R-:W3:Y:S04]  /*15ea0*/  LDL.LU R21, [R1+0x26c] ;  /* 0x00026c0001157983 */ /* 0x001ee80000300800 */
        /* <DEDUP_REMOVED lines=25> */
[----:B------:R-:W2:Y:S04]  /*16040*/  LDL.LU R8, [R1+0x170] ;  /* 0x0001700001087983 */ /* 0x000ea80000300800 */
[----:B------:R0:W-:Y:S04]  /*16050*/  STL [R1+0x6e4], R24 ;  /* 0x0006e41801007387 */ /* 0x0001e80000100800 */
[----:B0-----:R-:W4:Y:S04]  /*16060*/  LDL.LU R24, [R1+0x28c] ;  /* 0x00028c0001187983 */ /* 0x001f280000300800 */
[----:B------:R-:W3:Y:S04]  /*16070*/  LDL.LU R22, [R1+0x7b8] ;  /* 0x0007b80001167983 */ /* 0x000ee80000300800 */
[----:B------:R0:W-:Y:S04]  /*16080*/  STL [R1+0x6e8], R23 ;  /* 0x0006e81701007387 */ /* 0x0001e80000100800 */
[----:B0-----:R-:W2:Y:S01]  /*16090*/  LDL.LU R23, [R1+0x27c] ;  /* 0x00027c0001177983 */ /* 0x001ea20000300800 */
[----:B---3--:R-:W-:-:S03]  /*160a0*/  F2FP.PACK_AB R22, R21, R22 ;  /* 0x000000161516723e */ /* 0x008fc600000000ff */
[----:B------:R-:W2:Y:S01]  /*160b0*/  LDL.LU R21, [R1+0x7b4] ;  /* 0x0007b40001157983 */ /* 0x000ea20000300800 */
[----:B----4-:R-:W-:Y:S02]  /*160c0*/  F2FP.PACK_AB R20, R24, R20 ;  /* 0x000000141814723e */ /* 0x010fe400000000ff */
[----:B------:R-:W-:Y:S01]  /*160d0*/  F2FP.PACK_AB R19, R25, R19 ;  /* 0x000000131913723e */ /* 0x000fe200000000ff */
[----:B------:R-:W-:Y:S01]  /*160e0*/  STL [R1+0x6ec], R22 ;  /* 0x0006ec1601007387 */ /* 0x000fe20000100800 */
[----:B------:R-:W-:Y:S02]  /*160f0*/  F2FP.PACK_AB R18, R26, R18 ;  /* 0x000000121a12723e */ /* 0x000fe400000000ff */
[----:B------:R-:W-:Y:S02]  /*16100*/  F2FP.PACK_AB R17, R27, R17 ;  /* 0x000000111b11723e */ /* 0x000fe400000000ff */
[----:B------:R-:W-:Y:S02]  /*16110*/  F2FP.PACK_AB R16, R29, R16 ;  /* 0x000000101d10723e */ /* 0x000fe400000000ff */
[----:B------:R-:W-:-:S02]  /*16120*/  F2FP.PACK_AB R15, R0, R15 ;  /* 0x0000000f000f723e */ /* 0x000fc400000000ff */
[----:B------:R-:W-:Y:S02]  /*16130*/  F2FP.PACK_AB R14, R28, R14 ;  /* 0x0000000e1c0e723e */ /* 0x000fe400000000ff */
[----:B------:R-:W-:Y:S02]  /*16140*/  F2FP.PACK_AB R13, R4, R13 ;  /* 0x0000000d040d723e */ /* 0x000fe400000000ff */
[----:B------:R-:W-:Y:S02]  /*16150*/  F2FP.PACK_AB R12, R2, R12 ;  /* 0x0000000c020c723e */ /* 0x000fe400000000ff */
[----:B------:R-:W-:Y:S02]  /*16160*/  F2FP.PACK_AB R11, R3, R11 ;  /* 0x0000000b030b723e */ /* 0x000fe400000000ff */
[----:B------:R-:W-:Y:S02]  /*16170*/  F2FP.PACK_AB R10, R6, R10 ;  /* 0x0000000a060a723e */ /* 0x000fe400000000ff */
[----:B------:R-:W-:-:S02]  /*16180*/  F2FP.PACK_AB R9, R7, R9 ;  /* 0x000000090709723e */ /* 0x000fc400000000ff */
[----:B--2---:R-:W-:-:S05]  /*16190*/  F2FP.PACK_AB R21, R23, R21 ;  /* 0x000000151715723e */ /* 0x004fca00000000ff */
        /* <DEDUP_REMOVED lines=13> */
[----:B------:R-:W2:Y:S04]  /*16270*/  LDL.LU R7, [R1+0x2c8] ;  /* 0x0002c80001077983 */ /* 0x000ea80000300800 */
[----:B------:R-:W3:Y:S01]  /*16280*/  LDL.LU R6, [R1+0x2d8] ;  /* 0x0002d80001067983 */ /* 0x000ee20000300800 */
[----:B------:R-:W-:-:S03]  /*16290*/  F2FP.PACK_AB R8, R5, R8 ;  /* 0x000000080508723e */ /* 0x000fc600000000ff */
[----:B---3--:R0:W-:Y:S04]  /*162a0*/  STL [R1+0x7b0], R6 ;  /* 0x0007b00601007387 */ /* 0x0081e80000100800 */
[----:B0-----:R-:W2:Y:S04]  /*162b0*/  LDL.LU R6, [R1+0x2cc] ;  /* 0x0002cc0001067983 */ /* 0x001ea80000300800 */
[----:B------:R-:W3:Y:S04]  /*162c0*/  LDL.LU R5, [R1+0x2e8] ;  /* 0x0002e80001057983 */ /* 0x000ee80000300800 */
[----:B---3--:R0:W-:Y:S04]  /*162d0*/  STL [R1+0x7ac], R5 ;  /* 0x0007ac0501007387 */ /* 0x0081e80000100800 */
[----:B0-----:R-:W3:Y:S04]  /*162e0*/  LDL.LU R5, [R1+0x2dc] ;  /* 0x0002dc0001057983 */ /* 0x001ee80000300800 */
[----:B------:R-:W4:Y:S04]  /*162f0*/  LDL.LU R4, [R1+0x2f8] ;  /* 0x0002f80001047983 */ /* 0x000f280000300800 */
[----:B----4-:R0:W-:Y:S04]  /*16300*/  STL [R1+0x7a8], R4 ;  /* 0x0007a80401007387 */ /* 0x0101e80000100800 */
[----:B0-----:R-:W4:Y:S04]  /*16310*/  LDL.LU R4, [R1+0x2ec] ;  /* 0x0002ec0001047983 */ /* 0x001f280000300800 */
[----:B------:R0:W-:Y:S04]  /*16320*/  STL [R1+0x724], R8 ;  /* 0x0007240801007387 */ /* 0x0001e80000100800 */
        /* <DEDUP_REMOVED lines=33> */
[----:B------:R-:W2:Y:S04]  /*16540*/  LDL.LU R9, [R1+0x424] ;  /* 0x0004240001097983 */ /* 0x000ea80000300800 */
        /* <DEDUP_REMOVED lines=30> */
[----:B------:R-:W-:-:S03]  /*16730*/  F2FP.PACK_AB R7, R6, R7 ;  /* 0x000000070607723e */ /* 0x000fc600000000ff */
[----:B--2---:R0:W-:Y:S04]  /*16740*/  STL [R1+0x7a0], R9 ;  /* 0x0007a00901007387 */ /* 0x0041e80000100800 */
[----:B0-----:R-:W2:Y:S04]  /*16750*/  LDL.LU R9, [R1+0x2c4] ;  /* 0x0002c40001097983 */ /* 0x001ea80000300800 */
        /* <DEDUP_REMOVED lines=23> */
[----:B------:R-:W3:Y:S02]  /*168d0*/  LDL.LU R6, [R1+0x7b0] ;  /* 0x0007b00001067983 */ /* 0x000ee40000300800 */
[----:B---3--:R-:W-:-:S02]  /*168e0*/  F2FP.PACK_AB R6, R5, R6 ;  /* 0x000000060506723e */ /* 0x008fc400000000ff */
[----:B------:R-:W4:Y:S02]  /*168f0*/  LDL.LU R5, [R1+0x7ac] ;  /* 0x0007ac0001057983 */ /* 0x000f240000300800 */
[----:B----4-:R-:W-:Y:S02]  /*16900*/  F2FP.PACK_AB R5, R4, R5 ;  /* 0x000000050405723e */ /* 0x010fe400000000ff */
[----:B------:R-:W3:Y:S02]  /*16910*/  LDL.LU R4, [R1+0x7a8] ;  /* 0x0007a80001047983 */ /* 0x000ee40000300800 */
[----:B---3--:R-:W-:Y:S02]  /*16920*/  F2FP.PACK_AB R4, R8, R4 ;  /* 0x000000040804723e */ /* 0x008fe400000000ff */
[----:B------:R-:W2:Y:S02]  /*16930*/  LDL.LU R8, [R1+0x7a4] ;  /* 0x0007a40001087983 */ /* 0x000ea40000300800 */
        /* <DEDUP_REMOVED lines=14> */
[----:B------:R0:W-:Y:S04]  /*16a20*/  STL [R1], R8 ;  /* 0x0000000801007387 */ /* 0x0001e80000100800 */
        /* <DEDUP_REMOVED lines=47> */
[----:B------:R-:W-:-:S03]  /*16d20*/  F2FP.PACK_AB R12, R11, R12 ;  /* 0x0000000c0b0c723e */ /* 0x000fc600000000ff */
[----:B------:R0:W-:Y:S01]  /*16d30*/  STL [R1+0x30], R8 ;  /* 0x0000300801007387 */ /* 0x0001e20000100800 */
[----:B------:R-:W-:Y:S02]  /*16d40*/  F2FP.PACK_AB R14, R13, R14 ;  /* 0x0000000e0d0e723e */ /* 0x000fe400000000ff */
[----:B------:R-:W-:Y:S01]  /*16d50*/  F2FP.PACK_AB R16, R15, R16 ;  /* 0x000000100f10723e */ /* 0x000fe200000000ff */
[----:B0-----:R0:W5:Y:S01]  /*16d60*/  LDL.LU R8, [R1+0x724] ;  /* 0x0007240001087983 */ /* 0x0011620000300800 */
        /* <DEDUP_REMOVED lines=8> */
[----:B--2---:R-:W-:Y:S02]  /*16df0*/  F2FP.PACK_AB R10, R9, R10 ;  /* 0x0000000a090a723e */ /* 0x004fe400000000ff */
[----:B------:R0:W5:Y:S04]  /*16e00*/  LDL.LU R9, [R1+0x720] ;  /* 0x0007200001097983 */ /* 0x0001680000300800 */
[----:B------:R1:W-:Y:S04]  /*16e10*/  STL [R1+0x4c], R10 ;  /* 0x00004c0a01007387 */ /* 0x0003e80000100800 */
[----:B-1----:R0:W5:Y:S04]  /*16e20*/  LDL.LU R10, [R1+0x71c] ;  /* 0x00071c00010a7983 */ /* 0x0021680000300800 */
        /* <DEDUP_REMOVED lines=26> */
[----:B------:R0:W-:Y:S04]  /*16fd0*/  STL [R1+0x60], R0 ;  /* 0x0000600001007387 */ /* 0x0001e80000100800 */
[----:B------:R0:W-:Y:S02]  /*16fe0*/  STL [R1+0x64], R28 ;  /* 0x0000641c01007387 */ /* 0x0001e40000100800 */
.L_x_0:
[----:B------:R-:W-:Y:S04]  /*16ff0*/  STL.64 [R1+0x858], R6 ;  /* 0x0008580601007387 */ /* 0x000fe80000100a00 */
[----:B------:R-:W-:Y:S04]  /*17000*/  STL.64 [R1+0x850], R4 ;  /* 0x0008500401007387 */ /* 0x000fe80000100a00 */
[----:B-----5:R-:W-:Y:S04]  /*17010*/  STL.64 [R1+0x848], R10 ;  /* 0x0008480a01007387 */ /* 0x020fe80000100a00 */
[----:B------:R-:W-:Y:S04]  /*17020*/  STL.64 [R1+0x840], R8 ;  /* 0x0008400801007387 */ /* 0x000fe80000100a00 */
[----:B------:R2:W-:Y:S04]  /*17030*/  STL.64 [R1+0x838], R14 ;  /* 0x0008380e01007387 */ /* 0x0005e80000100a00 */
[----:B--2---:R-:W2:Y:S04]  /*17040*/  LDL.LU R14, [R1+0x38] ;  /* 0x00003800010e7983 */ /* 0x004ea80000300800 */
[----:B------:R-:W2:Y:S04]  /*17050*/  LDL.LU R15, [R1+0x3c] ;  /* 0x00003c00010f7983 */ /* 0x000ea80000300800 */
[----:B------:R3:W-:Y:S04]  /*17060*/  STL.64 [R1+0x830], R12 ;  /* 0x0008300c01007387 */ /* 0x0007e80000100a00 */
[----:B---3--:R-:W2:Y:S04]  /*17070*/  LDL.LU R13, [R1+0x34] ;  /* 0x00003400010d7983 */ /* 0x008ea80000300800 */
[----:B------:R-:W2:Y:S04]  /*17080*/  LDL.LU R12, [R1+0x30] ;  /* 0x00003000010c7983 */ /* 0x000ea80000300800 */
[----:B------:R-:W-:Y:S04]  /*17090*/  STL.64 [R1+0x828], R18 ;  /* 0x0008281201007387 */ /* 0x000fe80000100a00 */
[----:B------:R-:W-:Y:S04]  /*170a0*/  STL.64 [R1+0x820], R16 ;  /* 0x0008201001007387 */ /* 0x000fe80000100a00 */
[----:B------:R-:W-:Y:S04]  /*170b0*/  STL.64 [R1+0x818], R22 ;  /* 0x0008181601007387 */ /* 0x000fe80000100a00 */
[----:B------:R3:W-:Y:S04]  /*170c0*/  STL.64 [R1+0x810], R20 ;  /* 0x0008101401007387 */ /* 0x0007e80000100a00 */
[----:B---3--:R-:W3:Y:S04]  /*170d0*/  LDL.LU R20, [R1+0x10] ;  /* 0x0000100001147983 */ /* 0x008ee80000300800 */
[----:B------:R-:W3:Y:S04]  /*170e0*/  LDL.LU R21, [R1+0x14] ;  /* 0x0000140001157983 */ /* 0x000ee80000300800 */
[----:B------:R-:W4:Y:S04]  /*170f0*/  LDL.LU R22, [R1+0x18] ;  /* 0x0000180001167983 */ /* 0x000f280000300800 */
[----:B------:R-:W4:Y:S04]  /*17100*/  LDL.LU R23, [R1+0x1c] ;  /* 0x00001c0001177983 */ /* 0x000f280000300800 */
[----:B0-----:R-:W2:Y:S04]  /*17110*/  LDL.LU R29, [R1] ;  /* 0x00000000011d7983 */ /* 0x001ea80000300800 */
[----:B------:R-:W2:Y:S04]  /*17120*/  LDL.LU R28, [R1+0x4] ;  /* 0x00000400011c7983 */ /* 0x000ea80000300800 */
[----:B------:R-:W2:Y:S04]  /*17130*/  LDL.LU R3, [R1+0x8] ;  /* 0x0000080001037983 */ /* 0x000ea80000300800 */
[----:B-1----:R-:W2:Y:S04]  /*17140*/  LDL.LU R2, [R1+0xc] ;  /* 0x00000c0001027983 */ /* 0x002ea80000300800 */
[----:B------:R-:W-:Y:S06]  /*17150*/  BAR.SYNC.DEFER_BLOCKING 0x0 ;  /* 0x0000000000007b1d */ /* 0x000fec0000010000 */
[----:B----4-:R0:W-:Y:S04]  /*17160*/  STL.64 [R1+0x868], R22 ;  /* 0x0008681601007387 */ /* 0x0101e80000100a00 */
[----:B0-----:R-:W4:Y:S04]  /*17170*/  LDL.LU R22, [R1+0x68] ;  /* 0x0000680001167983 */ /* 0x001f280000300800 */
[----:B------:R-:W4:Y:S04]  /*17180*/  LDL.LU R23, [R1+0x6c] ;  /* 0x00006c0001177983 */ /* 0x000f280000300800 */
[----:B---3--:R0:W-:Y:S04]  /*17190*/  STL.64 [R1+0x860], R20 ;  /* 0x0008601401007387 */ /* 0x0081e80000100a00 */
[----:B0-----:R-:W4:Y:S04]  /*171a0*/  LDL.LU R20, [R1+0x60] ;  /* 0x0000600001147983 */ /* 0x001f280000300800 */
[----:B------:R-:W4:Y:S04]  /*171b0*/  LDL.LU R21, [R1+0x64] ;  /* 0x0000640001157983 */ /* 0x000f280000300800 */
[----:B------:R-:W3:Y:S04]  /*171c0*/  LDL.LU R16, [R1+0x20] ;  /* 0x0000200001107983 */ /* 0x000ee80000300800 */
[----:B---3--:R0:W-:Y:S04]  /*171d0*/  STL [R1+0x870], R16 ;  /* 0x0008701001007387 */ /* 0x0081e80000100800 */
        /* <DEDUP_REMOVED lines=11> */
[----:B------:R-:W3:Y:S04]  /*17290*/  LDL R0, [R1+0x6ac] ;  /* 0x0006ac0001007983 */ /* 0x000ee80000100800 */
[----:B0-----:R-:W4:Y:S04]  /*172a0*/  LDL R16, [R1+0x460] ;  /* 0x0004600001107983 */ /* 0x001f280000100800 */
[----:B------:R2:W-:Y:S04]  /*172b0*/  STL.64 [R1+0x808], R26 ;  /* 0x0008081a01007387 */ /* 0x0005e80000100a00 */
[----:B------:R0:W-:Y:S01]  /*172c0*/  STL.64 [R1+0x800], R24 ;  /* 0x0008001801007387 */ /* 0x0001e20000100a00 */
[----:B--2---:R-:W-:-:S02]  /*172d0*/  IMAD.MOV.U32 R26, RZ, RZ, R3 ;  /* 0x000000ffff1a7224 */ /* 0x004fc400078e0003 */
[----:B------:R-:W-:Y:S02]  /*172e0*/  IMAD.MOV.U32 R27, RZ, RZ, R2 ;  /* 0x000000ffff1b7224 */ /* 0x000fe400078e0002 */
[----:B0-----:R-:W-:Y:S02]  /*172f0*/  IMAD.MOV.U32 R24, RZ, RZ, R29 ;  /* 0x000000ffff187224 */ /* 0x001fe400078e001d */
[----:B------:R-:W0:Y:S01]  /*17300*/  S2R R29, SR_TID.X ;  /* 0x00000000001d7919 */ /* 0x000e220000002100 */
[----:B------:R-:W-:Y:S02]  /*17310*/  IMAD.MOV.U32 R25, RZ, RZ, R28 ;  /* 0x000000ffff197224 */ /* 0x000fe400078e001c */
[C---:B0-----:R-:W-:Y:S02]  /*17320*/  IMAD.SHL.U32 R3, R29.reuse, 0x400, RZ ;  /* 0x000004001d037824 */ /* 0x041fe400078e00ff */
[C---:B------:R-:W-:Y:S02]  /*17330*/  IMAD.SHL.U32 R2, R29.reuse, 0x20, RZ ;  /* 0x000000201d027824 */ /* 0x040fe400078e00ff */
[----:B------:R-:W-:Y:S01]  /*17340*/  IMAD.SHL.U32 R28, R29, 0x4, RZ ;  /* 0x000000041d1c7824 */ /* 0x000fe200078e00ff */
[----:B------:R-:W-:Y:S01]  /*17350*/  LOP3.LUT R3, R3, 0x6000, RZ, 0xc0, !PT ;  /* 0x0000600003037812 */ /* 0x000fe200078ec0ff */
[----:B------:R-:W-:Y:S01]  /*17360*/  IMAD.SHL.U32 R29, R29, 0x1000, RZ ;  /* 0x000010001d1d7824 */ /* 0x000fe200078e00ff */
[----:B------:R-:W-:-:S02]  /*17370*/  LOP3.LUT R2, R2, 0x60, RZ, 0xc0, !PT ;  /* 0x0000006002027812 */ /* 0x000fc400078ec0ff */
[----:B---3--:R-:W-:Y:S02]  /*17380*/  ISETP.GE.AND P0, PT, R0, c[0x0][0x178], PT ;  /* 0x00005e0000007a0c */ /* 0x008fe40003f06270 */
[----:B----4-:R-:W-:-:S04]  /*17390*/  IADD3 R0, R16, 0x1, RZ ;  /* 0x0000000110007810 */ /* 0x010fc80007ffe0ff */
[----:B------:R-:W-:Y:S02]  /*173a0*/  ISETP.LT.AND P4, PT, R0, c[0x0][0x17c], !P0 ;  /* 0x00005f0000007a0c */ /* 0x000fe40004781270 */
[----:B------:R-:W-:-:S04]  /*173b0*/  IADD3 R0, R16, 0x2, RZ ;  /* 0x0000000210007810 */ /* 0x000fc80007ffe0ff */
[----:B------:R-:W-:Y:S02]  /*173c0*/  ISETP.LT.AND P3, PT, R0, c[0x0][0x17c], !P0 ;  /* 0x00005f0000007a0c */ /* 0x000fe40004761270 */
[----:B------:R-:W0:Y:S02]  /*173d0*/  S2R R0, SR_TID.X ;  /* 0x0000000000007919 */ /* 0x000e240000002100 */
[----:B0-----:R-:W-:-:S05]  /*173e0*/  LOP3.LUT R0, R0, 0x60, RZ, 0xc0, !PT ;  /* 0x0000006000007812 */ /* 0x001fca00078ec0ff */
[----:B------:R-:W-:Y:S01]  /*173f0*/  IMAD R3, R0, 0x40, R3 ;  /* 0x0000004000037824 */ /* 0x000fe200078e0203 */
[----:B------:R-:W-:Y:S02]  /*17400*/  LOP3.LUT R0, R2, 0x70, R28, 0x78, !PT ;  /* 0x0000007002007812 */ /* 0x000fe400078e781c */
[C---:B------:R-:W-:Y:S02]  /*17410*/  IADD3 R2, R16.reuse, 0x3, RZ ;  /* 0x0000000310027810 */ /* 0x040fe40007ffe0ff */
[----:B------:R-:W-:Y:S01]  /*17420*/  IADD3 R28, R16, 0x4, RZ ;  /* 0x00000004101c7810 */ /* 0x000fe20007ffe0ff */
[----:B------:R-:W-:Y:S01]  /*17430*/  IMAD.IADD R3, R0, 0x1, R3 ;  /* 0x0000000100037824 */ /* 0x000fe200078e0203 */
[----:B------:R-:W2:Y:S01]  /*17440*/  LDL.LU R16, [R1+0x870] ;  /* 0x0008700001107983 */ /* 0x000ea20000300800 */
[----:B------:R-:W-:Y:S02]  /*17450*/  LOP3.LUT R29, R29, 0x6000, RZ, 0xc0, !PT ;  /* 0x000060001d1d7812 */ /* 0x000fe400078ec0ff */
[----:B------:R-:W-:Y:S01]  /*17460*/  ISETP.LT.AND P1, PT, R28, c[0x0][0x17c], !P0 ;  /* 0x00005f001c007a0c */ /* 0x000fe20004721270 */
[----:B------:R0:W-:Y:S01]  /*17470*/  STS.128 [R3], R20 ;  /* 0x0000001403007388 */ /* 0x0001e20000000c00 */
[----:B------:R-:W-:-:S03]  /*17480*/  ISETP.LT.AND P2, PT, R2, c[0x0][0x17c], !P0 ;  /* 0x00005f0002007a0c */ /* 0x000fc60004741270 */
[----:B------:R1:W-:Y:S04]  /*17490*/  STS.128 [R3+0x80], R4 ;  /* 0x0000800403007388 */ /* 0x0003e80000000c00 */
[----:B------:R3:W-:Y:S04]  /*174a0*/  STS.128 [R3+0x100], R8 ;  /* 0x0001000803007388 */ /* 0x0007e80000000c00 */
[----:B------:R-:W4:Y:S04]  /*174b0*/  S2R R0, SR_TID.X ;  /* 0x0000000000007919 */ /* 0x000f280000002100 */
[----:B0-----:R-:W2:Y:S04]  /*174c0*/  LDL.LU.64 R22, [R1+0x868] ;  /* 0x0008680001167983 */ /* 0x001ea80000300a00 */
[----:B------:R-:W2:Y:S04]  /*174d0*/  LDL.LU.64 R20, [R1+0x860] ;  /* 0x0008600001147983 */ /* 0x000ea80000300a00 */
[----:B-1----:R-:W2:Y:S04]  /*174e0*/  LDL.LU.64 R6, [R1+0x858] ;  /* 0x0008580001067983 */ /* 0x002ea80000300a00 */
[----:B------:R-:W2:Y:S04]  /*174f0*/  LDL.LU.64 R4, [R1+0x850] ;  /* 0x0008500001047983 */ /* 0x000ea80000300a00 */
[----:B---3--:R-:W3:Y:S04]  /*17500*/  LDL.LU.64 R10, [R1+0x848] ;  /* 0x00084800010a7983 */ /* 0x008ee80000300a00 */
[----:B------:R-:W3:Y:S01]  /*17510*/  LDL.LU.64 R8, [R1+0x840] ;  /* 0x0008400001087983 */ /* 0x000ee20000300a00 */
[----:B----4-:R-:W-:-:S03]  /*17520*/  LOP3.LUT R0, R0, 0x7f, RZ, 0xc0, !PT ;  /* 0x0000007f00007812 */ /* 0x010fc600078ec0ff */
[----:B------:R0:W-:Y:S02]  /*17530*/  STS.128 [R3+0x180], R12 ;  /* 0x0001800c03007388 */ /* 0x0001e40000000c00 */
[----:B------:R-:W-:Y:S02]  /*17540*/  IMAD R28, R0, 0x10, R29 ;  /* 0x00000010001c7824 */ /* 0x000fe400078e021d */
[----:B0-----:R-:W4:Y:S04]  /*17550*/  LDL.LU.64 R14, [R1+0x838] ;  /* 0x00083800010e7983 */ /* 0x001f280000300a00 */
[----:B------:R-:W4:Y:S04]  /*17560*/  LDL.LU.64 R12, [R1+0x830] ;  /* 0x00083000010c7983 */ /* 0x000f280000300a00 */
[----:B------:R-:W-:Y:S04]  /*17570*/  STS.128 [R3+0x300], R24 ;  /* 0x0003001803007388 */ /* 0x000fe80000000c00 */
[----:B--2---:R0:W-:Y:S04]  /*17580*/  STS.128 [R3+0x200], R16 ;  /* 0x0002001003007388 */ /* 0x0041e80000000c00 */
[----:B0-----:R-:W2:Y:S04]  /*17590*/  LDL.LU.64 R18, [R1+0x828] ;  /* 0x0008280001127983 */ /* 0x001ea80000300a00 */
[----:B------:R-:W2:Y:S04]  /*175a0*/  LDL.LU.64 R16, [R1+0x820] ;  /* 0x0008200001107983 */ /* 0x000ea80000300a00 */
[----:B------:R0:W-:Y:S04]  /*175b0*/  STS.128 [R3+0x280], R20 ;  /* 0x0002801403007388 */ /* 0x0001e80000000c00 */
[----:B------:R1:W-:Y:S04]  /*175c0*/  STS.128 [R3+0x380], R4 ;  /* 0x0003800403007388 */ /* 0x0003e80000000c00 */
[----:B0-----:R-:W2:Y:S04]  /*175d0*/  LDL.LU.64 R22, [R1+0x818] ;  /* 0x0008180001167983 */ /* 0x001ea80000300a00 */
[----:B------:R-:W2:Y:S04]  /*175e0*/  LDL.LU.64 R20, [R1+0x810] ;  /* 0x0008100001147983 */ /* 0x000ea80000300a00 */
[----:B------:R-:W2:Y:S04]  /*175f0*/  LDL.LU.64 R26, [R1+0x808] ;  /* 0x00080800011a7983 */ /* 0x000ea80000300a00 */
[----:B------:R-:W2:Y:S04]  /*17600*/  LDL.LU.64 R24, [R1+0x800] ;  /* 0x0008000001187983 */ /* 0x000ea80000300a00 */
[----:B-1----:R-:W2:Y:S04]  /*17610*/  LDL.LU R4, [R1+0x90] ;  /* 0x0000900001047983 */ /* 0x002ea80000300800 */
[----:B------:R-:W2:Y:S04]  /*17620*/  LDL.LU R5, [R1+0x94] ;  /* 0x0000940001057983 */ /* 0x000ea80000300800 */
[----:B------:R-:W2:Y:S04]  /*17630*/  LDL.LU R6, [R1+0x98] ;  /* 0x0000980001067983 */ /* 0x000ea80000300800 */
[----:B------:R-:W2:Y:S04]  /*17640*/  LDL.LU R7, [R1+0x9c] ;  /* 0x00009c0001077983 */ /* 0x000ea80000300800 */
[----:B---3--:R0:W-:Y:S04]  /*17650*/  STS.128 [R3+0x400], R8 ;  /* 0x0004000803007388 */ /* 0x0081e80000000c00 */
[----:B----4-:R1:W-:Y:S04]  /*17660*/  STS.128 [R3+0x480], R12 ;  /* 0x0004800c03007388 */ /* 0x0103e80000000c00 */
[----:B0-----:R-:W3:Y:S04]  /*17670*/  LDL.LU R8, [R1+0x80] ;  /* 0x0000800001087983 */ /* 0x001ee80000300800 */
[----:B------:R-:W3:Y:S04]  /*17680*/  LDL.LU R9, [R1+0x84] ;  /* 0x0000840001097983 */ /* 0x000ee80000300800 */
[----:B------:R-:W3:Y:S04]  /*17690*/  LDL.LU R10, [R1+0x88] ;  /* 0x00008800010a7983 */ /* 0x000ee80000300800 */
[----:B------:R-:W3:Y:S04]  /*176a0*/  LDL.LU R11, [R1+0x8c] ;  /* 0x00008c00010b7983 */ /* 0x000ee80000300800 */
[----:B-1----:R-:W4:Y:S04]  /*176b0*/  LDL.LU R12, [R1+0x70] ;  /* 0x00007000010c7983 */ /* 0x002f280000300800 */
[----:B------:R-:W4:Y:S04]  /*176c0*/  LDL.LU R13, [R1+0x74] ;  /* 0x00007400010d7983 */ /* 0x000f280000300800 */
[----:B------:R-:W4:Y:S04]  /*176d0*/  LDL.LU R14, [R1+0x78] ;  /* 0x00007800010e7983 */ /* 0x000f280000300800 */
[----:B------:R-:W4:Y:S01]  /*176e0*/  LDL.LU R15, [R1+0x7c] ;  /* 0x00007c00010f7983 */ /* 0x000f220000300800 */
[----:B------:R-:W-:-:S02]  /*176f0*/  LOP3.LUT R29, R28, 0x20, RZ, 0x3c, !PT ;  /* 0x000000201c1d7812 */ /* 0x000fc400078e3cff */
[----:B------:R-:W-:Y:S01]  /*17700*/  LOP3.LUT R0, R28, 0x40, RZ, 0x3c, !PT ;  /* 0x000000401c007812 */ /* 0x000fe200078e3cff */
[----:B--2---:R-:W-:Y:S04]  /*17710*/  STS.128 [R3+0x500], R16 ;  /* 0x0005001003007388 */ /* 0x004fe80000000c00 */
[----:B------:R-:W-:Y:S04]  /*17720*/  STS.128 [R3+0x580], R20 ;  /* 0x0005801403007388 */ /* 0x000fe80000000c00 */
[----:B------:R-:W-:Y:S04]  /*17730*/  STS.128 [R3+0x600], R24 ;  /* 0x0006001803007388 */ /* 0x000fe80000000c00 */
[----:B------:R-:W-:Y:S04]  /*17740*/  STS.128 [R3+0x780], R4 ;  /* 0x0007800403007388 */ /* 0x000fe80000000c00 */
[----:B---3--:R-:W-:Y:S04]  /*17750*/  STS.128 [R3+0x700], R8 ;  /* 0x0007000803007388 */ /* 0x008fe80000000c00 */
[----:B----4-:R-:W-:Y:S04]  /*17760*/  STS.128 [R3+0x680], R12 ;  /* 0x0006800c03007388 */ /* 0x010fe80000000c00 */
[----:B------:R-:W-:Y:S06]  /*17770*/  BAR.SYNC.DEFER_BLOCKING 0x0 ;  /* 0x0000000000007b1d */ /* 0x000fec0000010000 */
[----:B------:R-:W0:Y:S04]  /*17780*/  LDS.128 R4, [R28] ;  /* 0x000000001c047984 */ /* 0x000e280000000c00 */
[----:B------:R-:W1:Y:S04]  /*17790*/  LDS.128 R12, [R28+0x800] ;  /* 0x000800001c0c7984 */ /* 0x000e680000000c00 */
[----:B------:R-:W2:Y:S04]  /*177a0*/  LDS.128 R8, [R28+0x1000] ;  /* 0x001000001c087984 */ /* 0x000ea80000000c00 */
[----:B0-----:R-:W-:Y:S01]  /*177b0*/  STL [R1+0x44], R5 ;  /* 0x0000440501007387 */ /* 0x001fe20000100800 */
[----:B------:R-:W-:-:S03]  /*177c0*/  IMAD.MOV.U32 R24, RZ, RZ, R4 ;  /* 0x000000ffff187224 */ /* 0x000fc600078e0004 */
[----:B------:R-:W-:Y:S04]  /*177d0*/  STL.64 [R1+0x48], R6 ;  /* 0x0000480601007387 */ /* 0x000fe80000100a00 */
[----:B------:R-:W0:Y:S04]  /*177e0*/  LDS.128 R4, [R28+0x1800] ;  /* 0x001800001c047984 */ /* 0x000e280000000c00 */
[----:B-1----:R-:W-:Y:S04]  /*177f0*/  STL.64 [R1+0x80], R12 ;  /* 0x0000800c01007387 */ /* 0x002fe80000100a00 */
[----:B------:R-:W-:Y:S04]  /*17800*/  STL.64 [R1+0x88], R14 ;  /* 0x0000880e01007387 */ /* 0x000fe80000100a00 */
[----:B------:R-:W-:Y:S04]  /*17810*/  STL [R1+0x6e4], R28 ;  /* 0x0006e41c01007387 */ /* 0x000fe80000100800 */
[----:B--2---:R-:W-:Y:S04]  /*17820*/  STL.64 [R1+0x90], R8 ;  /* 0x0000900801007387 */ /* 0x004fe80000100a00 */
[----:B------:R-:W-:Y:S04]  /*17830*/  STL.64 [R1+0x98], R10 ;  /* 0x0000980a01007387 */ /* 0x000fe80000100a00 */
[----:B------:R-:W1:Y:S04]  /*17840*/  LDS.128 R12, [R29] ;  /* 0x000000001d0c7984 */ /* 0x000e680000000c00 */
[----:B------:R-:W-:Y:S04]  /*17850*/  LDS.128 R8, [R29+0x800] ;  /* 0x000800001d087984 */ /* 0x000fe80000000c00 */
[----:B0-----:R-:W-:Y:S04]  /*17860*/  STL.64 [R1+0x70], R4 ;  /* 0x0000700401007387 */ /* 0x001fe80000100a00 */
[----:B------:R-:W-:Y:S04]  /*17870*/  STL.64 [R1+0x78], R6 ;  /* 0x0000780601007387 */ /* 0x000fe80000100a00 */
[----:B------:R-:W0:Y:S01]  /*17880*/  LDS.128 R4, [R29+0x1000] ;  /* 0x001000001d047984 */ /* 0x000e220000000c00 */
[----:B------:R-:W-:-:S05]  /*17890*/  LOP3.LUT R26, R28, 0x60, RZ, 0x3c, !PT ;  /* 0x000000601c1a7812 */ /* 0x000fca00078e3cff */
[----:B------:R-:W-:Y:S04]  /*178a0*/  LDS.128 R16, [R26+0x1000] ;  /* 0x001000001a107984 */ /* 0x000fe80000000c00 */
[----:B-1----:R-:W-:Y:S04]  /*178b0*/  STL.64 [R1+0x50], R12 ;  /* 0x0000500c01007387 */ /* 0x002fe80000100a00 */
[----:B------:R-:W-:Y:S04]  /*178c0*/  STL.64 [R1+0x58], R14 ;  /* 0x0000580e01007387 */ /* 0x000fe80000100a00 */
[----:B------:R-:W-:Y:S04]  /*178d0*/  LDS.128 R12, [R0+0x1800] ;  /* 0x00180000000c7984 */ /* 0x000fe80000000c00 */
[----:B0-----:R-:W-:Y:S01]  /*178e0*/  STL.64 [R1+0x30], R4 ;  /* 0x0000300401007387 */ /* 0x001fe20000100a00 */
[----:B------:R-:W-:-:S03]  /*178f0*/  IMAD.MOV.U32 R28, RZ, RZ, R7 ;  /* 0x000000ffff1c7224 */ /* 0x000fc600078e0007 */
[----:B------:R-:W-:Y:S04]  /*17900*/  STL.64 [R1+0x60], R8 ;  /* 0x0000600801007387 */ /* 0x000fe80000100a00 */
[----:B------:R-:W-:Y:S04]  /*17910*/  STL.64 [R1+0x68], R10 ;  /* 0x0000680a01007387 */ /* 0x000fe80000100a00 */
[----:B------:R-:W-:Y:S04]  /*17920*/  STL [R1+0x38], R6 ;  /* 0x0000380601007387 */ /* 0x000fe80000100800 */
[----:B------:R-:W0:Y:S04]  /*17930*/  LDS.128 R4, [R29+0x1800] ;  /* 0x001800001d047984 */ /* 0x000e280000000c00 */
[----:B------:R-:W-:Y:S04]  /*17940*/  STL [R1+0x6e8], R28 ;  /* 0x0006e81c01007387 */ /* 0x000fe80000100800 */
[----:B------:R-:W-:Y:S04]  /*17950*/  STL [R1+0x6ec], R29 ;  /* 0x0006ec1d01007387 */ /* 0x000fe80000100800 */
[----:B------:R-:W-:Y:S04]  /*17960*/  LDS.128 R8, [R0] ;  /* 0x0000000000087984 */ /* 0x000fe80000000c00 */
[----:B0-----:R-:W-:Y:S04]  /*17970*/  STL.64 [R1+0x20], R4 ;  /* 0x0000200401007387 */ /* 0x001fe80000100a00 */
[----:B------:R-:W-:Y:S04]  /*17980*/  STL.64 [R1+0x28], R6 ;  /* 0x0000280601007387 */ /* 0x000fe80000100a00 */
[----:B------:R-:W0:Y:S04]  /*17990*/  LDS.128 R4, [R0+0x800] ;  /* 0x0008000000047984 */ /* 0x000e280000000c00 */
[----:B0-----:R-:W-:Y:S01]  /*179a0*/  STL.64 [R1], R4 ;  /* 0x0000000401007387 */ /* 0x001fe20000100a00 */
[----:B------:R-:W-:-:S03]  /*179b0*/  IMAD.MOV.U32 R28, RZ, RZ, R7 ;  /* 0x000000ffff1c7224 */ /* 0x000fc600078e0007 */
[----:B------:R-:W-:Y:S04]  /*179c0*/  STL.64 [R1+0x10], R8 ;  /* 0x0000100801007387 */ /* 0x000fe80000100a00 */
[----:B------:R-:W-:Y:S04]  /*179d0*/  STL.64 [R1+0x18], R10 ;  /* 0x0000180a01007387 */ /* 0x000fe80000100a00 */
[----:B------:R-:W-:Y:S04]  /*179e0*/  STL [R1+0x8], R6 ;  /* 0x0000080601007387 */ /* 0x000fe80000100800 */
[----:B------:R-:W0:Y:S04]  /*179f0*/  LDS.128 R4, [R0+0x1000] ;  /* 0x0010000000047984 */ /* 0x000e280000000c00 */
[----:B------:R-:W1:Y:S04]  /*17a00*/  LDS.128 R8, [R26] ;  /* 0x000000001a087984 */ /* 0x000e680000000c00 */
[----:B------:R-:W-:Y:S04]  /*17a10*/  STL [R1+0x6f0], R28 ;  /* 0x0006f01c01007387 */ /* 0x000fe80000100800 */
[----:B0-----:R-:W-:Y:S04]  /*17a20*/  STL [R1+0x6f8], R6 ;  /* 0x0006f80601007387 */ /* 0x001fe80000100800 */
[----:B------:R0:W-:Y:S04]  /*17a30*/  STL [R1+0x6f4], R7 ;  /* 0x0006f40701007387 */ /* 0x0001e80000100800 */
[----:B0-----:R-:W2:Y:S04]  /*17a40*/  LDL R7, [R1+0x460] ;  /* 0x0004600001077983 */ /* 0x001ea80000100800 */
[----:B-1----:R-:W-:Y:S04]  /*17a50*/  STL.64 [R1+0x708], R10 ;  /* 0x0007080a01007387 */ /* 0x002fe80000100a00 */
[----:B------:R-:W-:Y:S04]  /*17a60*/  STL.64 [R1+0xb0], R12 ;  /* 0x0000b00c01007387 */ /* 0x000fe80000100a00 */
[----:B------:R-:W-:Y:S04]  /*17a70*/  STL.64 [R1+0xb8], R14 ;  /* 0x0000b80e01007387 */ /* 0x000fe80000100a00 */
[----:B------:R0:W-:Y:S04]  /*17a80*/  STL.64 [R1+0x700], R8 ;  /* 0x0007000801007387 */ /* 0x0001e80000100a00 */
[----:B------:R-:W-:Y:S04]  /*17a90*/  LDS.128 R12, [R26+0x800] ;  /* 0x000800001a0c7984 */ /* 0x000fe80000000c00 */
[----:B0-----:R-:W3:Y:S04]  /*17aa0*/  LDL.LU R8, [R1+0x4a0] ;  /* 0x0004a00001087983 */ /* 0x001ee80000300800 */
[----:B------:R-:W3:Y:S04]  /*17ab0*/  LDL.LU R9, [R1+0x4a4] ;  /* 0x0004a40001097983 */ /* 0x000ee80000300800 */
[----:B------:R-:W4:Y:S04]  /*17ac0*/  LDL.LU R10, [R1+0x4a8] ;  /* 0x0004a800010a7983 */ /* 0x000f280000300800 */
[----:B------:R-:W4:Y:S04]  /*17ad0*/  LDL.LU R11, [R1+0x4ac] ;  /* 0x0004ac00010b7983 */ /* 0x000f280000300800 */
[----:B----4-:R-:W-:Y:S04]  /*17ae0*/  STL.64 [R1+0x718], R10 ;  /* 0x0007180a01007387 */ /* 0x010fe80000100a00 */
[----:B---3--:R0:W-:Y:S04]  /*17af0*/  STL.64 [R1+0x710], R8 ;  /* 0x0007100801007387 */ /* 0x0081e80000100a00 */
        /* <DEDUP_REMOVED lines=16> */
[----:B------:R-:W2:Y:S04]  /*17c00*/  LDL.LU R20, [R1+0x230] ;  /* 0x0002300001147983 */ /* 0x000ea80000300800 */
[----:B------:R-:W2:Y:S04]  /*17c10*/  LDL.LU R21, [R1+0x234] ;  /* 0x0002340001157983 */ /* 0x000ea80000300800 */
[----:B------:R-:W2:Y:S04]  /*17c20*/  LDL.LU R22, [R1+0x238] ;  /* 0x0002380001167983 */ /* 0x000ea80000300800 */
[----:B------:R-:W2:Y:S04]  /*17c30*/  LDL.LU R23, [R1+0x23c] ;  /* 0x00023c0001177983 */ /* 0x000ea80000300800 */
[----:B--2---:R-:W-:Y:S04]  /*17c40*/  STL.64 [R1+0x768], R22 ;  /* 0x0007681601007387 */ /* 0x004fe80000100a00 */
[----:B------:R0:W-:Y:S04]  /*17c50*/  STL.64 [R1+0x760], R20 ;  /* 0x0007601401007387 */ /* 0x0001e80000100a00 */
[----:B0-----:R-:W2:Y:S04]  /*17c60*/  LDL.LU R20, [R1+0x220] ;  /* 0x0002200001147983 */ /* 0x001ea80000300800 */
[----:B------:R-:W2:Y:S04]  /*17c70*/  LDL.LU R21, [R1+0x224] ;  /* 0x0002240001157983 */ /* 0x000ea80000300800 */
[----:B------:R-:W2:Y:S04]  /*17c80*/  LDL.LU R22, [R1+0x228] ;  /* 0x0002280001167983 */ /* 0x000ea80000300800 */
[----:B------:R-:W2:Y:S04]  /*17c90*/  LDL.LU R23, [R1+0x22c] ;  /* 0x00022c0001177983 */ /* 0x000ea80000300800 */
[----:B------:R-:W3:Y:S04]  /*17ca0*/  LDL.LU R0, [R1+0x6ac] ;  /* 0x0006ac0001007983 */ /* 0x000ee80000300800 */
[----:B--2---:R-:W-:Y:S04]  /*17cb0*/  STL.64 [R1+0x778], R22 ;  /* 0x0007781601007387 */ /* 0x004fe80000100a00 */
[----:B------:R0:W-:Y:S04]  /*17cc0*/  STL.64 [R1+0x770], R20 ;  /* 0x0007701401007387 */ /* 0x0001e80000100a00 */
[----:B0-----:R-:W2:Y:S04]  /*17cd0*/  LDL.LU R20, [R1+0x210] ;  /* 0x0002100001147983 */ /* 0x001ea80000300800 */
        /* <DEDUP_REMOVED lines=46> */
[----:B------:R-:W-:Y:S04]  /*17fc0*/  STL.64 [R1+0x7f0], R20 ;  /* 0x0007f01401007387 */ /* 0x000fe80000100a00 */
[----:B----4-:R-:W-:Y:S04]  /*17fd0*/  STL.64 [R1+0x748], R10 ;  /* 0x0007480a01007387 */ /* 0x010fe80000100a00 */
[----:B---3--:R0:W-:Y:S04]  /*17fe0*/  STL.64 [R1+0x740], R8 ;  /* 0x0007400801007387 */ /* 0x0081e80000100a00 */
[----:B------:R-:W1:Y:S04]  /*17ff0*/  LDS.128 R20, [R26+0x1800] ;  /* 0x001800001a147984 */ /* 0x000e680000000c00 */
[----:B0-----:R-:W2:Y:S04]  /*18000*/  LDL.LU R8, [R1+0x390] ;  /* 0x0003900001087983 */ /* 0x001ea80000300800 */
[----:B------:R-:W2:Y:S04]  /*18010*/  LDL.LU R9, [R1+0x394] ;  /* 0x0003940001097983 */ /* 0x000ea80000300800 */
[----:B------:R-:W3:Y:S04]  /*18020*/  LDL.LU R10, [R1+0x398] ;  /* 0x00039800010a7983 */ /* 0x000ee80000300800 */
[----:B------:R-:W3:Y:S01]  /*18030*/  LDL.LU R11, [R1+0x39c] ;  /* 0x00039c00010b7983 */ /* 0x000ee20000300800 */
[----:B-1----:R-:W-:-:S02]  /*18040*/  IMAD.MOV.U32 R29, RZ, RZ, R22 ;  /* 0x000000ffff1d7224 */ /* 0x002fc400078e0016 */
[----:B------:R-:W-:Y:S02]  /*18050*/  IMAD.MOV.U32 R27, RZ, RZ, R23 ;  /* 0x000000ffff1b7224 */ /* 0x000fe400078e0017 */
[----:B------:R-:W-:Y:S02]  /*18060*/  IMAD.MOV.U32 R6, RZ, RZ, R20 ;  /* 0x000000ffff067224 */ /* 0x000fe400078e0014 */
[----:B------:R-:W-:Y:S01]  /*18070*/  IMAD.MOV.U32 R28, RZ, RZ, R21 ;  /* 0x000000ffff1c7224 */ /* 0x000fe200078e0015 */
[----:B------:R-:W-:Y:S06]  /*18080*/  BAR.SYNC.DEFER_BLOCKING 0x0 ;  /* 0x0000000000007b1d */ /* 0x000fec0000010000 */
[----:B---3--:R-:W-:Y:S04]  /*18090*/  STL.64 [R1+0x758], R10 ;  /* 0x0007580a01007387 */ /* 0x008fe80000100a00 */
[----:B--2---:R0:W-:Y:S04]  /*180a0*/  STL.64 [R1+0x750], R8 ;  /* 0x0007500801007387 */ /* 0x0041e80000100a00 */
[----:B0-----:R-:W2:Y:S04]  /*180b0*/  LDL.LU R8, [R1+0x380] ;  /* 0x0003800001087983 */ /* 0x001ea80000300800 */
[----:B------:R-:W2:Y:S04]  /*180c0*/  LDL.LU R9, [R1+0x384] ;  /* 0x0003840001097983 */ /* 0x000ea80000300800 */
[----:B------:R-:W2:Y:S04]  /*180d0*/  LDL.LU R10, [R1+0x388] ;  /* 0x00038800010a7983 */ /* 0x000ea80000300800 */
[----:B------:R-:W2:Y:S04]  /*180e0*/  LDL.LU R11, [R1+0x38c] ;  /* 0x00038c00010b7983 */ /* 0x000ea80000300800 */
[----:B------:R-:W3:Y:S04]  /*180f0*/  LDL.LU.64 R22, [R1+0x7f8] ;  /* 0x0007f80001167983 */ /* 0x000ee80000300a00 */
[----:B------:R-:W3:Y:S04]  /*18100*/  LDL.LU.64 R20, [R1+0x7f0] ;  /* 0x0007f00001147983 */ /* 0x000ee80000300a00 */
[----:B---3--:R0:W-:Y:S04]  /*18110*/  STS.128 [R3], R20 ;  /* 0x0000001403007388 */ /* 0x0081e80000000c00 */
[----:B0-----:R-:W3:Y:S04]  /*18120*/  LDL.LU.64 R22, [R1+0x7e8] ;  /* 0x0007e80001167983 */ /* 0x001ee80000300a00 */
[----:B------:R-:W3:Y:S04]  /*18130*/  LDL.LU.64 R20, [R1+0x7e0] ;  /* 0x0007e00001147983 */ /* 0x000ee80000300a00 */
[----:B---3--:R0:W-:Y:S04]  /*18140*/  STS.128 [R3+0x80], R20 ;  /* 0x0000801403007388 */ /* 0x0081e80000000c00 */
        /* <DEDUP_REMOVED lines=20> */
[----:B--2---:R-:W-:Y:S04]  /*18290*/  STS.128 [R3+0x500], R8 ;  /* 0x0005000803007388 */ /* 0x004fe80000000c00 */
[----:B---3--:R0:W-:Y:S04]  /*182a0*/  STS.128 [R3+0x400], R20 ;  /* 0x0004001403007388 */ /* 0x0081e80000000c00 */
[----:B0-----:R-:W2:Y:S04]  /*182b0*/  LDL.LU.64 R22, [R1+0x768] ;  /* 0x0007680001167983 */ /* 0x001ea80000300a00 */
[----:B------:R-:W2:Y:S04]  /*182c0*/  LDL.LU.64 R20, [R1+0x760] ;  /* 0x0007600001147983 */ /* 0x000ea80000300a00 */
[----:B------:R-:W3:Y:S04]  /*182d0*/  LDL.LU.64 R10, [R1+0x758] ;  /* 0x00075800010a7983 */ /* 0x000ee80000300a00 */
        /* <DEDUP_REMOVED lines=13> */
[----:B--2---:R0:W-:Y:S01]  /*183b0*/  STS.128 [R3+0x480], R20 ;  /* 0x0004801403007388 */ /* 0x0041e20000000c00 */
[----:B------:R-:W-:Y:S01]  /*183c0*/  IMAD R0, R0, c[0x0][0x194], RZ ;  /* 0x0000650000007a24 */ /* 0x000fe200078e02ff */
[----:B------:R-:W-:-:S04]  /*183d0*/  ISETP.LT.AND P5, PT, R7, c[0x0][0x17c], !P0 ;  /* 0x00005f0007007a0c */ /* 0x000fc800047a1270 */
[----:B------:R-:W-:-:S04]  /*183e0*/  LEA R2, P6, R0, c[0x0][0x170], 0x1 ;  /* 0x00005c0000027a11 */ /* 0x000fc800078c08ff */
[----:B------:R-:W-:Y:S01]  /*183f0*/  LEA.HI.X.SX32 R0, R0, c[0x0][0x174], 0x1, P6 ;  /* 0x00005d0000007a11 */ /* 0x000fe200030f0eff */
[----:B0-----:R-:W-:-:S05]  /*18400*/  IMAD R21, R7, c[0x0][0x198], RZ ;  /* 0x0000660007157a24 */ /* 0x001fca00078e02ff */
[C---:B------:R-:W-:Y:S02]  /*18410*/  LEA R20, P6, R21.reuse, R2, 0x1 ;  /* 0x0000000215147211 */ /* 0x040fe400078c08ff */
[C---:B------:R-:W-:Y:S02]  /*18420*/  IADD3 R23, R21.reuse, c[0x0][0x198], RZ ;  /* 0x0000660015177a10 */ /* 0x040fe40007ffe0ff */
[----:B------:R-:W-:Y:S02]  /*18430*/  LEA.HI.X.SX32 R21, R21, R0, 0x1, P6 ;  /* 0x0000000015157211 */ /* 0x000fe400030f0eff */
[C---:B------:R-:W-:Y:S02]  /*18440*/  LEA R22, P6, R23.reuse, R2, 0x1 ;  /* 0x0000000217167211 */ /* 0x040fe400078c08ff */
[----:B------:R-:W-:Y:S01]  /*18450*/  PRMT R25, R24, 0x7632, R25 ;  /* 0x0000763218197816 */ /* 0x000fe20000000019 */
[----:B---3--:R0:W-:Y:S04]  /*18460*/  STS.128 [R3+0x780], R8 ;  /* 0x0007800803007388 */ /* 0x0081e80000000c00 */
[----:B------:R-:W-:Y:S06]  /*18470*/  BAR.SYNC.DEFER_BLOCKING 0x0 ;  /* 0x0000000000007b1d */ /* 0x000fec0000010000 */
[----:B0-----:R-:W2:Y:S04]  /*18480*/  LDL.LU.64 R10, [R1+0x708] ;  /* 0x00070800010a7983 */ /* 0x001ea80000300a00 */
[----:B------:R-:W3:Y:S04]  /*18490*/  LDL.LU.64 R8, [R1+0x700] ;  /* 0x0007000001087983 */ /* 0x000ee80000300a00 */
[----:B------:R0:W-:Y:S02]  /*184a0*/  @P5 STG.E.U16 [R20.64], R24 ;  /* 0x0000001814005986 */ /* 0x0001e4000c101504 */
[----:B0-----:R-:W-:-:S02]  /*184b0*/  IADD3 R21, R23, c[0x0][0x198], RZ ;  /* 0x0000660017157a10 */ /* 0x001fc40007ffe0ff */
[----:B------:R-:W-:Y:S02]  /*184c0*/  LEA.HI.X.SX32 R23, R23, R0, 0x1, P6 ;  /* 0x0000000017177211 */ /* 0x000fe400030f0eff */
[----:B------:R-:W-:-:S03]  /*184d0*/  IADD3 R24, R7, 0x6, RZ ;  /* 0x0000000607187810 */ /* 0x000fc60007ffe0ff */
[----:B------:R0:W-:Y:S01]  /*184e0*/  @P4 STG.E.U16 [R22.64], R25 ;  /* 0x0000001916004986 */ /* 0x0001e2000c101504 */
[----:B------:R-:W-:-:S03]  /*184f0*/  ISETP.LT.AND P4, PT, R24, c[0x0][0x17c], !P0 ;  /* 0x00005f0018007a0c */ /* 0x000fc60004781270 */
[----:B------:R-:W4:Y:S01]  /*18500*/  LDL.LU R24, [R1+0x50] ;  /* 0x0000500001187983 */ /* 0x000f220000300800 */
[----:B------:R-:W-:Y:S02]  /*18510*/  IADD3 R3, R7, 0x5, RZ ;  /* 0x0000000507037810 */ /* 0x000fe40007ffe0ff */
[----:B------:R-:W-:Y:S02]  /*18520*/  LEA R20, P6, R21, R2, 0x1 ;  /* 0x0000000215147211 */ /* 0x000fe400078c08ff */
[----:B------:R-:W-:Y:S02]  /*18530*/  ISETP.LT.AND P5, PT, R3, c[0x0][0x17c], !P0 ;  /* 0x00005f0003007a0c */ /* 0x000fe400047a1270 */
[C---:B------:R-:W-:Y:S02]  /*18540*/  IADD3 R3, R21.reuse, c[0x0][0x198], RZ ;  /* 0x0000660015037a10 */ /* 0x040fe40007ffe0ff */
[----:B------:R-:W-:Y:S02]  /*18550*/  LEA.HI.X.SX32 R21, R21, R0, 0x1, P6 ;  /* 0x0000000015157211 */ /* 0x000fe400030f0eff */
[----:B0-----:R-:W-:-:S02]  /*18560*/  IADD3 R23, R7, 0x7, RZ ;  /* 0x0000000707177810 */ /* 0x001fc40007ffe0ff */
[----:B------:R-:W-:Y:S01]  /*18570*/  LEA R22, P6, R3, R2, 0x1 ;  /* 0x0000000203167211 */ /* 0x000fe200078c08ff */
[----:B----4-:R0:W-:Y:S01]  /*18580*/  @P3 STG.E.U16 [R20.64], R24 ;  /* 0x0000001814003986 */ /* 0x0101e2000c101504 */
[----:B------:R-:W-:Y:S02]  /*18590*/  ISETP.LT.AND P3, PT, R23, c[0x0][0x17c], !P0 ;  /* 0x00005f0017007a0c */ /* 0x000fe40004761270 */
[----:B------:R-:W-:Y:S02]  /*185a0*/  LEA.HI.X.SX32 R23, R3, R0, 0x1, P6 ;  /* 0x0000000003177211 */ /* 0x000fe400030f0eff */
[----:B------:R-:W-:Y:S02]  /*185b0*/  PRMT R25, R24, 0x7632, R25 ;  /* 0x0000763218197816 */ /* 0x000fe40000000019 */
[----:B0-----:R-:W-:-:S03]  /*185c0*/  IADD3 R24, R7, 0x8, RZ ;  /* 0x0000000807187810 */ /* 0x001fc60007ffe0ff */
[----:B------:R0:W-:Y:S01]  /*185d0*/  @P2 STG.E.U16 [R22.64], R25 ;  /* 0x0000001916002986 */ /* 0x0001e2000c101504 */
[----:B------:R-:W-:-:S03]  /*185e0*/  ISETP.LT.AND P2, PT, R24, c[0x0][0x17c], !P0 ;  /* 0x00005f0018007a0c */ /* 0x000fc60004741270 */
[----:B------:R-:W4:Y:S01]  /*185f0*/  LDL.LU R24, [R1+0x10] ;  /* 0x0000100001187983 */ /* 0x000f220000300800 */
[----:B------:R-:W-:-:S04]  /*18600*/  IADD3 R21, R3, c[0x0][0x198], RZ ;  /* 0x0000660003157a10 */ /* 0x000fc80007ffe0ff */
[C---:B------:R-:W-:Y:S02]  /*18610*/  LEA R20, P6, R21.reuse, R2, 0x1 ;  /* 0x0000000215147211 */ /* 0x040fe400078c08ff */
[C---:B------:R-:W-:Y:S02]  /*18620*/  IADD3 R3, R21.reuse, c[0x0][0x198], RZ ;  /* 0x0000660015037a10 */ /* 0x040fe40007ffe0ff */
[----:B------:R-:W-:Y:S02]  /*18630*/  LEA.HI.X.SX32 R21, R21, R0, 0x1, P6 ;  /* 0x0000000015157211 */ /* 0x000fe400030f0eff */
[----:B0-----:R-:W-:Y:S02]  /*18640*/  IADD3 R23, R7, 0x9, RZ ;  /* 0x0000000907177810 */ /* 0x001fe40007ffe0ff */
[----:B------:R-:W-:Y:S01]  /*18650*/  LEA R22, P6, R3, R2, 0x1 ;  /* 0x0000000203167211 */ /* 0x000fe200078c08ff */
[----:B----4-:R0:W-:Y:S01]  /*18660*/  @P1 STG.E.U16 [R20.64], R24 ;  /* 0x0000001814001986 */ /* 0x0101e2000c101504 */
[----:B------:R-:W-:-:S02]  /*18670*/  ISETP.LT.AND P1, PT, R23, c[0x0][0x17c], !P0 ;  /* 0x00005f0017007a0c */ /* 0x000fc40004721270 */
[C---:B------:R-:W-:Y:S02]  /*18680*/  LEA.HI.X.SX32 R23, R3.reuse, R0, 0x1, P6 ;  /* 0x0000000003177211 */ /* 0x040fe400030f0eff */
[----:B------:R-:W-:Y:S02]  /*18690*/  PRMT R25, R24, 0x7632, R25 ;  /* 0x0000763218197816 */ /* 0x000fe40000000019 */
[----:B0-----:R-:W-:-:S04]  /*186a0*/  IADD3 R21, R3, c[0x0][0x198], RZ ;  /* 0x0000660003157a10 */ /* 0x001fc80007ffe0ff */
[C---:B------:R-:W-:Y:S02]  /*186b0*/  LEA R20, P6, R21.reuse, R2, 0x1 ;  /* 0x0000000215147211 */ /* 0x040fe400078c08ff */
[C---:B------:R-:W-:Y:S01]  /*186c0*/  IADD3 R3, R21.reuse, c[0x0][0x198], RZ ;  /* 0x0000660015037a10 */ /* 0x040fe20007ffe0ff */
[----:B------:R0:W-:Y:S01]  /*186d0*/  @P5 STG.E.U16 [R22.64], R25 ;  /* 0x0000001916005986 */ /* 0x0001e2000c101504 */
[----:B------:R-:W-:Y:S02]  /*186e0*/  LEA.HI.X.SX32 R21, R21, R0, 0x1, P6 ;  /* 0x0000000015157211 */ /* 0x000fe400030f0eff */
[----:B------:R-:W-:-:S03]  /*186f0*/  IADD3 R24, R7, 0xa, RZ ;  /* 0x0000000a07187810 */ /* 0x000fc60007ffe0ff */
[----:B---3--:R-:W-:Y:S01]  /*18700*/  @P4 STG.E.U16 [R20.64], R8 ;  /* 0x0000000814004986 */ /* 0x008fe2000c101504 */
[----:B------:R-:W-:Y:S02]  /*18710*/  ISETP.LT.AND P5, PT, R24, c[0x0][0x17c], !P0 ;  /* 0x00005f0018007a0c */ /* 0x000fe400047a1270 */
[----:B0-----:R-:W-:Y:S02]  /*18720*/  IADD3 R23, R7, 0xb, RZ ;  /* 0x0000000b07177810 */ /* 0x001fe40007ffe0ff */
[----:B------:R-:W-:Y:S02]  /*18730*/  LEA R22, P6, R3, R2, 0x1 ;  /* 0x0000000203167211 */ /* 0x000fe400078c08ff */
[----:B------:R-:W-:Y:S02]  /*18740*/  ISETP.LT.AND P4, PT, R23, c[0x0][0x17c], !P0 ;  /* 0x00005f0017007a0c */ /* 0x000fe40004781270 */
[----:B------:R-:W-:Y:S02]  /*18750*/  LEA.HI.X.SX32 R23, R3, R0, 0x1, P6 ;  /* 0x0000000003177211 */ /* 0x000fe400030f0eff */
[----:B------:R-:W-:-:S05]  /*18760*/  PRMT R24, R8, 0x7632, R24 ;  /* 0x0000763208187816 */ /* 0x000fca0000000018 */
[----:B------:R0:W-:Y:S04]  /*18770*/  @P3 STG.E.U16 [R22.64], R24 ;  /* 0x0000001816003986 */ /* 0x0001e8000c101504 */
[----:B0-----:R-:W3:Y:S01]  /*18780*/  LDL.LU R24, [R1+0x80] ;  /* 0x0000800001187983 */ /* 0x001ee20000300800 */
[----:B------:R-:W-:-:S04]  /*18790*/  IADD3 R21, R3, c[0x0][0x198], RZ ;  /* 0x0000660003157a10 */ /* 0x000fc80007ffe0ff */
[C---:B------:R-:W-:Y:S02]  /*187a0*/  LEA R20, P6, R21.reuse, R2, 0x1 ;  /* 0x0000000215147211 */ /* 0x040fe400078c08ff */
[C---:B------:R-:W-:Y:S02]  /*187b0*/  IADD3 R3, R21.reuse, c[0x0][0x198], RZ ;  /* 0x0000660015037a10 */ /* 0x040fe40007ffe0ff */
[----:B------:R-:W-:Y:S02]  /*187c0*/  LEA.HI.X.SX32 R21, R21, R0, 0x1, P6 ;  /* 0x0000000015157211 */ /* 0x000fe400030f0eff */
[----:B------:R-:W-:Y:S02]  /*187d0*/  IADD3 R23, R7, 0xd, RZ ;  /* 0x0000000d07177810 */ /* 0x000fe40007ffe0ff */
[----:B------:R-:W-:Y:S01]  /*187e0*/  LEA R22, P6, R3, R2, 0x1 ;  /* 0x0000000203167211 */ /* 0x000fe200078c08ff */
[----:B---3--:R0:W-:Y:S01]  /*187f0*/  @P2 STG.E.U16 [R20.64], R24 ;  /* 0x0000001814002986 */ /* 0x0081e2000c101504 */
[----:B------:R-:W-:-:S02]  /*18800*/  ISETP.LT.AND P2, PT, R23, c[0x0][0x17c], !P0 ;  /* 0x00005f0017007a0c */ /* 0x000fc40004741270 */
[----:B------:R-:W-:Y:S02]  /*18810*/  LEA.HI.X.SX32 R23, R3, R0, 0x1, P6 ;  /* 0x0000000003177211 */ /* 0x000fe400030f0eff */
[----:B------:R-:W-:Y:S02]  /*18820*/  PRMT R25, R24, 0x7632, R25 ;  /* 0x0000763218197816 */ /* 0x000fe40000000019 */
[----:B0-----:R-:W-:-:S03]  /*18830*/  IADD3 R24, R7, 0xe, RZ ;  /* 0x0000000e07187810 */ /* 0x001fc60007ffe0ff */
[----:B------:R0:W-:Y:S01]  /*18840*/  @P1 STG.E.U16 [R22.64], R25 ;  /* 0x0000001916001986 */ /* 0x0001e2000c101504 */
[----:B------:R-:W-:-:S03]  /*18850*/  ISETP.LT.AND P1, PT, R24, c[0x0][0x17c], !P0 ;  /* 0x00005f0018007a0c */ /* 0x000fc60004721270 */
[----:B------:R-:W3:Y:S01]  /*18860*/  LDL.LU R24, [R1+0x60] ;  /* 0x0000600001187983 */ /* 0x000ee20000300800 */
[----:B------:R-:W-:-:S04]  /*18870*/  IADD3 R8, R7, 0xc, RZ ;  /* 0x0000000c07087810 */ /* 0x000fc80007ffe0ff */
[----:B------:R-:W-:Y:S02]  /*18880*/  ISETP.LT.AND P3, PT, R8, c[0x0][0x17c], !P0 ;  /* 0x00005f0008007a0c */ /* 0x000fe40004761270 */
[----:B------:R-:W-:-:S04]  /*18890*/  IADD3 R8, R3, c[0x0][0x198], RZ ;  /* 0x0000660003087a10 */ /* 0x000fc80007ffe0ff */
[C---:B------:R-:W-:Y:S02]  /*188a0*/  LEA R20, P6, R8.reuse, R2, 0x1 ;  /* 0x0000000208147211 */ /* 0x040fe400078c08ff */
[C---:B------:R-:W-:Y:S02]  /*188b0*/  IADD3 R3, R8.reuse, c[0x0][0x198], RZ ;  /* 0x0000660008037a10 */ /* 0x040fe40007ffe0ff */
[----:B------:R-:W-:Y:S02]  /*188c0*/  LEA.HI.X.SX32 R21, R8, R0, 0x1, P6 ;  /* 0x0000000008157211 */ /* 0x000fe400030f0eff */
[----:B0-----:R-:W-:Y:S02]  /*188d0*/  IADD3 R23, R7, 0xf, RZ ;  /* 0x0000000f07177810 */ /* 0x001fe40007ffe0ff */
        /* <DEDUP_REMOVED lines=8> */
[----:B------:R-:W3:Y:S01]  /*18960*/  LDL.LU R24, [R1] ;  /* 0x0000000001187983 */ /* 0x000ee20000300800 */
[----:B------:R-:W-:-:S04]  /*18970*/  IADD3 R8, R3, c[0x0][0x198], RZ ;  /* 0x0000660003087a10 */ /* 0x000fc80007ffe0ff */
[C---:B------:R-:W-:Y:S02]  /*18980*/  LEA R20, P6, R8.reuse, R2, 0x1 ;  /* 0x0000000208147211 */ /* 0x040fe400078c08ff */
[C---:B------:R-:W-:Y:S02]  /*18990*/  IADD3 R3, R8.reuse, c[0x0][0x198], RZ ;  /* 0x0000660008037a10 */ /* 0x040fe40007ffe0ff */
[----:B------:R-:W-:Y:S02]  /*189a0*/  LEA.HI.X.SX32 R21, R8, R0, 0x1, P6 ;  /* 0x0000000008157211 */ /* 0x000fe400030f0eff */
[----:B0-----:R-:W-:Y:S02]  /*189b0*/  IADD3 R23, R7, 0x11, RZ ;  /* 0x0000001107177810 */ /* 0x001fe40007ffe0ff */
[C---:B------:R-:W-:Y:S02]  /*189c0*/  LEA R22, P6, R3.reuse, R2, 0x1 ;  /* 0x0000000203167211 */ /* 0x040fe400078c08ff */
[----:B------:R-:W-:Y:S01]  /*189d0*/  IADD3 R8, R3, c[0x0][0x198], RZ ;  /* 0x0000660003087a10 */ /* 0x000fe20007ffe0ff */
[----:B---3--:R0:W-:Y:S01]  /*189e0*/  @P3 STG.E.U16 [R20.64], R24 ;  /* 0x0000001814003986 */ /* 0x0081e2000c101504 */
[----:B------:R-:W-:-:S02]  /*189f0*/  ISETP.LT.AND P3, PT, R23, c[0x0][0x17c], !P0 ;  /* 0x00005f0017007a0c */ /* 0x000fc40004761270 */
[----:B------:R-:W-:Y:S02]  /*18a00*/  LEA.HI.X.SX32 R23, R3, R0, 0x1, P6 ;  /* 0x0000000003177211 */ /* 0x000fe400030f0eff */
[----:B------:R-:W-:Y:S02]  /*18a10*/  PRMT R25, R24, 0x7632, R25 ;  /* 0x0000763218197816 */ /* 0x000fe40000000019 */
[C---:B------:R-:W-:Y:S02]  /*18a20*/  IADD3 R3, R8.reuse, c[0x0][0x198], RZ ;  /* 0x0000660008037a10 */ /* 0x040fe40007ffe0ff */
[C---:B0-----:R-:W-:Y:S01]  /*18a30*/  LEA R20, P6, R8.reuse, R2, 0x1 ;  /* 0x0000000208147211 */ /* 0x041fe200078c08ff */
[----:B------:R0:W-:Y:S03]  /*18a40*/  @P2 STG.E.U16 [R22.64], R25 ;  /* 0x0000001916002986 */ /* 0x0001e6000c101504 */
[----:B------:R-:W-:-:S02]  /*18a50*/  LEA.HI.X.SX32 R21, R8, R0, 0x1, P6 ;  /* 0x0000000008157211 */ /* 0x000fc400030f0eff */
[----:B------:R-:W-:-:S03]  /*18a60*/  IADD3 R24, R7, 0x12, RZ ;  /* 0x0000001207187810 */ /* 0x000fc60007ffe0ff */
[----:B------:R1:W-:Y:S01]  /*18a70*/  @P1 STG.E.U16 [R20.64], R12 ;  /* 0x0000000c14001986 */ /* 0x0003e2000c101504 */
[----:B0-----:R-:W-:-:S03]  /*18a80*/  IADD3 R23, R7, 0x13, RZ ;  /* 0x0000001307177810 */ /* 0x001fc60007ffe0ff */
[----:B------:R-:W3:Y:S01]  /*18a90*/  LDL.LU R25, [R1+0x30] ;  /* 0x0000300001197983 */ /* 0x000ee20000300800 */
[----:B------:R-:W-:Y:S02]  /*18aa0*/  LEA R22, P6, R3, R2, 0x1 ;  /* 0x0000000203167211 */ /* 0x000fe400078c08ff */
[----:B------:R-:W-:Y:S02]  /*18ab0*/  ISETP.LT.AND P1, PT, R23, c[0x0][0x17c], !P0 ;  /* 0x00005f0017007a0c */ /* 0x000fe40004721270 */
[----:B------:R-:W-:Y:S02]  /*18ac0*/  ISETP.LT.AND P2, PT, R24, c[0x0][0x17c], !P0 ;  /* 0x00005f0018007a0c */ /* 0x000fe40004741270 */
[----:B------:R-:W-:Y:S02]  /*18ad0*/  LEA.HI.X.SX32 R23, R3, R0, 0x1, P6 ;  /* 0x0000000003177211 */ /* 0x000fe400030f0eff */
[----:B-1----:R-:W-:Y:S02]  /*18ae0*/  PRMT R12, R12, 0x7632, R12 ;  /* 0x000076320c0c7816 */ /* 0x002fe4000000000c */
[----:B------:R-:W-:-:S03]  /*18af0*/  IADD3 R24, R7, 0x14, RZ ;  /* 0x0000001407187810 */ /* 0x000fc60007ffe0ff */
        /* <DEDUP_REMOVED lines=8> */
[C---:B------:R-:W-:Y:S02]  /*18b80*/  LEA R22, P6, R3.reuse, R2, 0x1 ;  /* 0x0000000203167211 */ /* 0x040fe400078c08ff */
[----:B------:R-:W-:-:S02]  /*18b90*/  IADD3 R8, R3, c[0x0][0x198], RZ ;  /* 0x0000660003087a10 */ /* 0x000fc40007ffe0ff */
[----:B------:R-:W-:Y:S02]  /*18ba0*/  LEA.HI.X.SX32 R23, R3, R0, 0x1, P6 ;  /* 0x0000000003177211 */ /* 0x000fe400030f0eff */
[----:B------:R-:W-:Y:S01]  /*18bb0*/  IADD3 R3, R8, c[0x0][0x198], RZ ;  /* 0x0000660008037a10 */ /* 0x000fe20007ffe0ff */
[----:B----4-:R0:W-:Y:S01]  /*18bc0*/  @P4 STG.E.U16 [R20.64], R24 ;  /* 0x0000001814004986 */ /* 0x0101e2000c101504 */
[----:B------:R-:W-:Y:S02]  /*18bd0*/  ISETP.LT.AND P4, PT, R12, c[0x0][0x17c], !P0 ;  /* 0x00005f000c007a0c */ /* 0x000fe40004781270 */
[----:B------:R-:W-:Y:S02]  /*18be0*/  PRMT R12, R24, 0x7632, R12 ;  /* 0x00007632180c7816 */ /* 0x000fe4000000000c */
[----:B0-----:R-:W-:-:S03]  /*18bf0*/  LEA R20, P6, R8, R2, 0x1 ;  /* 0x0000000208147211 */ /* 0x001fc600078c08ff */
[----:B------:R0:W-:Y:S01]  /*18c00*/  @P3 STG.E.U16 [R22.64], R12 ;  /* 0x0000000c16003986 */ /* 0x0001e2000c101504 */
[----:B------:R-:W-:Y:S02]  /*18c10*/  LEA.HI.X.SX32 R21, R8, R0, 0x1, P6 ;  /* 0x0000000008157211 */ /* 0x000fe400030f0eff */
[----:B------:R-:W-:-:S03]  /*18c20*/  IADD3 R24, R7, 0x16, RZ ;  /* 0x0000001607187810 */ /* 0x000fc60007ffe0ff */
[----:B---3--:R1:W-:Y:S01]  /*18c30*/  @P2 STG.E.U16 [R20.64], R25 ;  /* 0x0000001914002986 */ /* 0x0083e2000c101504 */
[----:B0-----:R-:W-:Y:S02]  /*18c40*/  IADD3 R12, R7, 0x17, RZ ;  /* 0x00000017070c7810 */ /* 0x001fe40007ffe0ff */
[C---:B------:R-:W-:Y:S02]  /*18c50*/  LEA R22, P6, R3.reuse, R2, 0x1 ;  /* 0x0000000203167211 */ /* 0x040fe400078c08ff */
[----:B------:R-:W-:Y:S02]  /*18c60*/  ISETP.LT.AND P2, PT, R12, c[0x0][0x17c], !P0 ;  /* 0x00005f000c007a0c */ /* 0x000fe40004741270 */
[----:B------:R-:W-:Y:S02]  /*18c70*/  ISETP.LT.AND P3, PT, R24, c[0x0][0x17c], !P0 ;  /* 0x00005f0018007a0c */ /* 0x000fe40004761270 */
[----:B------:R-:W-:Y:S02]  /*18c80*/  LEA.HI.X.SX32 R23, R3, R0, 0x1, P6 ;  /* 0x0000000003177211 */ /* 0x000fe400030f0eff */
[----:B------:R-:W-:-:S02]  /*18c90*/  PRMT R12, R25, 0x7632, R12 ;  /* 0x00007632190c7816 */ /* 0x000fc4000000000c */
[----:B------:R-:W-:Y:S01]  /*18ca0*/  IADD3 R24, R7, 0x18, RZ ;  /* 0x0000001807187810 */ /* 0x000fe20007ffe0ff */
[----:B-1----:R-:W3:Y:S04]  /*18cb0*/  LDL.LU R25, [R1+0xb0] ;  /* 0x0000b00001197983 */ /* 0x002ee80000300800 */
[----:B------:R-:W-:Y:S01]  /*18cc0*/  @P1 STG.E.U16 [R22.64], R12 ;  /* 0x0000000c16001986 */ /* 0x000fe2000c101504 */
[----:B------:R-:W-:-:S03]  /*18cd0*/  ISETP.LT.AND P1, PT, R24, c[0x0][0x17c], !P0 ;  /* 0x00005f0018007a0c */ /* 0x000fc60004721270 */
[----:B------:R-:W4:Y:S04]  /*18ce0*/  LDL.LU R24, [R1+0x20] ;  /* 0x0000200001187983 */ /* 0x000f280000300800 */
[----:B------:R0:W-:Y:S04]  /*18cf0*/  STL [R1+0x6dc], R26 ;  /* 0x0006dc1a01007387 */ /* 0x0001e80000100800 */
[----:B0-----:R-:W2:Y:S01]  /*18d00*/  LDL.LU R26, [R1+0x70] ;  /* 0x00007000011a7983 */ /* 0x001ea20000300800 */
[----:B------:R-:W-:-:S04]  /*18d10*/  IADD3 R8, R3, c[0x0][0x198], RZ ;  /* 0x0000660003087a10 */ /* 0x000fc80007ffe0ff */
[C---:B------:R-:W-:Y:S02]  /*18d20*/  LEA R20, P6, R8.reuse, R2, 0x1 ;  /* 0x0000000208147211 */ /* 0x040fe400078c08ff */
[C---:B------:R-:W-:Y:S02]  /*18d30*/  IADD3 R3, R8.reuse, c[0x0][0x198], RZ ;  /* 0x0000660008037a10 */ /* 0x040fe40007ffe0ff */
[----:B------:R-:W-:Y:S02]  /*18d40*/  LEA.HI.X.SX32 R21, R8, R0, 0x1, P6 ;  /* 0x0000000008157211 */ /* 0x000fe400030f0eff */
[C---:B------:R-:W-:Y:S02]  /*18d50*/  LEA R22, P6, R3.reuse, R2, 0x1 ;  /* 0x0000000203167211 */ /* 0x040fe400078c08ff */
[C---:B------:R-:W-:Y:S01]  /*18d60*/  IADD3 R8, R3.reuse, c[0x0][0x198], RZ ;  /* 0x0000660003087a10 */ /* 0x040fe20007ffe0ff */
[----:B------:R0:W-:Y:S01]  /*18d70*/  @P5 STG.E.U16 [R20.64], R4 ;  /* 0x0000000414005986 */ /* 0x0001e2000c101504 */
[----:B------:R-:W-:-:S02]  /*18d80*/  LEA.HI.X.SX32 R23, R3, R0, 0x1, P6 ;  /* 0x0000000003177211 */ /* 0x000fc400030f0eff */
[----:B------:R-:W-:Y:S02]  /*18d90*/  IADD3 R3, R8, c[0x0][0x198], RZ ;  /* 0x0000660008037a10 */ /* 0x000fe40007ffe0ff */
[----:B0-----:R-:W-:Y:S02]  /*18da0*/  PRMT R4, R4, 0x7632, R4 ;  /* 0x0000763204047816 */ /* 0x001fe40000000004 */
[----:B------:R-:W-:-:S03]  /*18db0*/  LEA R20, P6, R8, R2, 0x1 ;  /* 0x0000000208147211 */ /* 0x000fc600078c08ff */
[----:B------:R0:W-:Y:S01]  /*18dc0*/  @P4 STG.E.U16 [R22.64], R4 ;  /* 0x0000000416004986 */ /* 0x0001e2000c101504 */
[----:B------:R-:W-:Y:S02]  /*18dd0*/  LEA.HI.X.SX32 R21, R8, R0, 0x1, P6 ;  /* 0x0000000008157211 */ /* 0x000fe400030f0eff */
[C---:B------:R-:W-:Y:S02]  /*18de0*/  IADD3 R8, R7.reuse, 0x1b, RZ ;  /* 0x0000001b07087810 */ /* 0x040fe40007ffe0ff */
[----:B------:R-:W-:Y:S01]  /*18df0*/  IADD3 R12, R7, 0x19, RZ ;  /* 0x00000019070c7810 */ /* 0x000fe20007ffe0ff */
[----:B------:R1:W-:Y:S01]  /*18e00*/  @P3 STG.E.U16 [R20.64], R16 ;  /* 0x0000001014003986 */ /* 0x0003e2000c101504 */
[----:B------:R-:W-:Y:S02]  /*18e10*/  ISETP.LT.AND P3, PT, R8, c[0x0][0x17c], !P0 ;  /* 0x00005f0008007a0c */ /* 0x000fe40004761270 */
[C---:B0-----:R-:W-:Y:S02]  /*18e20*/  LEA R22, P6, R3.reuse, R2, 0x1 ;  /* 0x0000000203167211 */ /* 0x041fe400078c08ff */
[----:B------:R-:W-:-:S02]  /*18e30*/  IADD3 R4, R3, c[0x0][0x198], RZ ;  /* 0x0000660003047a10 */ /* 0x000fc40007ffe0ff */
[----:B------:R-:W-:Y:S02]  /*18e40*/  LEA.HI.X.SX32 R23, R3, R0, 0x1, P6 ;  /* 0x0000000003177211 */ /* 0x000fe400030f0eff */
[----:B------:R-:W-:Y:S02]  /*18e50*/  PRMT R8, R16, 0x7632, R8 ;  /* 0x0000763210087816 */ /* 0x000fe40000000008 */
[----:B-1----:R-:W-:Y:S02]  /*18e60*/  LEA R20, P6, R4, R2, 0x1 ;  /* 0x0000000204147211 */ /* 0x002fe400078c08ff */
[----:B------:R-:W-:Y:S02]  /*18e70*/  ISETP.LT.AND P5, PT, R12, c[0x0][0x17c], !P0 ;  /* 0x00005f000c007a0c */ /* 0x000fe400047a1270 */
[C---:B------:R-:W-:Y:S02]  /*18e80*/  IADD3 R3, R4.reuse, c[0x0][0x198], RZ ;  /* 0x0000660004037a10 */ /* 0x040fe40007ffe0ff */
[----:B------:R-:W-:Y:S01]  /*18e90*/  IADD3 R12, R7, 0x1a, RZ ;  /* 0x0000001a070c7810 */ /* 0x000fe20007ffe0ff */
[----:B------:R0:W-:Y:S01]  /*18ea0*/  @P2 STG.E.U16 [R22.64], R8 ;  /* 0x0000000816002986 */ /* 0x0001e2000c101504 */
[----:B------:R-:W-:-:S02]  /*18eb0*/  LEA.HI.X.SX32 R21, R4, R0, 0x1, P6 ;  /* 0x0000000004157211 */ /* 0x000fc400030f0eff */
[----:B------:R-:W-:Y:S02]  /*18ec0*/  ISETP.LT.AND P4, PT, R12, c[0x0][0x17c], !P0 ;  /* 0x00005f000c007a0c */ /* 0x000fe40004781270 */
[----:B------:R-:W-:Y:S02]  /*18ed0*/  IADD3 R4, R3, c[0x0][0x198], RZ ;  /* 0x0000660003047a10 */ /* 0x000fe40007ffe0ff */
[----:B0-----:R-:W-:Y:S02]  /*18ee0*/  IADD3 R8, R7, 0x1d, RZ ;  /* 0x0000001d07087810 */ /* 0x001fe40007ffe0ff */
[----:B------:R-:W-:-:S04]  /*18ef0*/  LEA R22, P6, R3, R2, 0x1 ;  /* 0x0000000203167211 */ /* 0x000fc800078c08ff */
[----:B------:R-:W-:Y:S02]  /*18f00*/  LEA.HI.X.SX32 R23, R3, R0, 0x1, P6 ;  /* 0x0000000003177211 */ /* 0x000fe400030f0eff */
[----:B------:R-:W-:Y:S02]  /*18f10*/  IADD3 R3, R4, c[0x0][0x198], RZ ;  /* 0x0000660004037a10 */ /* 0x000fe40007ffe0ff */
[----:B------:R-:W-:-:S04]  /*18f20*/  IADD3 R12, R7, 0x1c, RZ ;  /* 0x0000001c070c7810 */ /* 0x000fc80007ffe0ff */
[----:B------:R-:W-:Y:S01]  /*18f30*/  ISETP.LT.AND P2, PT, R12, c[0x0][0x17c], !P0 ;  /* 0x00005f000c007a0c */ /* 0x000fe20004741270 */
[----:B------:R-:W-:Y:S01]  /*18f40*/  STL [R1+0x6e0], R27 ;  /* 0x0006e01b01007387 */ /* 0x000fe20000100800 */
[----:B------:R-:W-:-:S03]  /*18f50*/  IADD3 R12, R7, 0x1e, RZ ;  /* 0x0000001e070c7810 */ /* 0x000fc60007ffe0ff */
[----:B--2---:R0:W-:Y:S01]  /*18f60*/  @P1 STG.E.U16 [R20.64], R26 ;  /* 0x0000001a14001986 */ /* 0x0041e2000c101504 */
[----:B------:R-:W-:Y:S02]  /*18f70*/  ISETP.LT.AND P1, PT, R8, c[0x0][0x17c], !P0 ;  /* 0x00005f0008007a0c */ /* 0x000fe40004721270 */
[----:B------:R-:W-:Y:S02]  /*18f80*/  PRMT R8, R26, 0x7632, R8 ;  /* 0x000076321a087816 */ /* 0x000fe40000000008 */
[----:B0-----:R-:W-:-:S03]  /*18f90*/  LEA R20, P6, R4, R2, 0x1 ;  /* 0x0000000204147211 */ /* 0x001fc600078c08ff */
[----:B------:R0:W-:Y:S01]  /*18fa0*/  @P5 STG.E.U16 [R22.64], R8 ;  /* 0x0000000816005986 */ /* 0x0001e2000c101504 */
[----:B------:R-:W-:-:S03]  /*18fb0*/  LEA.HI.X.SX32 R21, R4, R0, 0x1, P6 ;  /* 0x0000000004157211 */ /* 0x000fc600030f0eff */
[----:B------:R-:W2:Y:S01]  /*18fc0*/  LDL.LU R26, [R1+0x44] ;  /* 0x00004400011a7983 */ /* 0x000ea20000300800 */
[----:B------:R-:W-:-:S03]  /*18fd0*/  IADD3 R4, R3, c[0x0][0x198], RZ ;  /* 0x0000660003047a10 */ /* 0x000fc60007ffe0ff */
[----:B----4-:R1:W-:Y:S01]  /*18fe0*/  @P4 STG.E.U16 [R20.64], R24 ;  /* 0x0000001814004986 */ /* 0x0103e2000c101504 */
[----:B0-----:R-:W-:Y:S02]  /*18ff0*/  IADD3 R8, R7, 0x1f, RZ ;  /* 0x0000001f07087810 */ /* 0x001fe40007ffe0ff */
[C---:B------:R-:W-:Y:S02]  /*19000*/  LEA R22, P6, R3.reuse, R2, 0x1 ;  /* 0x0000000203167211 */ /* 0x040fe400078c08ff */
[----:B------:R-:W-:Y:S02]  /*19010*/  ISETP.LT.AND P4, PT, R8, c[0x0][0x17c], !P0 ;  /* 0x00005f0008007a0c */ /* 0x000fe40004781270 */
[----:B------:R-:W-:Y:S02]  /*19020*/  LEA.HI.X.SX32 R23, R3, R0, 0x1, P6 ;  /* 0x0000000003177211 */ /* 0x000fe400030f0eff */
[----:B------:R-:W-:Y:S02]  /*19030*/  PRMT R8, R24, 0x7632, R8 ;  /* 0x0000763218087816 */ /* 0x000fe40000000008 */
[C---:B-1----:R-:W-:Y:S01]  /*19040*/  LEA R20, P6, R4.reuse, R2, 0x1 ;  /* 0x0000000204147211 */ /* 0x042fe200078c08ff */
[----:B------:R-:W4:Y:S01]  /*19050*/  LDL.LU R24, [R1+0x54] ;  /* 0x0000540001187983 */ /* 0x000f220000300800 */
[----:B------:R-:W-:-:S02]  /*19060*/  IADD3 R3, R4, c[0x0][0x198], RZ ;  /* 0x0000660004037a10 */ /* 0x000fc40007ffe0ff */
[----:B------:R-:W-:Y:S01]  /*19070*/  LEA.HI.X.SX32 R21, R4, R0, 0x1, P6 ;  /* 0x0000000004157211 */ /* 0x000fe200030f0eff */
[----:B------:R0:W-:Y:S01]  /*19080*/  @P3 STG.E.U16 [R22.64], R8 ;  /* 0x0000000816003986 */ /* 0x0001e2000c101504 */
[----:B------:R-:W-:Y:S02]  /*19090*/  ISETP.LT.AND P5, PT, R12, c[0x0][0x17c], !P0 ;  /* 0x00005f000c007a0c */ /* 0x000fe400047a1270 */
[----:B------:R-:W-:Y:S01]  /*190a0*/  IADD3 R4, R3, c[0x0][0x198], RZ ;  /* 0x0000660003047a10 */ /* 0x000fe20007ffe0ff */
[----:B---3--:R1:W-:Y:S01]  /*190b0*/  @P2 STG.E.U16 [R20.64], R25 ;  /* 0x0000001914002986 */ /* 0x0083e2000c101504 */
[----:B0-----:R-:W-:Y:S02]  /*190c0*/  IADD3 R8, R7, 0x21, RZ ;  /* 0x0000002107087810 */ /* 0x001fe40007ffe0ff */
[----:B------:R-:W-:Y:S02]  /*190d0*/  LEA R22, P6, R3, R2, 0x1 ;  /* 0x0000000203167211 */ /* 0x000fe400078c08ff */
[----:B------:R-:W-:-:S02]  /*190e0*/  ISETP.LT.AND P2, PT, R8, c[0x0][0x17c], !P0 ;  /* 0x00005f0008007a0c */ /* 0x000fc40004741270 */
[----:B------:R-:W-:Y:S02]  /*190f0*/  LEA.HI.X.SX32 R23, R3, R0, 0x1, P6 ;  /* 0x0000000003177211 */ /* 0x000fe400030f0eff */
[----:B------:R-:W-:Y:S02]  /*19100*/  PRMT R8, R25, 0x7632, R8 ;  /* 0x0000763219087816 */ /* 0x000fe40000000008 */
[----:B-1----:R-:W-:-:S03]  /*19110*/  LEA R20, P6, R4, R2, 0x1 ;  /* 0x0000000204147211 */ /* 0x002fc600078c08ff */
[----:B------:R0:W-:Y:S01]  /*19120*/  @P1 STG.E.U16 [R22.64], R8 ;  /* 0x0000000816001986 */ /* 0x0001e2000c101504 */
[----:B------:R-:W-:-:S05]  /*19130*/  LEA.HI.X.SX32 R21, R4, R0, 0x1, P6 ;  /* 0x0000000004157211 */ /* 0x000fca00030f0eff */
[----:B------:R1:W-:Y:S01]  /*19140*/  @P5 STG.E.U16 [R20.64], R6 ;  /* 0x0000000614005986 */ /* 0x0003e2000c101504 */
[----:B0-----:R-:W-:-:S04]  /*19150*/  IADD3 R8, R7, 0x23, RZ ;  /* 0x0000002307087810 */ /* 0x001fc80007ffe0ff */
[----:B------:R-:W-:Y:S02]  /*19160*/  ISETP.LT.AND P5, PT, R8, c[0x0][0x17c], !P0 ;  /* 0x00005f0008007a0c */ /* 0x000fe400047a1270 */
[----:B------:R-:W-:Y:S02]  /*19170*/  PRMT R8, R6, 0x7632, R8 ;  /* 0x0000763206087816 */ /* 0x000fe40000000008 */
[----:B-1----:R-:W3:Y:S04]  /*19180*/  LDL.LU R6, [R1+0x6f8] ;  /* 0x0006f80001067983 */ /* 0x002ee80000300800 */
[----:B------:R-:W3:Y:S01]  /*19190*/  LDL.LU R25, [R1+0x14] ;  /* 0x0000140001197983 */ /* 0x000ee20000300800 */
[----:B------:R-:W-:Y:S02]  /*191a0*/  IADD3 R3, R4, c[0x0][0x198], RZ ;  /* 0x0000660004037a10 */ /* 0x000fe40007ffe0ff */
[----:B------:R-:W-:-:S02]  /*191b0*/  IADD3 R12, R7, 0x20, RZ ;  /* 0x00000020070c7810 */ /* 0x000fc40007ffe0ff */
[C---:B------:R-:W-:Y:S02]  /*191c0*/  LEA R22, P6, R3.reuse, R2, 0x1 ;  /* 0x0000000203167211 */ /* 0x040fe400078c08ff */
[----:B------:R-:W-:Y:S02]  /*191d0*/  ISETP.LT.AND P3, PT, R12, c[0x0][0x17c], !P0 ;  /* 0x00005f000c007a0c */ /* 0x000fe40004761270 */
[C---:B------:R-:W-:Y:S02]  /*191e0*/  IADD3 R4, R3.reuse, c[0x0][0x198], RZ ;  /* 0x0000660003047a10 */ /* 0x040fe40007ffe0ff */
[----:B------:R-:W-:Y:S02]  /*191f0*/  LEA.HI.X.SX32 R23, R3, R0, 0x1, P6 ;  /* 0x0000000003177211 */ /* 0x000fe400030f0eff */
[C---:B------:R-:W-:Y:S02]  /*19200*/  LEA R20, P6, R4.reuse, R2, 0x1 ;  /* 0x0000000204147211 */ /* 0x040fe400078c08ff */
[----:B------:R-:W-:-:S02]  /*19210*/  IADD3 R3, R4, c[0x0][0x198], RZ ;  /* 0x0000660004037a10 */ /* 0x000fc40007ffe0ff */
[----:B------:R-:W-:Y:S01]  /*19220*/  IADD3 R12, R7, 0x22, RZ ;  /* 0x00000022070c7810 */ /* 0x000fe20007ffe0ff */
[----:B------:R0:W-:Y:S01]  /*19230*/  @P4 STG.E.U16 [R22.64], R8 ;  /* 0x0000000816004986 */ /* 0x0001e2000c101504 */
[----:B------:R-:W-:Y:S02]  /*19240*/  LEA.HI.X.SX32 R21, R4, R0, 0x1, P6 ;  /* 0x0000000004157211 */ /* 0x000fe400030f0eff */
[----:B------:R-:W-:Y:S02]  /*19250*/  ISETP.LT.AND P1, PT, R12, c[0x0][0x17c], !P0 ;  /* 0x00005f000c007a0c */ /* 0x000fe40004721270 */
[----:B------:R-:W-:Y:S02]  /*19260*/  IADD3 R4, R3, c[0x0][0x198], RZ ;  /* 0x0000660003047a10 */ /* 0x000fe40007ffe0ff */
[----:B0-----:R-:W-:Y:S02]  /*19270*/  IADD3 R8, R7, 0x25, RZ ;  /* 0x0000002507087810 */ /* 0x001fe40007ffe0ff */
[----:B------:R-:W-:-:S04]  /*19280*/  LEA R22, P6, R3, R2, 0x1 ;  /* 0x0000000203167211 */ /* 0x000fc800078c08ff */
[----:B------:R-:W-:Y:S02]  /*19290*/  LEA.HI.X.SX32 R23, R3, R0, 0x1, P6 ;  /* 0x0000000003177211 */ /* 0x000fe400030f0eff */
[----:B------:R-:W-:Y:S02]  /*192a0*/  IADD3 R3, R4, c[0x0][0x198], RZ ;  /* 0x0000660004037a10 */ /* 0x000fe40007ffe0ff */
[----:B------:R-:W-:-:S04]  /*192b0*/  IADD3 R12, R7, 0x24, RZ ;  /* 0x00000024070c7810 */ /* 0x000fc80007ffe0ff */
[----:B------:R-:W-:Y:S02]  /*192c0*/  ISETP.LT.AND P4, PT, R12, c[0x0][0x17c], !P0 ;  /* 0x00005f000c007a0c */ /* 0x000fe40004781270 */
[C---:B------:R-:W-:Y:S02]  /*192d0*/  IADD3 R12, R7.reuse, 0x26, RZ ;  /* 0x00000026070c7810 */ /* 0x040fe40007ffe0ff */
[----:B------:R-:W-:Y:S01]  /*192e0*/  IADD3 R16, R7, 0x2c, RZ ;  /* 0x0000002c07107810 */ /* 0x000fe20007ffe0ff */
        /* <DEDUP_REMOVED lines=19> */
[----:B------:R-:W-:Y:S02]  /*19420*/  IADD3 R4, R3, c[0x0][0x198], RZ ;  /* 0x0000660003047a10 */ /* 0x000fe40007ffe0ff */
[----:B------:R-:W-:Y:S02]  /*19430*/  ISETP.LT.AND P2, PT, R12, c[0x0][0x17c], !P0 ;  /* 0x00005f000c007a0c */ /* 0x000fe40004741270 */
[C---:B------:R-:W-:Y:S02]  /*19440*/  IADD3 R12, R7.reuse, 0x28, RZ ;  /* 0x00000028070c7810 */ /* 0x040fe40007ffe0ff */
[----:B0-----:R-:W-:Y:S02]  /*19450*/  IADD3 R8, R7, 0x29, RZ ;  /* 0x0000002907087810 */ /* 0x001fe40007ffe0ff */
[----:B------:R-:W-:-:S04]  /*19460*/  LEA R22, P6, R3, R2, 0x1 ;  /* 0x0000000203167211 */ /* 0x000fc800078c08ff */
[----:B------:R-:W-:Y:S02]  /*19470*/  LEA.HI.X.SX32 R23, R3, R0, 0x1, P6 ;  /* 0x0000000003177211 */ /* 0x000fe400030f0eff */
[----:B------:R-:W-:Y:S02]  /*19480*/  IADD3 R3, R4, c[0x0][0x198], RZ ;  /* 0x0000660004037a10 */ /* 0x000fe40007ffe0ff */
[----:B------:R-:W-:Y:S02]  /*19490*/  ISETP.LT.AND P5, PT, R12, c[0x0][0x17c], !P0 ;  /* 0x00005f000c007a0c */ /* 0x000fe400047a1270 */
[----:B------:R-:W-:Y:S01]  /*194a0*/  IADD3 R12, R7, 0x2a, RZ ;  /* 0x0000002a070c7810 */ /* 0x000fe20007ffe0ff */
[----:B---3--:R0:W-:Y:S01]  /*194b0*/  @P4 STG.E.U16 [R20.64], R25 ;  /* 0x0000001914004986 */ /* 0x0081e2000c101504 */
[----:B------:R-:W-:Y:S02]  /*194c0*/  ISETP.LT.AND P4, PT, R8, c[0x0][0x17c], !P0 ;  /* 0x00005f0008007a0c */ /* 0x000fe40004781270 */
[----:B------:R-:W-:-:S05]  /*194d0*/  PRMT R8, R25, 0x7632, R8 ;  /* 0x0000763219087816 */ /* 0x000fca0000000008 */
[----:B------:R1:W-:Y:S01]  /*194e0*/  @P3 STG.E.U16 [R22.64], R8 ;  /* 0x0000000816003986 */ /* 0x0003e2000c101504 */
[----:B0-----:R-:W-:-:S04]  /*194f0*/  LEA R20, P6, R4, R2, 0x1 ;  /* 0x0000000204147211 */ /* 0x001fc800078c08ff */
[----:B------:R-:W-:Y:S02]  /*19500*/  LEA.HI.X.SX32 R21, R4, R0, 0x1, P6 ;  /* 0x0000000004157211 */ /* 0x000fe400030f0eff */
[C---:B-1----:R-:W-:Y:S02]  /*19510*/  LEA R22, P6, R3.reuse, R2, 0x1 ;  /* 0x0000000203167211 */ /* 0x042fe400078c08ff */
[----:B------:R-:W-:Y:S02]  /*19520*/  ISETP.LT.AND P3, PT, R12, c[0x0][0x17c], !P0 ;  /* 0x00005f000c007a0c */ /* 0x000fe40004761270 */
[----:B------:R-:W-:Y:S02]  /*19530*/  LEA.HI.X.SX32 R23, R3, R0, 0x1, P6 ;  /* 0x0000000003177211 */ /* 0x000fe400030f0eff */
[----:B------:R-:W-:Y:S01]  /*19540*/  PRMT R12, R9, 0x7632, R12 ;  /* 0x00007632090c7816 */ /* 0x000fe2000000000c */
[----:B------:R-:W-:Y:S01]  /*19550*/  @P2 STG.E.U16 [R20.64], R9 ;  /* 0x0000000914002986 */ /* 0x000fe2000c101504 */
[----:B------:R-:W-:-:S03]  /*19560*/  IADD3 R8, R7, 0x2b, RZ ;  /* 0x0000002b07087810 */ /* 0x000fc60007ffe0ff */
[----:B------:R-:W3:Y:S04]  /*19570*/  LDL.LU R7, [R1+0x6f4] ;  /* 0x0006f40001077983 */ /* 0x000ee80000300800 */
[----:B------:R-:W3:Y:S04]  /*19580*/  LDL.LU R25, [R1+0x4] ;  /* 0x0000040001197983 */ /* 0x000ee80000300800 */
[----:B------:R0:W-:Y:S04]  /*19590*/  @P1 STG.E.U16 [R22.64], R12 ;  /* 0x0000000c16001986 */ /* 0x0001e8000c101504 */
[----:B0-----:R-:W3:Y:S01]  /*195a0*/  LDL R22, [R1+0x460] ;  /* 0x0004600001167983 */ /* 0x001ee20000100800 */
[----:B------:R-:W-:-:S02]  /*195b0*/  IADD3 R4, R3, c[0x0][0x198], RZ ;  /* 0x0000660003047a10 */ /* 0x000fc40007ffe0ff */
[----:B------:R-:W-:Y:S02]  /*195c0*/  ISETP.LT.AND P2, PT, R8, c[0x0][0x17c], !P0 ;  /* 0x00005f0008007a0c */ /* 0x000fe40004741270 */
[C---:B------:R-:W-:Y:S02]  /*195d0*/  LEA R8, P6, R4.reuse, R2, 0x1 ;  /* 0x0000000204087211 */ /* 0x040fe400078c08ff */
[C---:B------:R-:W-:Y:S02]  /*195e0*/  IADD3 R3, R4.reuse, c[0x0][0x198], RZ ;  /* 0x0000660004037a10 */ /* 0x040fe40007ffe0ff */
[----:B------:R-:W-:Y:S02]  /*195f0*/  LEA.HI.X.SX32 R9, R4, R0, 0x1, P6 ;  /* 0x0000000004097211 */ /* 0x000fe400030f0eff */
[C---:B------:R-:W-:Y:S02]  /*19600*/  LEA R20, P6, R3.reuse, R2, 0x1 ;  /* 0x0000000203147211 */ /* 0x040fe400078c08ff */
[----:B------:R-:W-:-:S02]  /*19610*/  IADD3 R4, R3, c[0x0][0x198], RZ ;  /* 0x0000660003047a10 */ /* 0x000fc40007ffe0ff */
[----:B------:R-:W-:Y:S02]  /*19620*/  LEA.HI.X.SX32 R21, R3, R0, 0x1, P6 ;  /* 0x0000000003157211 */ /* 0x000fe400030f0eff */
[----:B------:R-:W-:Y:S02]  /*19630*/  IADD3 R3, R4, c[0x0][0x198], RZ ;  /* 0x0000660004037a10 */ /* 0x000fe40007ffe0ff */
[----:B------:R-:W-:Y:S01]  /*19640*/  ISETP.LT.AND P1, PT, R16, c[0x0][0x17c], !P0 ;  /* 0x00005f0010007a0c */ /* 0x000fe20004721270 */
[----:B--2---:R0:W-:Y:S02]  /*19650*/  @P5 STG.E.U16 [R8.64], R26 ;  /* 0x0000001a08005986 */ /* 0x0041e4000c101504 */
[----:B0-----:R-:W-:-:S04]  /*19660*/  LEA R8, P6, R4, R2, 0x1 ;  /* 0x0000000204087211 */ /* 0x001fc800078c08ff */
[----:B------:R-:W-:Y:S02]  /*19670*/  LEA.HI.X.SX32 R9, R4, R0, 0x1, P6 ;  /* 0x0000000004097211 */ /* 0x000fe400030f0eff */
[----:B------:R-:W-:Y:S02]  /*19680*/  IADD3 R4, R3, c[0x0][0x198], RZ ;  /* 0x0000660003047a10 */ /* 0x000fe40007ffe0ff */
[----:B---3--:R-:W-:-:S04]  /*19690*/  IADD3 R12, R22, 0x2d, RZ ;  /* 0x0000002d160c7810 */ /* 0x008fc80007ffe0ff */
[----:B------:R-:W-:Y:S02]  /*196a0*/  ISETP.LT.AND P5, PT, R12, c[0x0][0x17c], !P0 ;  /* 0x00005f000c007a0c */ /* 0x000fe400047a1270 */
[----:B------:R-:W-:-:S05]  /*196b0*/  PRMT R12, R26, 0x7632, R12 ;  /* 0x000076321a0c7816 */ /* 0x000fca000000000c */
[----:B------:R0:W-:Y:S04]  /*196c0*/  @P4 STG.E.U16 [R20.64], R12 ;  /* 0x0000000c14004986 */ /* 0x0001e8000c101504 */
[----:B----4-:R1:W-:Y:S01]  /*196d0*/  @P3 STG.E.U16 [R8.64], R24 ;  /* 0x0000001808003986 */ /* 0x0103e2000c101504 */
[----:B0-----:R-:W-:Y:S02]  /*196e0*/  IADD3 R12, R22, 0x2f, RZ ;  /* 0x0000002f160c7810 */ /* 0x001fe40007ffe0ff */
[----:B------:R-:W-:Y:S02]  /*196f0*/  LEA R20, P6, R3, R2, 0x1 ;  /* 0x0000000203147211 */ /* 0x000fe400078c08ff */
[----:B------:R-:W-:Y:S02]  /*19700*/  ISETP.LT.AND P3, PT, R12, c[0x0][0x17c], !P0 ;  /* 0x00005f000c007a0c */ /* 0x000fe40004761270 */
[----:B------:R-:W-:-:S02]  /*19710*/  PRMT R12, R24, 0x7632, R12 ;  /* 0x00007632180c7816 */ /* 0x000fc4000000000c */
[----:B-1----:R-:W2:Y:S01]  /*19720*/  LDL.LU R24, [R1+0x94] ;  /* 0x0000940001187983 */ /* 0x002ea20000300800 */
[----:B------:R-:W-:Y:S02]  /*19730*/  LEA.HI.X.SX32 R21, R3, R0, 0x1, P6 ;  /* 0x0000000003157211 */ /* 0x000fe400030f0eff */
[----:B------:R-:W-:-:S03]  /*19740*/  LEA R8, P6, R4, R2, 0x1 ;  /* 0x0000000204087211 */ /* 0x000fc600078c08ff */
[----:B------:R0:W-:Y:S01]  /*19750*/  @P2 STG.E.U16 [R20.64], R12 ;  /* 0x0000000c14002986 */ /* 0x0001e2000c101504 */
[----:B------:R-:W-:-:S05]  /*19760*/  LEA.HI.X.SX32 R9, R4, R0, 0x1, P6 ;  /* 0x0000000004097211 */ /* 0x000fca00030f0eff */
[----:B------:R1:W-:Y:S01]  /*19770*/  @P1 STG.E.U16 [R8.64], R25 ;  /* 0x0000001908001986 */ /* 0x0003e2000c101504 */
[----:B0-----:R-:W-:-:S04]  /*19780*/  IADD3 R12, R22, 0x31, RZ ;  /* 0x00000031160c7810 */ /* 0x001fc80007ffe0ff */
[----:B------:R-:W-:Y:S02]  /*19790*/  ISETP.LT.AND P1, PT, R12, c[0x0][0x17c], !P0 ;  /* 0x00005f000c007a0c */ /* 0x000fe40004721270 */
[----:B------:R-:W-:Y:S02]  /*197a0*/  PRMT R12, R25, 0x7632, R12 ;  /* 0x00007632190c7816 */ /* 0x000fe4000000000c */
[----:B-1----:R-:W3:Y:S01]  /*197b0*/  LDL.LU R25, [R1+0x34] ;  /* 0x0000340001197983 */ /* 0x002ee20000300800 */
[----:B------:R-:W-:Y:S02]  /*197c0*/  IADD3 R3, R4, c[0x0][0x198], RZ ;  /* 0x0000660004037a10 */ /* 0x000fe40007ffe0ff */
[----:B------:R-:W-:Y:S01]  /*197d0*/  IADD3 R16, R22, 0x2e, RZ ;  /* 0x0000002e16107810 */ /* 0x000fe20007ffe0ff */
[----:B------:R-:W4:Y:S01]  /*197e0*/  LDL.LU R26, [R1+0x74] ;  /* 0x00007400011a7983 */ /* 0x000f220000300800 */
[----:B------:R-:W-:Y:S02]  /*197f0*/  LEA R20, P6, R3, R2, 0x1 ;  /* 0x0000000203147211 */ /* 0x000fe400078c08ff */
[----:B------:R-:W-:-:S02]  /*19800*/  ISETP.LT.AND P4, PT, R16, c[0x0][0x17c], !P0 ;  /* 0x00005f0010007a0c */ /* 0x000fc40004781270 */
[C---:B------:R-:W-:Y:S02]  /*19810*/  IADD3 R4, R3.reuse, c[0x0][0x198], RZ ;  /* 0x0000660003047a10 */ /* 0x040fe40007ffe0ff */
[----:B------:R-:W-:Y:S02]  /*19820*/  LEA.HI.X.SX32 R21, R3, R0, 0x1, P6 ;  /* 0x0000000003157211 */ /* 0x000fe400030f0eff */
[C---:B------:R-:W-:Y:S02]  /*19830*/  LEA R8, P6, R4.reuse, R2, 0x1 ;  /* 0x0000000204087211 */ /* 0x040fe400078c08ff */
[----:B------:R-:W-:Y:S02]  /*19840*/  IADD3 R3, R4, c[0x0][0x198], RZ ;  /* 0x0000660004037a10 */ /* 0x000fe40007ffe0ff */
[----:B------:R-:W-:Y:S01]  /*19850*/  IADD3 R16, R22, 0x30, RZ ;  /* 0x0000003016107810 */ /* 0x000fe20007ffe0ff */
[----:B------:R0:W-:Y:S01]  /*19860*/  @P5 STG.E.U16 [R20.64], R12 ;  /* 0x0000000c14005986 */ /* 0x0001e2000c101504 */
[----:B------:R-:W-:-:S02]  /*19870*/  LEA.HI.X.SX32 R9, R4, R0, 0x1, P6 ;  /* 0x0000000004097211 */ /* 0x000fc400030f0eff */
[----:B------:R-:W-:Y:S02]  /*19880*/  ISETP.LT.AND P2, PT, R16, c[0x0][0x17c], !P0 ;  /* 0x00005f0010007a0c */ /* 0x000fe40004741270 */
[C---:B------:R-:W-:Y:S01]  /*19890*/  IADD3 R4, R3.reuse, c[0x0][0x198], RZ ;  /* 0x0000660003047a10 */ /* 0x040fe20007ffe0ff */
[----:B------:R1:W-:Y:S01]  /*198a0*/  @P4 STG.E.U16 [R8.64], R13 ;  /* 0x0000000d08004986 */ /* 0x0003e2000c101504 */
[C---:B0-----:R-:W-:Y:S02]  /*198b0*/  LEA R20, P6, R3.reuse, R2, 0x1 ;  /* 0x0000000203147211 */ /* 0x041fe400078c08ff */
[----:B------:R-:W-:Y:S02]  /*198c0*/  IADD3 R12, R22, 0x33, RZ ;  /* 0x00000033160c7810 */ /* 0x000fe40007ffe0ff */
[----:B------:R-:W-:Y:S02]  /*198d0*/  LEA.HI.X.SX32 R21, R3, R0, 0x1, P6 ;  /* 0x0000000003157211 */ /* 0x000fe400030f0eff */
[----:B-1----:R-:W-:-:S02]  /*198e0*/  LEA R8, P6, R4, R2, 0x1 ;  /* 0x0000000204087211 */ /* 0x002fc400078c08ff */
[----:B------:R-:W-:Y:S02]  /*198f0*/  PRMT R13, R13, 0x7632, R13 ;  /* 0x000076320d0d7816 */ /* 0x000fe4000000000d */
[----:B------:R-:W-:Y:S02]  /*19900*/  ISETP.LT.AND P4, PT, R12, c[0x0][0x17c], !P0 ;  /* 0x00005f000c007a0c */ /* 0x000fe40004781270 */
[C---:B------:R-:W-:Y:S02]  /*19910*/  IADD3 R16, R22.reuse, 0x32, RZ ;  /* 0x0000003216107810 */ /* 0x040fe40007ffe0ff */
[----:B------:R-:W-:Y:S02]  /*19920*/  IADD3 R12, R22, 0x34, RZ ;  /* 0x00000034160c7810 */ /* 0x000fe40007ffe0ff */
[C---:B------:R-:W-:Y:S02]  /*19930*/  LEA.HI.X.SX32 R9, R4.reuse, R0, 0x1, P6 ;  /* 0x0000000004097211 */ /* 0x040fe400030f0eff */
[----:B------:R-:W-:Y:S01]  /*19940*/  IADD3 R3, R4, c[0x0][0x198], RZ ;  /* 0x0000660004037a10 */ /* 0x000fe20007ffe0ff */
[----:B------:R0:W-:Y:S01]  /*19950*/  @P3 STG.E.U16 [R20.64], R13 ;  /* 0x0000000d14003986 */ /* 0x0001e2000c101504 */
[----:B------:R-:W-:-:S02]  /*19960*/  ISETP.LT.AND P5, PT, R16, c[0x0][0x17c], !P0 ;  /* 0x00005f0010007a0c */ /* 0x000fc400047a1270 */
[----:B------:R-:W-:Y:S02]  /*19970*/  ISETP.LT.AND P3, PT, R12, c[0x0][0x17c], !P0 ;  /* 0x00005f000c007a0c */ /* 0x000fe40004761270 */
[C---:B------:R-:W-:Y:S02]  /*19980*/  LEA R12, P6, R3.reuse, R2, 0x1 ;  /* 0x00000002030c7211 */ /* 0x040fe400078c08ff */
[----:B------:R-:W-:Y:S02]  /*19990*/  IADD3 R4, R3, c[0x0][0x198], RZ ;  /* 0x0000660003047a10 */ /* 0x000fe40007ffe0ff */
[----:B0-----:R-:W-:Y:S01]  /*199a0*/  IADD3 R13, R22, 0x35, RZ ;  /* 0x00000035160d7810 */ /* 0x001fe20007ffe0ff */
[----:B--2---:R0:W-:Y:S01]  /*199b0*/  @P2 STG.E.U16 [R8.64], R24 ;  /* 0x0000001808002986 */ /* 0x0041e2000c101504 */
[----:B------:R-:W-:Y:S02]  /*199c0*/  PRMT R16, R24, 0x7632, R16 ;  /* 0x0000763218107816 */ /* 0x000fe40000000010 */
[----:B------:R-:W-:-:S02]  /*199d0*/  ISETP.LT.AND P2, PT, R13, c[0x0][0x17c], !P0 ;  /* 0x00005f000d007a0c */ /* 0x000fc40004741270 */
[----:B------:R-:W-:Y:S01]  /*199e0*/  LEA.HI.X.SX32 R13, R3, R0, 0x1, P6 ;  /* 0x00000000030d7211 */ /* 0x000fe200030f0eff */
[----:B0-----:R-:W2:Y:S01]  /*199f0*/  LDL.LU R24, [R1+0x24] ;  /* 0x0000240001187983 */ /* 0x001ea20000300800 */
[----:B------:R-:W-:-:S04]  /*19a00*/  LEA R8, P6, R4, R2, 0x1 ;  /* 0x0000000204087211 */ /* 0x000fc800078c08ff */
[----:B------:R-:W-:Y:S01]  /*19a10*/  LEA.HI.X.SX32 R9, R4, R0, 0x1, P6 ;  /* 0x0000000004097211 */ /* 0x000fe200030f0eff */
[----:B------:R0:W-:Y:S04]  /*19a20*/  @P1 STG.E.U16 [R12.64], R16 ;  /* 0x000000100c001986 */ /* 0x0001e8000c101504 */
[----:B---3--:R1:W-:Y:S01]  /*19a30*/  @P5 STG.E.U16 [R8.64], R25 ;  /* 0x0000001908005986 */ /* 0x0083e2000c101504 */
[----:B0-----:R-:W-:-:S03]  /*19a40*/  PRMT R16, R25, 0x7632, R16 ;  /* 0x0000763219107816 */ /* 0x001fc60000000010 */
[----:B-1----:R-:W3:Y:S01]  /*19a50*/  LDL.LU R25, [R1+0xb4] ;  /* 0x0000b40001197983 */ /* 0x002ee20000300800 */
[----:B------:R-:W-:Y:S02]  /*19a60*/  IADD3 R3, R4, c[0x0][0x198], RZ ;  /* 0x0000660004037a10 */ /* 0x000fe40007ffe0ff */
[----:B------:R-:W-:Y:S02]  /*19a70*/  IADD3 R13, R22, 0x37, RZ ;  /* 0x00000037160d7810 */ /* 0x000fe40007ffe0ff */
[C---:B------:R-:W-:Y:S02]  /*19a80*/  LEA R12, P6, R3.reuse, R2, 0x1 ;  /* 0x00000002030c7211 */ /* 0x040fe400078c08ff */
[----:B------:R-:W-:Y:S02]  /*19a90*/  IADD3 R4, R3, c[0x0][0x198], RZ ;  /* 0x0000660003047a10 */ /* 0x000fe40007ffe0ff */
[----:B------:R-:W-:Y:S02]  /*19aa0*/  ISETP.LT.AND P5, PT, R13, c[0x0][0x17c], !P0 ;  /* 0x00005f000d007a0c */ /* 0x000fe400047a1270 */
[----:B------:R-:W-:-:S02]  /*19ab0*/  LEA.HI.X.SX32 R13, R3, R0, 0x1, P6 ;  /* 0x00000000030d7211 */ /* 0x000fc400030f0eff */
[C---:B------:R-:W-:Y:S02]  /*19ac0*/  LEA R8, P6, R4.reuse, R2, 0x1 ;  /* 0x0000000204087211 */ /* 0x040fe400078c08ff */
[C---:B------:R-:W-:Y:S02]  /*19ad0*/  IADD3 R3, R4.reuse, c[0x0][0x198], RZ ;  /* 0x0000660004037a10 */ /* 0x040fe40007ffe0ff */
[----:B------:R-:W-:Y:S02]  /*19ae0*/  LEA.HI.X.SX32 R9, R4, R0, 0x1, P6 ;  /* 0x0000000004097211 */ /* 0x000fe400030f0eff */
[C---:B------:R-:W-:Y:S01]  /*19af0*/  IADD3 R20, R22.reuse, 0x36, RZ ;  /* 0x0000003616147810 */ /* 0x040fe20007ffe0ff */
[----:B------:R0:W-:Y:S01]  /*19b00*/  @P4 STG.E.U16 [R12.64], R16 ;  /* 0x000000100c004986 */ /* 0x0001e2000c101504 */
[----:B------:R-:W-:Y:S02]  /*19b10*/  IADD3 R4, R22, 0x39, RZ ;  /* 0x0000003916047810 */ /* 0x000fe40007ffe0ff */
[----:B------:R-:W-:Y:S01]  /*19b20*/  ISETP.LT.AND P1, PT, R20, c[0x0][0x17c], !P0 ;  /* 0x00005f0014007a0c */ /* 0x000fe20004721270 */
[----:B------:R1:W-:Y:S01]  /*19b30*/  @P3 STG.E.U16 [R8.64], R5 ;  /* 0x0000000508003986 */ /* 0x0003e2000c101504 */
[----:B------:R-:W-:-:S02]  /*19b40*/  ISETP.LT.AND P3, PT, R4, c[0x0][0x17c], !P0 ;  /* 0x00005f0004007a0c */ /* 0x000fc40004761270 */
[C---:B0-----:R-:W-:Y:S02]  /*19b50*/  LEA R12, P6, R3.reuse, R2, 0x1 ;  /* 0x00000002030c7211 */ /* 0x041fe400078c08ff */
[C---:B-1----:R-:W-:Y:S02]  /*19b60*/  IADD3 R8, R3.reuse, c[0x0][0x198], RZ ;  /* 0x0000660003087a10 */ /* 0x042fe40007ffe0ff */
[----:B------:R-:W-:Y:S02]  /*19b70*/  LEA.HI.X.SX32 R13, R3, R0, 0x1, P6 ;  /* 0x00000000030d7211 */ /* 0x000fe400030f0eff */
[C---:B------:R-:W-:Y:S02]  /*19b80*/  LEA R4, P6, R8.reuse, R2, 0x1 ;  /* 0x0000000208047211 */ /* 0x040fe400078c08ff */
[----:B------:R-:W-:Y:S02]  /*19b90*/  PRMT R9, R5, 0x7632, R9 ;  /* 0x0000763205097816 */ /* 0x000fe40000000009 */
[----:B------:R-:W-:-:S02]  /*19ba0*/  LEA.HI.X.SX32 R5, R8, R0, 0x1, P6 ;  /* 0x0000000008057211 */ /* 0x000fc400030f0eff */
[----:B------:R-:W-:Y:S01]  /*19bb0*/  IADD3 R3, R8, c[0x0][0x198], RZ ;  /* 0x0000660008037a10 */ /* 0x000fe20007ffe0ff */
[----:B------:R0:W-:Y:S01]  /*19bc0*/  @P2 STG.E.U16 [R12.64], R9 ;  /* 0x000000090c002986 */ /* 0x0001e2000c101504 */
[----:B------:R-:W-:Y:S02]  /*19bd0*/  IADD3 R20, R22, 0x38, RZ ;  /* 0x0000003816147810 */ /* 0x000fe40007ffe0ff */
[C---:B------:R-:W-:Y:S01]  /*19be0*/  LEA R8, P6, R3.reuse, R2, 0x1 ;  /* 0x0000000203087211 */ /* 0x040fe200078c08ff */
[----:B------:R1:W-:Y:S01]  /*19bf0*/  @P1 STG.E.U16 [R4.64], R17 ;  /* 0x0000001104001986 */ /* 0x0003e2000c101504 */
[----:B------:R-:W-:Y:S02]  /*19c00*/  ISETP.LT.AND P4, PT, R20, c[0x0][0x17c], !P0 ;  /* 0x00005f0014007a0c */ /* 0x000fe40004781270 */
[----:B0-----:R-:W-:Y:S02]  /*19c10*/  IADD3 R9, R22, 0x3b, RZ ;  /* 0x0000003b16097810 */ /* 0x001fe40007ffe0ff */
[----:B-1----:R-:W-:-:S02]  /*19c20*/  IADD3 R5, R3, c[0x0][0x198], RZ ;  /* 0x0000660003057a10 */ /* 0x002fc40007ffe0ff */
[----:B------:R-:W-:Y:S02]  /*19c30*/  ISETP.LT.AND P1, PT, R9, c[0x0][0x17c], !P0 ;  /* 0x00005f0009007a0c */ /* 0x000fe40004721270 */
[----:B------:R-:W-:Y:S02]  /*19c40*/  LEA.HI.X.SX32 R9, R3, R0, 0x1, P6 ;  /* 0x0000000003097211 */ /* 0x000fe400030f0eff */
[----:B------:R-:W-:Y:S02]  /*19c50*/  LEA R4, P6, R5, R2, 0x1 ;  /* 0x0000000205047211 */ /* 0x000fe400078c08ff */
[----:B------:R-:W-:Y:S02]  /*19c60*/  PRMT R17, R17, 0x7632, R17 ;  /* 0x0000763211117816 */ /* 0x000fe40000000011 */
[C---:B------:R-:W-:Y:S02]  /*19c70*/  IADD3 R3, R5.reuse, c[0x0][0x198], RZ ;  /* 0x0000660005037a10 */ /* 0x040fe40007ffe0ff */
[----:B------:R-:W-:Y:S01]  /*19c80*/  LEA.HI.X.SX32 R5, R5, R0, 0x1, P6 ;  /* 0x0000000005057211 */ /* 0x000fe200030f0eff */
[----:B------:R0:W-:Y:S01]  /*19c90*/  @P5 STG.E.U16 [R8.64], R17 ;  /* 0x0000001108005986 */ /* 0x0001e2000c101504 */
[----:B------:R-:W-:-:S03]  /*19ca0*/  IADD3 R16, R22, 0x3a, RZ ;  /* 0x0000003a16107810 */ /* 0x000fc60007ffe0ff */
[----:B----4-:R1:W-:Y:S01]  /*19cb0*/  @P4 STG.E.U16 [R4.64], R26 ;  /* 0x0000001a04004986 */ /* 0x0103e2000c101504 */
[----:B------:R-:W-:Y:S02]  /*19cc0*/  ISETP.LT.AND P2, PT, R16, c[0x0][0x17c], !P0 ;  /* 0x00005f0010007a0c */ /* 0x000fe40004741270 */
[C---:B------:R-:W-:Y:S02]  /*19cd0*/  IADD3 R12, R22.reuse, 0x3c, RZ ;  /* 0x0000003c160c7810 */ /* 0x040fe40007ffe0ff */
[----:B0-----:R-:W-:Y:S02]  /*19ce0*/  IADD3 R9, R22, 0x3d, RZ ;  /* 0x0000003d16097810 */ /* 0x001fe40007ffe0ff */
[C---:B------:R-:W-:Y:S02]  /*19cf0*/  LEA R8, P6, R3.reuse, R2, 0x1 ;  /* 0x0000000203087211 */ /* 0x040fe400078c08ff */
[----:B-1----:R-:W-:Y:S02]  /*19d00*/  IADD3 R5, R3, c[0x0][0x198], RZ ;  /* 0x0000660003057a10 */ /* 0x002fe40007ffe0ff */
[----:B------:R-:W-:-:S02]  /*19d10*/  ISETP.LT.AND P4, PT, R9, c[0x0][0x17c], !P0 ;  /* 0x00005f0009007a0c */ /* 0x000fc40004781270 */
[----:B------:R-:W-:Y:S02]  /*19d20*/  LEA.HI.X.SX32 R9, R3, R0, 0x1, P6 ;  /* 0x0000000003097211 */ /* 0x000fe400030f0eff */
[C---:B------:R-:W-:Y:S02]  /*19d30*/  LEA R4, P6, R5.reuse, R2, 0x1 ;  /* 0x0000000205047211 */ /* 0x040fe400078c08ff */
[----:B------:R-:W-:Y:S02]  /*19d40*/  ISETP.LT.AND P5, PT, R12, c[0x0][0x17c], !P0 ;  /* 0x00005f000c007a0c */ /* 0x000fe400047a1270 */
[----:B------:R-:W-:Y:S02]  /*19d50*/  PRMT R12, R26, 0x7632, R12 ;  /* 0x000076321a0c7816 */ /* 0x000fe4000000000c */
[C---:B------:R-:W-:Y:S01]  /*19d60*/  IADD3 R3, R5.reuse, c[0x0][0x198], RZ ;  /* 0x0000660005037a10 */ /* 0x040fe20007ffe0ff */
[----:B------:R-:W4:Y:S01]  /*19d70*/  LDL.LU R26, [R1+0x48] ;  /* 0x00004800011a7983 */ /* 0x000f220000300800 */
[----:B------:R-:W-:-:S03]  /*19d80*/  LEA.HI.X.SX32 R5, R5, R0, 0x1, P6 ;  /* 0x0000000005057211 */ /* 0x000fc600030f0eff */
[----:B------:R0:W-:Y:S02]  /*19d90*/  @P3 STG.E.U16 [R8.64], R12 ;  /* 0x0000000c08003986 */ /* 0x0001e4000c101504 */
[C---:B0-----:R-:W-:Y:S02]  /*19da0*/  IADD3 R9, R22.reuse, 0x3f, RZ ;  /* 0x0000003f16097810 */ /* 0x041fe40007ffe0ff */
[----:B------:R-:W-:Y:S02]  /*19db0*/  LEA R8, P6, R3, R2, 0x1 ;  /* 0x0000000203087211 */ /* 0x000fe400078c08ff */
[----:B------:R-:W-:-:S04]  /*19dc0*/  IADD3 R13, R22, 0x3e, RZ ;  /* 0x0000003e160d7810 */ /* 0x000fc80007ffe0ff */
[----:B------:R-:W-:Y:S01]  /*19dd0*/  ISETP.LT.AND P3, PT, R13, c[0x0][0x17c], !P0 ;  /* 0x00005f000d007a0c */ /* 0x000fe20004761270 */
[----:B--2---:R0:W-:Y:S01]  /*19de0*/  @P2 STG.E.U16 [R4.64], R24 ;  /* 0x0000001804002986 */ /* 0x0041e2000c101504 */
[----:B------:R-:W-:Y:S02]  /*19df0*/  ISETP.LT.AND P2, PT, R9, c[0x0][0x17c], !P0 ;  /* 0x00005f0009007a0c */ /* 0x000fe40004741270 */
[C---:B------:R-:W-:Y:S02]  /*19e00*/  LEA.HI.X.SX32 R9, R3.reuse, R0, 0x1, P6 ;  /* 0x0000000003097211 */ /* 0x040fe400030f0eff */
[----:B------:R-:W-:Y:S02]  /*19e10*/  PRMT R12, R24, 0x7632, R12 ;  /* 0x00007632180c7816 */ /* 0x000fe4000000000c */
[----:B0-----:R-:W-:Y:S01]  /*19e20*/  IADD3 R5, R3, c[0x0][0x198], RZ ;  /* 0x0000660003057a10 */ /* 0x001fe20007ffe0ff */
[----:B------:R-:W2:Y:S03]  /*19e30*/  LDL.LU R24, [R1+0x58] ;  /* 0x0000580001187983 */ /* 0x000ea60000300800 */
[----:B------:R-:W-:-:S02]  /*19e40*/  LEA R4, P6, R5, R2, 0x1 ;  /* 0x0000000205047211 */ /* 0x000fc400078c08ff */
[C---:B------:R-:W-:Y:S02]  /*19e50*/  IADD3 R3, R5.reuse, c[0x0][0x198], RZ ;  /* 0x0000660005037a10 */ /* 0x040fe40007ffe0ff */
[----:B------:R-:W-:Y:S01]  /*19e60*/  LEA.HI.X.SX32 R5, R5, R0, 0x1, P6 ;  /* 0x0000000005057211 */ /* 0x000fe200030f0eff */
[----:B------:R0:W-:Y:S04]  /*19e70*/  @P1 STG.E.U16 [R8.64], R12 ;  /* 0x0000000c08001986 */ /* 0x0001e8000c101504 */
[----:B---3--:R1:W-:Y:S01]  /*19e80*/  @P5 STG.E.U16 [R4.64], R25 ;  /* 0x0000001904005986 */ /* 0x0083e2000c101504 */
[----:B0-----:R-:W-:Y:S02]  /*19e90*/  IADD3 R9, R22, 0x41, RZ ;  /* 0x0000004116097810 */ /* 0x001fe40007ffe0ff */
[----:B------:R-:W-:-:S02]  /*19ea0*/  LEA R8, P6, R3, R2, 0x1 ;  /* 0x0000000203087211 */ /* 0x000fc400078c08ff */
[----:B-1----:R-:W-:Y:S02]  /*19eb0*/  IADD3 R5, R3, c[0x0][0x198], RZ ;  /* 0x0000660003057a10 */ /* 0x002fe40007ffe0ff */
[----:B------:R-:W-:Y:S02]  /*19ec0*/  ISETP.LT.AND P5, PT, R9, c[0x0][0x17c], !P0 ;  /* 0x00005f0009007a0c */ /* 0x000fe400047a1270 */
[----:B------:R-:W-:Y:S02]  /*19ed0*/  LEA.HI.X.SX32 R9, R3, R0, 0x1, P6 ;  /* 0x0000000003097211 */ /* 0x000fe400030f0eff */
[----:B------:R-:W-:Y:S02]  /*19ee0*/  LEA R4, P6, R5, R2, 0x1 ;  /* 0x0000000205047211 */ /* 0x000fe400078c08ff */
[----:B------:R-:W-:Y:S02]  /*19ef0*/  PRMT R12, R25, 0x7632, R12 ;  /* 0x00007632190c7816 */ /* 0x000fe4000000000c */
[----:B------:R-:W-:-:S02]  /*19f00*/  IADD3 R3, R5, c[0x0][0x198], RZ ;  /* 0x0000660005037a10 */ /* 0x000fc40007ffe0ff */
[----:B------:R-:W-:Y:S01]  /*19f10*/  LEA.HI.X.SX32 R5, R5, R0, 0x1, P6 ;  /* 0x0000000005057211 */ /* 0x000fe200030f0eff */
[----:B------:R0:W-:Y:S04]  /*19f20*/  @P4 STG.E.U16 [R8.64], R12 ;  /* 0x0000000c08004986 */ /* 0x0001e8000c101504 */
[----:B------:R1:W-:Y:S01]  /*19f30*/  @P3 STG.E.U16 [R4.64], R28 ;  /* 0x0000001c04003986 */ /* 0x0003e2000c101504 */
[----:B0-----:R-:W-:-:S03]  /*19f40*/  PRMT R12, R28, 0x7632, R12 ;  /* 0x000076321c0c7816 */ /* 0x001fc6000000000c */
[----:B-1----:R-:W3:Y:S04]  /*19f50*/  LDL.LU R28, [R1+0x6f0] ;  /* 0x0006f000011c7983 */ /* 0x002ee80000300800 */
[----:B------:R-:W3:Y:S01]  /*19f60*/  LDL.LU R25, [R1+0x18] ;  /* 0x0000180001197983 */ /* 0x000ee20000300800 */
[C---:B------:R-:W-:Y:S02]  /*19f70*/  IADD3 R13, R22.reuse, 0x40, RZ ;  /* 0x00000040160d7810 */ /* 0x040fe40007ffe0ff */
[----:B------:R-:W-:Y:S02]  /*19f80*/  IADD3 R9, R22, 0x43, RZ ;  /* 0x0000004316097810 */ /* 0x000fe40007ffe0ff */
[----:B------:R-:W-:Y:S02]  /*19f90*/  LEA R8, P6, R3, R2, 0x1 ;  /* 0x0000000203087211 */ /* 0x000fe400078c08ff */
[----:B------:R-:W-:-:S02]  /*19fa0*/  ISETP.LT.AND P1, PT, R13, c[0x0][0x17c], !P0 ;  /* 0x00005f000d007a0c */ /* 0x000fc40004721270 */
[----:B------:R-:W-:Y:S02]  /*19fb0*/  IADD3 R5, R3, c[0x0][0x198], RZ ;  /* 0x0000660003057a10 */ /* 0x000fe40007ffe0ff */
[----:B------:R-:W-:Y:S02]  /*19fc0*/  ISETP.LT.AND P3, PT, R9, c[0x0][0x17c], !P0 ;  /* 0x00005f0009007a0c */ /* 0x000fe40004761270 */
[----:B------:R-:W-:Y:S02]  /*19fd0*/  LEA.HI.X.SX32 R9, R3, R0, 0x1, P6 ;  /* 0x0000000003097211 */ /* 0x000fe400030f0eff */
[C---:B------:R-:W-:Y:S02]  /*19fe0*/  LEA R4, P6, R5.reuse, R2, 0x1 ;  /* 0x0000000205047211 */ /* 0x040fe400078c08ff */
[C---:B------:R-:W-:Y:S02]  /*19ff0*/  IADD3 R3, R5.reuse, c[0x0][0x198], RZ ;  /* 0x0000660005037a10 */ /* 0x040fe40007ffe0ff */
[----:B------:R-:W-:Y:S01]  /*1a000*/  LEA.HI.X.SX32 R5, R5, R0, 0x1, P6 ;  /* 0x0000000005057211 */ /* 0x000fe200030f0eff */
[----:B------:R0:W-:Y:S01]  /*1a010*/  @P2 STG.E.U16 [R8.64], R12 ;  /* 0x0000000c08002986 */ /* 0x0001e2000c101504 */
[----:B------:R-:W-:-:S04]  /*1a020*/  IADD3 R13, R22, 0x42, RZ ;  /* 0x00000042160d7810 */ /* 0x000fc80007ffe0ff */
[----:B------:R-:W-:Y:S02]  /*1a030*/  ISETP.LT.AND P4, PT, R13, c[0x0][0x17c], !P0 ;  /* 0x00005f000d007a0c */ /* 0x000fe40004781270 */
[C---:B0-----:R-:W-:Y:S02]  /*1a040*/  IADD3 R9, R22.reuse, 0x45, RZ ;  /* 0x0000004516097810 */ /* 0x041fe40007ffe0ff */
[----:B------:R-:W-:Y:S02]  /*1a050*/  LEA R8, P6, R3, R2, 0x1 ;  /* 0x0000000203087211 */ /* 0x000fe400078c08ff */
[----:B------:R-:W-:-:S04]  /*1a060*/  IADD3 R13, R22, 0x44, RZ ;  /* 0x00000044160d7810 */ /* 0x000fc80007ffe0ff */
[----:B------:R-:W-:Y:S01]  /*1a070*/  ISETP.LT.AND P2, PT, R13, c[0x0][0x17c], !P0 ;  /* 0x00005f000d007a0c */ /* 0x000fe20004741270 */
[----:B----4-:R0:W-:Y:S01]  /*1a080*/  @P1 STG.E.U16 [R4.64], R26 ;  /* 0x0000001a04001986 */ /* 0x0101e2000c101504 */
[----:B------:R-:W-:Y:S02]  /*1a090*/  PRMT R12, R26, 0x7632, R12 ;  /* 0x000076321a0c7816 */ /* 0x000fe4000000000c */
[----:B------:R-:W-:Y:S02]  /*1a0a0*/  ISETP.LT.AND P1, PT, R9, c[0x0][0x17c], !P0 ;  /* 0x00005f0009007a0c */ /* 0x000fe40004721270 */
[C---:B------:R-:W-:Y:S02]  /*1a0b0*/  LEA.HI.X.SX32 R9, R3.reuse, R0, 0x1, P6 ;  /* 0x0000000003097211 */ /* 0x040fe400030f0eff */
[----:B0-----:R-:W-:Y:S01]  /*1a0c0*/  IADD3 R5, R3, c[0x0][0x198], RZ ;  /* 0x0000660003057a10 */ /* 0x001fe20007ffe0ff */
[----:B------:R-:W4:Y:S03]  /*1a0d0*/  LDL.LU R26, [R1+0x88] ;  /* 0x00008800011a7983 */ /* 0x000f260000300800 */
[----:B------:R-:W-:-:S02]  /*1a0e0*/  LEA R4, P6, R5, R2, 0x1 ;  /* 0x0000000205047211 */ /* 0x000fc400078c08ff */
[C---:B------:R-:W-:Y:S02]  /*1a0f0*/  IADD3 R3, R5.reuse, c[0x0][0x198], RZ ;  /* 0x0000660005037a10 */ /* 0x040fe40007ffe0ff */
[----:B------:R-:W-:Y:S01]  /*1a100*/  LEA.HI.X.SX32 R5, R5, R0, 0x1, P6 ;  /* 0x0000000005057211 */ /* 0x000fe200030f0eff */
[----:B------:R0:W-:Y:S02]  /*1a110*/  @P5 STG.E.U16 [R8.64], R12 ;  /* 0x0000000c08005986 */ /* 0x0001e4000c101504 */
[----:B0-----:R-:W-:Y:S02]  /*1a120*/  IADD3 R9, R22, 0x47, RZ ;  /* 0x0000004716097810 */ /* 0x001fe40007ffe0ff */
[----:B------:R-:W-:Y:S01]  /*1a130*/  LEA R8, P6, R3, R2, 0x1 ;  /* 0x0000000203087211 */ /* 0x000fe200078c08ff */
[----:B--2---:R0:W-:Y:S01]  /*1a140*/  @P4 STG.E.U16 [R4.64], R24 ;  /* 0x0000001804004986 */ /* 0x0041e2000c101504 */
[----:B------:R-:W-:Y:S02]  /*1a150*/  PRMT R12, R24, 0x7632, R12 ;  /* 0x00007632180c7816 */ /* 0x000fe4000000000c */
[----:B------:R-:W-:-:S02]  /*1a160*/  ISETP.LT.AND P4, PT, R9, c[0x0][0x17c], !P0 ;  /* 0x00005f0009007a0c */ /* 0x000fc40004781270 */
[C---:B------:R-:W-:Y:S02]  /*1a170*/  LEA.HI.X.SX32 R9, R3.reuse, R0, 0x1, P6 ;  /* 0x0000000003097211 */ /* 0x040fe400030f0eff */
[----:B0-----:R-:W-:Y:S01]  /*1a180*/  IADD3 R5, R3, c[0x0][0x198], RZ ;  /* 0x0000660003057a10 */ /* 0x001fe20007ffe0ff */
[----:B------:R-:W2:Y:S03]  /*1a190*/  LDL.LU R24, [R1+0x68] ;  /* 0x0000680001187983 */ /* 0x000ea60000300800 */
[C---:B------:R-:W-:Y:S02]  /*1a1a0*/  LEA R4, P6, R5.reuse, R2, 0x1 ;  /* 0x0000000205047211 */ /* 0x040fe400078c08ff */
[C---:B------:R-:W-:Y:S02]  /*1a1b0*/  IADD3 R3, R5.reuse, c[0x0][0x198], RZ ;  /* 0x0000660005037a10 */ /* 0x040fe40007ffe0ff */
[----:B------:R-:W-:Y:S01]  /*1a1c0*/  LEA.HI.X.SX32 R5, R5, R0, 0x1, P6 ;  /* 0x0000000005057211 */ /* 0x000fe200030f0eff */
[----:B------:R0:W-:Y:S04]  /*1a1d0*/  @P3 STG.E.U16 [R8.64], R12 ;  /* 0x0000000c08003986 */ /* 0x0001e8000c101504 */
[----:B---3--:R1:W-:Y:S01]  /*1a1e0*/  @P2 STG.E.U16 [R4.64], R25 ;  /* 0x0000001904002986 */ /* 0x0083e2000c101504 */
[----:B0-----:R-:W-:-:S03]  /*1a1f0*/  PRMT R12, R25, 0x7632, R12 ;  /* 0x00007632190c7816 */ /* 0x001fc6000000000c */
[----:B-1----:R-:W3:Y:S01]  /*1a200*/  LDL.LU R25, [R1+0x8] ;  /* 0x0000080001197983 */ /* 0x002ee20000300800 */
[C---:B------:R-:W-:Y:S02]  /*1a210*/  IADD3 R13, R22.reuse, 0x46, RZ ;  /* 0x00000046160d7810 */ /* 0x040fe40007ffe0ff */
[----:B------:R-:W-:Y:S02]  /*1a220*/  IADD3 R9, R22, 0x49, RZ ;  /* 0x0000004916097810 */ /* 0x000fe40007ffe0ff */
[----:B------:R-:W-:Y:S02]  /*1a230*/  LEA R8, P6, R3, R2, 0x1 ;  /* 0x0000000203087211 */ /* 0x000fe400078c08ff */
[----:B------:R-:W-:Y:S02]  /*1a240*/  ISETP.LT.AND P5, PT, R13, c[0x0][0x17c], !P0 ;  /* 0x00005f000d007a0c */ /* 0x000fe400047a1270 */
[----:B------:R-:W-:Y:S02]  /*1a250*/  IADD3 R5, R3, c[0x0][0x198], RZ ;  /* 0x0000660003057a10 */ /* 0x000fe40007ffe0ff */
[----:B------:R-:W-:-:S02]  /*1a260*/  ISETP.LT.AND P2, PT, R9, c[0x0][0x17c], !P0 ;  /* 0x00005f0009007a0c */ /* 0x000fc40004741270 */
[----:B------:R-:W-:Y:S02]  /*1a270*/  LEA.HI.X.SX32 R9, R3, R0, 0x1, P6 ;  /* 0x0000000003097211 */ /* 0x000fe400030f0eff */
[C---:B------:R-:W-:Y:S02]  /*1a280*/  LEA R4, P6, R5.reuse, R2, 0x1 ;  /* 0x0000000205047211 */ /* 0x040fe400078c08ff */
[C---:B------:R-:W-:Y:S02]  /*1a290*/  IADD3 R3, R5.reuse, c[0x0][0x198], RZ ;  /* 0x0000660005037a10 */ /* 0x040fe40007ffe0ff */
[----:B------:R-:W-:Y:S01]  /*1a2a0*/  LEA.HI.X.SX32 R5, R5, R0, 0x1, P6 ;  /* 0x0000000005057211 */ /* 0x000fe200030f0eff */
[----:B------:R0:W-:Y:S01]  /*1a2b0*/  @P1 STG.E.U16 [R8.64], R12 ;  /* 0x0000000c08001986 */ /* 0x0001e2000c101504 */
[----:B------:R-:W-:-:S03]  /*1a2c0*/  IADD3 R13, R22, 0x48, RZ ;  /* 0x00000048160d7810 */ /* 0x000fc60007ffe0ff */
[----:B------:R1:W-:Y:S01]  /*1a2d0*/  @P5 STG.E.U16 [R4.64], R10 ;  /* 0x0000000a04005986 */ /* 0x0003e2000c101504 */
[----:B------:R-:W-:Y:S02]  /*1a2e0*/  ISETP.LT.AND P3, PT, R13, c[0x0][0x17c], !P0 ;  /* 0x00005f000d007a0c */ /* 0x000fe40004761270 */
[----:B0-----:R-:W-:Y:S02]  /*1a2f0*/  IADD3 R9, R22, 0x4b, RZ ;  /* 0x0000004b16097810 */ /* 0x001fe40007ffe0ff */
[C---:B------:R-:W-:Y:S02]  /*1a300*/  LEA R8, P6, R3.reuse, R2, 0x1 ;  /* 0x0000000203087211 */ /* 0x040fe400078c08ff */
[----:B-1----:R-:W-:Y:S02]  /*1a310*/  IADD3 R5, R3, c[0x0][0x198], RZ ;  /* 0x0000660003057a10 */ /* 0x002fe40007ffe0ff */
[----:B------:R-:W-:Y:S02]  /*1a320*/  ISETP.LT.AND P5, PT, R9, c[0x0][0x17c], !P0 ;  /* 0x00005f0009007a0c */ /* 0x000fe400047a1270 */
[----:B------:R-:W-:-:S02]  /*1a330*/  LEA.HI.X.SX32 R9, R3, R0, 0x1, P6 ;  /* 0x0000000003097211 */ /* 0x000fc400030f0eff */
[C---:B------:R-:W-:Y:S02]  /*1a340*/  LEA R4, P6, R5.reuse, R2, 0x1 ;  /* 0x0000000205047211 */ /* 0x040fe400078c08ff */
[----:B------:R-:W-:Y:S02]  /*1a350*/  PRMT R10, R10, 0x7632, R10 ;  /* 0x000076320a0a7816 */ /* 0x000fe4000000000a */
[C---:B------:R-:W-:Y:S02]  /*1a360*/  IADD3 R3, R5.reuse, c[0x0][0x198], RZ ;  /* 0x0000660005037a10 */ /* 0x040fe40007ffe0ff */
[----:B------:R-:W-:Y:S01]  /*1a370*/  LEA.HI.X.SX32 R5, R5, R0, 0x1, P6 ;  /* 0x0000000005057211 */ /* 0x000fe200030f0eff */
[----:B------:R0:W-:Y:S01]  /*1a380*/  @P4 STG.E.U16 [R8.64], R10 ;  /* 0x0000000a08004986 */ /* 0x0001e2000c101504 */
[----:B------:R-:W-:-:S04]  /*1a390*/  IADD3 R13, R22, 0x4a, RZ ;  /* 0x0000004a160d7810 */ /* 0x000fc80007ffe0ff */
[----:B------:R-:W-:Y:S02]  /*1a3a0*/  ISETP.LT.AND P1, PT, R13, c[0x0][0x17c], !P0 ;  /* 0x00005f000d007a0c */ /* 0x000fe40004721270 */
[----:B0-----:R-:W-:Y:S01]  /*1a3b0*/  IADD3 R9, R22, 0x4d, RZ ;  /* 0x0000004d16097810 */ /* 0x001fe20007ffe0ff */
[----:B----4-:R0:W-:Y:S01]  /*1a3c0*/  @P3 STG.E.U16 [R4.64], R26 ;  /* 0x0000001a04003986 */ /* 0x0101e2000c101504 */
[----:B------:R-:W-:Y:S02]  /*1a3d0*/  LEA R8, P6, R3, R2, 0x1 ;  /* 0x0000000203087211 */ /* 0x000fe400078c08ff */
[----:B------:R-:W-:Y:S02]  /*1a3e0*/  ISETP.LT.AND P3, PT, R9, c[0x0][0x17c], !P0 ;  /* 0x00005f0009007a0c */ /* 0x000fe40004761270 */
[C---:B------:R-:W-:Y:S02]  /*1a3f0*/  LEA.HI.X.SX32 R9, R3.reuse, R0, 0x1, P6 ;  /* 0x0000000003097211 */ /* 0x040fe400030f0eff */
[----:B0-----:R-:W-:-:S02]  /*1a400*/  IADD3 R5, R3, c[0x0][0x198], RZ ;  /* 0x0000660003057a10 */ /* 0x001fc40007ffe0ff */
[----:B------:R-:W-:Y:S02]  /*1a410*/  PRMT R10, R26, 0x7632, R10 ;  /* 0x000076321a0a7816 */ /* 0x000fe4000000000a */
[C---:B------:R-:W-:Y:S02]  /*1a420*/  LEA R4, P6, R5.reuse, R2, 0x1 ;  /* 0x0000000205047211 */ /* 0x040fe400078c08ff */
[C---:B------:R-:W-:Y:S02]  /*1a430*/  IADD3 R3, R5.reuse, c[0x0][0x198], RZ ;  /* 0x0000660005037a10 */ /* 0x040fe40007ffe0ff */
[----:B------:R-:W-:Y:S01]  /*1a440*/  LEA.HI.X.SX32 R5, R5, R0, 0x1, P6 ;  /* 0x0000000005057211 */ /* 0x000fe200030f0eff */
[----:B------:R0:W-:Y:S01]  /*1a450*/  @P2 STG.E.U16 [R8.64], R10 ;  /* 0x0000000a08002986 */ /* 0x0001e2000c101504 */
[----:B------:R-:W-:-:S04]  /*1a460*/  IADD3 R12, R22, 0x4c, RZ ;  /* 0x0000004c160c7810 */ /* 0x000fc80007ffe0ff */
[----:B------:R-:W-:Y:S02]  /*1a470*/  ISETP.LT.AND P4, PT, R12, c[0x0][0x17c], !P0 ;  /* 0x00005f000c007a0c */ /* 0x000fe40004781270 */
[----:B0-----:R-:W-:Y:S02]  /*1a480*/  IADD3 R9, R22, 0x4f, RZ ;  /* 0x0000004f16097810 */ /* 0x001fe40007ffe0ff */
[----:B------:R-:W-:Y:S01]  /*1a490*/  LEA R8, P6, R3, R2, 0x1 ;  /* 0x0000000203087211 */ /* 0x000fe200078c08ff */
[----:B--2---:R0:W-:Y:S01]  /*1a4a0*/  @P1 STG.E.U16 [R4.64], R24 ;  /* 0x0000001804001986 */ /* 0x0041e2000c101504 */
[----:B------:R-:W-:Y:S02]  /*1a4b0*/  PRMT R10, R24, 0x7632, R10 ;  /* 0x00007632180a7816 */ /* 0x000fe4000000000a */
[----:B------:R-:W-:Y:S02]  /*1a4c0*/  ISETP.LT.AND P1, PT, R9, c[0x0][0x17c], !P0 ;  /* 0x00005f0009007a0c */ /* 0x000fe40004721270 */
[----:B------:R-:W-:-:S02]  /*1a4d0*/  LEA.HI.X.SX32 R9, R3, R0, 0x1, P6 ;  /* 0x0000000003097211 */ /* 0x000fc400030f0eff */
        /* <DEDUP_REMOVED lines=10> */
[----:B------:R-:W-:Y:S01]  /*1a580*/  IADD3 R9, R22, 0x51, RZ ;  /* 0x0000005116097810 */ /* 0x000fe20007ffe0ff */
[----:B------:R-:W4:Y:S01]  /*1a590*/  LDL.LU R26, [R1+0x78] ;  /* 0x00007800011a7983 */ /* 0x000f220000300800 */
[C---:B------:R-:W-:Y:S02]  /*1a5a0*/  LEA R8, P6, R3.reuse, R2, 0x1 ;  /* 0x0000000203087211 */ /* 0x040fe400078c08ff */
        /* <DEDUP_REMOVED lines=19> */
[C---:B------:R-:W-:Y:S02]  /*1a6e0*/  IADD3 R10, R22.reuse, 0x54, RZ ;  /* 0x00000054160a7810 */ /* 0x040fe40007ffe0ff */
[----:B------:R-:W-:Y:S01]  /*1a6f0*/  LEA.HI.X.SX32 R5, R5, R0, 0x1, P6 ;  /* 0x0000000005057211 */ /* 0x000fe200030f0eff */
[----:B------:R0:W-:Y:S01]  /*1a700*/  @P1 STG.E.U16 [R8.64], R14 ;  /* 0x0000000e08001986 */ /* 0x0001e2000c101504 */
[----:B------:R-:W-:-:S02]  /*1a710*/  IADD3 R12, R22, 0x52, RZ ;  /* 0x00000052160c7810 */ /* 0x000fc40007ffe0ff */
[----:B------:R-:W-:Y:S02]  /*1a720*/  ISETP.LT.AND P1, PT, R10, c[0x0][0x17c], !P0 ;  /* 0x00005f000a007a0c */ /* 0x000fe40004721270 */
[----:B------:R-:W-:Y:S02]  /*1a730*/  ISETP.LT.AND P3, PT, R12, c[0x0][0x17c], !P0 ;  /* 0x00005f000c007a0c */ /* 0x000fe40004761270 */
        /* <DEDUP_REMOVED lines=15> */
[----:B------:R-:W-:Y:S02]  /*1a830*/  IADD3 R9, R22, 0x57, RZ ;  /* 0x0000005716097810 */ /* 0x000fe40007ffe0ff */
[C---:B------:R-:W-:Y:S02]  /*1a840*/  LEA R8, P6, R3.reuse, R2, 0x1 ;  /* 0x0000000203087211 */ /* 0x040fe400078c08ff */
[----:B------:R-:W-:Y:S02]  /*1a850*/  IADD3 R5, R3, c[0x0][0x198], RZ ;  /* 0x0000660003057a10 */ /* 0x000fe40007ffe0ff */
[----:B------:R-:W-:Y:S02]  /*1a860*/  ISETP.LT.AND P3, PT, R9, c[0x0][0x17c], !P0 ;  /* 0x00005f0009007a0c */ /* 0x000fe40004761270 */
[----:B------:R-:W-:Y:S02]  /*1a870*/  LEA.HI.X.SX32 R9, R3, R0, 0x1, P6 ;  /* 0x0000000003097211 */ /* 0x000fe400030f0eff */
[----:B------:R-:W-:-:S02]  /*1a880*/  LEA R4, P6, R5, R2, 0x1 ;  /* 0x0000000205047211 */ /* 0x000fc400078c08ff */
        /* <DEDUP_REMOVED lines=14> */
[----:B------:R-:W-:Y:S02]  /*1a970*/  LEA.HI.X.SX32 R5, R5, R0, 0x1, P6 ;  /* 0x0000000005057211 */ /* 0x000fe400030f0eff */
[----:B------:R-:W-:Y:S01]  /*1a980*/  IADD3 R12, R22, 0x58, RZ ;  /* 0x00000058160c7810 */ /* 0x000fe20007ffe0ff */
[----:B------:R0:W-:Y:S03]  /*1a990*/  @P5 STG.E.U16 [R8.64], R6 ;  /* 0x0000000608005986 */ /* 0x0001e6000c101504 */
[----:B------:R-:W-:Y:S01]  /*1a9a0*/  ISETP.LT.AND P2, PT, R12, c[0x0][0x17c], !P0 ;  /* 0x00005f000c007a0c */ /* 0x000fe20004741270 */
[----:B------:R1:W-:Y:S01]  /*1a9b0*/  @P4 STG.E.U16 [R4.64], R18 ;  /* 0x0000001204004986 */ /* 0x0003e2000c101504 */
[----:B0-----:R-:W-:-:S02]  /*1a9c0*/  LEA R8, P6, R3, R2, 0x1 ;  /* 0x0000000203087211 */ /* 0x001fc400078c08ff */
[C---:B-1----:R-:W-:Y:S02]  /*1a9d0*/  IADD3 R5, R3.reuse, c[0x0][0x198], RZ ;  /* 0x0000660003057a10 */ /* 0x042fe40007ffe0ff */
[----:B------:R-:W-:Y:S02]  /*1a9e0*/  LEA.HI.X.SX32 R9, R3, R0, 0x1, P6 ;  /* 0x0000000003097211 */ /* 0x000fe400030f0eff */
[C---:B------:R-:W-:Y:S02]  /*1a9f0*/  LEA R4, P6, R5.reuse, R2, 0x1 ;  /* 0x0000000205047211 */ /* 0x040fe400078c08ff */
[----:B------:R-:W-:Y:S02]  /*1aa00*/  IADD3 R6, R22, 0x5b, RZ ;  /* 0x0000005b16067810 */ /* 0x000fe40007ffe0ff */
[----:B------:R-:W-:Y:S02]  /*1aa10*/  PRMT R18, R18, 0x7632, R18 ;  /* 0x0000763212127816 */ /* 0x000fe40000000012 */
[----:B------:R-:W-:-:S02]  /*1aa20*/  IADD3 R3, R5, c[0x0][0x198], RZ ;  /* 0x0000660005037a10 */ /* 0x000fc40007ffe0ff */
[----:B------:R-:W-:Y:S02]  /*1aa30*/  LEA.HI.X.SX32 R5, R5, R0, 0x1, P6 ;  /* 0x0000000005057211 */ /* 0x000fe400030f0eff */
[----:B------:R-:W-:Y:S02]  /*1aa40*/  IADD3 R10, R22, 0x5a, RZ ;  /* 0x0000005a160a7810 */ /* 0x000fe40007ffe0ff */
[----:B------:R-:W-:Y:S01]  /*1aa50*/  ISETP.LT.AND P4, PT, R6, c[0x0][0x17c], !P0 ;  /* 0x00005f0006007a0c */ /* 0x000fe20004781270 */
[----:B------:R0:W-:Y:S01]  /*1aa60*/  @P3 STG.E.U16 [R8.64], R18 ;  /* 0x0000001208003986 */ /* 0x0001e2000c101504 */
[----:B------:R-:W-:Y:S02]  /*1aa70*/  IADD3 R6, R22, 0x5c, RZ ;  /* 0x0000005c16067810 */ /* 0x000fe40007ffe0ff */
[----:B------:R-:W-:Y:S01]  /*1aa80*/  ISETP.LT.AND P5, PT, R10, c[0x0][0x17c], !P0 ;  /* 0x00005f000a007a0c */ /* 0x000fe200047a1270 */
[----:B----4-:R1:W-:Y:S01]  /*1aa90*/  @P2 STG.E.U16 [R4.64], R26 ;  /* 0x0000001a04002986 */ /* 0x0103e2000c101504 */
[----:B------:R-:W-:-:S02]  /*1aaa0*/  ISETP.LT.AND P3, PT, R6, c[0x0][0x17c], !P0 ;  /* 0x00005f0006007a0c */ /* 0x000fc40004761270 */
[----:B------:R-:W-:Y:S02]  /*1aab0*/  IADD3 R6, R22, 0x5d, RZ ;  /* 0x0000005d16067810 */ /* 0x000fe40007ffe0ff */
[C---:B0-----:R-:W-:Y:S02]  /*1aac0*/  LEA R8, P6, R3.reuse, R2, 0x1 ;  /* 0x0000000203087211 */ /* 0x041fe400078c08ff */
[C---:B-1----:R-:W-:Y:S02]  /*1aad0*/  IADD3 R5, R3.reuse, c[0x0][0x198], RZ ;  /* 0x0000660003057a10 */ /* 0x042fe40007ffe0ff */
[----:B------:R-:W-:Y:S02]  /*1aae0*/  LEA.HI.X.SX32 R9, R3, R0, 0x1, P6 ;  /* 0x0000000003097211 */ /* 0x000fe400030f0eff */
[----:B------:R-:W-:Y:S02]  /*1aaf0*/  LEA R4, P6, R5, R2, 0x1 ;  /* 0x0000000205047211 */ /* 0x000fe400078c08ff */
[----:B------:R-:W-:-:S02]  /*1ab00*/  ISETP.LT.AND P2, PT, R6, c[0x0][0x17c], !P0 ;  /* 0x00005f0006007a0c */ /* 0x000fc40004741270 */
[----:B------:R-:W-:Y:S02]  /*1ab10*/  PRMT R6, R26, 0x7632, R6 ;  /* 0x000076321a067816 */ /* 0x000fe40000000006 */
[C---:B------:R-:W-:Y:S01]  /*1ab20*/  IADD3 R3, R5.reuse, c[0x0][0x198], RZ ;  /* 0x0000660005037a10 */ /* 0x040fe20007ffe0ff */
[----:B------:R-:W4:Y:S01]  /*1ab30*/  LDL.LU R26, [R1+0x4c] ;  /* 0x00004c00011a7983 */ /* 0x000f220000300800 */
[----:B------:R-:W-:-:S03]  /*1ab40*/  LEA.HI.X.SX32 R5, R5, R0, 0x1, P6 ;  /* 0x0000000005057211 */ /* 0x000fc600030f0eff */
[----:B------:R0:W-:Y:S01]  /*1ab50*/  @P1 STG.E.U16 [R8.64], R6 ;  /* 0x0000000608001986 */ /* 0x0001e2000c101504 */
[C---:B------:R-:W-:Y:S02]  /*1ab60*/  IADD3 R10, R22.reuse, 0x5e, RZ ;  /* 0x0000005e160a7810 */ /* 0x040fe40007ffe0ff */
[C---:B0-----:R-:W-:Y:S02]  /*1ab70*/  LEA R8, P6, R3.reuse, R2, 0x1 ;  /* 0x0000000203087211 */ /* 0x041fe400078c08ff */
[----:B------:R-:W-:Y:S02]  /*1ab80*/  IADD3 R6, R22, 0x5f, RZ ;  /* 0x0000005f16067810 */ /* 0x000fe40007ffe0ff */
[----:B------:R-:W-:Y:S02]  /*1ab90*/  LEA.HI.X.SX32 R9, R3, R0, 0x1, P6 ;  /* 0x0000000003097211 */ /* 0x000fe400030f0eff */
[----:B------:R-:W-:Y:S01]  /*1aba0*/  ISETP.LT.AND P1, PT, R10, c[0x0][0x17c], !P0 ;  /* 0x00005f000a007a0c */ /* 0x000fe20004721270 */
[----:B--2---:R0:W-:Y:S01]  /*1abb0*/  @P5 STG.E.U16 [R4.64], R24 ;  /* 0x0000001804005986 */ /* 0x0041e2000c101504 */
[----:B------:R-:W-:-:S02]  /*1abc0*/  ISETP.LT.AND P5, PT, R6, c[0x0][0x17c], !P0 ;  /* 0x00005f0006007a0c */ /* 0x000fc400047a1270 */
[----:B------:R-:W-:Y:S02]  /*1abd0*/  PRMT R6, R24, 0x7632, R6 ;  /* 0x0000763218067816 */ /* 0x000fe40000000006 */
[----:B0-----:R-:W-:Y:S01]  /*1abe0*/  IADD3 R5, R3, c[0x0][0x198], RZ ;  /* 0x0000660003057a10 */ /* 0x001fe20007ffe0ff */
[----:B------:R-:W2:Y:S03]  /*1abf0*/  LDL.LU R24, [R1+0x5c] ;  /* 0x00005c0001187983 */ /* 0x000ea60000300800 */
[C---:B------:R-:W-:Y:S02]  /*1ac00*/  LEA R4, P6, R5.reuse, R2, 0x1 ;  /* 0x0000000205047211 */ /* 0x040fe400078c08ff */
[C---:B------:R-:W-:Y:S02]  /*1ac10*/  IADD3 R3, R5.reuse, c[0x0][0x198], RZ ;  /* 0x0000660005037a10 */ /* 0x040fe40007ffe0ff */
[----:B------:R-:W-:Y:S01]  /*1ac20*/  LEA.HI.X.SX32 R5, R5, R0, 0x1, P6 ;  /* 0x0000000005057211 */ /* 0x000fe200030f0eff */
[----:B------:R0:W-:Y:S02]  /*1ac30*/  @P4 STG.E.U16 [R8.64], R6 ;  /* 0x0000000608004986 */ /* 0x0001e4000c101504 */
[----:B0-----:R-:W-:-:S02]  /*1ac40*/  IADD3 R6, R22, 0x61, RZ ;  /* 0x0000006116067810 */ /* 0x001fc40007ffe0ff */
[----:B------:R-:W-:-:S04]  /*1ac50*/  LEA R8, P6, R3, R2, 0x1 ;  /* 0x0000000203087211 */ /* 0x000fc800078c08ff */
[----:B------:R-:W-:Y:S01]  /*1ac60*/  LEA.HI.X.SX32 R9, R3, R0, 0x1, P6 ;  /* 0x0000000003097211 */ /* 0x000fe200030f0eff */
[----:B---3--:R0:W-:Y:S01]  /*1ac70*/  @P3 STG.E.U16 [R4.64], R25 ;  /* 0x0000001904003986 */ /* 0x0081e2000c101504 */
[----:B------:R-:W-:Y:S02]  /*1ac80*/  ISETP.LT.AND P3, PT, R6, c[0x0][0x17c], !P0 ;  /* 0x00005f0006007a0c */ /* 0x000fe40004761270 */
[----:B------:R-:W-:Y:S02]  /*1ac90*/  PRMT R6, R25, 0x7632, R6 ;  /* 0x0000763219067816 */ /* 0x000fe40000000006 */
[----:B0-----:R-:W-:-:S04]  /*1aca0*/  IADD3 R5, R3, c[0x0][0x198], RZ ;  /* 0x0000660003057a10 */ /* 0x001fc80007ffe0ff */
[C---:B------:R-:W-:Y:S02]  /*1acb0*/  LEA R4, P6, R5.reuse, R2, 0x1 ;  /* 0x0000000205047211 */ /* 0x040fe400078c08ff */
[C---:B------:R-:W-:Y:S01]  /*1acc0*/  IADD3 R3, R5.reuse, c[0x0][0x198], RZ ;  /* 0x0000660005037a10 */ /* 0x040fe20007ffe0ff */
        /* <DEDUP_REMOVED lines=8> */
[----:B------:R-:W-:Y:S02]  /*1ad50*/  IADD3 R10, R22, 0x60, RZ ;  /* 0x00000060160a7810 */ /* 0x000fe40007ffe0ff */
[----:B------:R-:W-:-:S02]  /*1ad60*/  LEA R8, P6, R3, R2, 0x1 ;  /* 0x0000000203087211 */ /* 0x000fc400078c08ff */
[----:B------:R-:W-:Y:S02]  /*1ad70*/  ISETP.LT.AND P4, PT, R10, c[0x0][0x17c], !P0 ;  /* 0x00005f000a007a0c */ /* 0x000fe40004781270 */
[C---:B------:R-:W-:Y:S02]  /*1ad80*/  IADD3 R5, R3.reuse, c[0x0][0x198], RZ ;  /* 0x0000660003057a10 */ /* 0x040fe40007ffe0ff */
[----:B------:R-:W-:Y:S02]  /*1ad90*/  LEA.HI.X.SX32 R9, R3, R0, 0x1, P6 ;  /* 0x0000000003097211 */ /* 0x000fe400030f0eff */
[C---:B------:R-:W-:Y:S02]  /*1ada0*/  LEA R4, P6, R5.reuse, R2, 0x1 ;  /* 0x0000000205047211 */ /* 0x040fe400078c08ff */
[C---:B------:R-:W-:Y:S02]  /*1adb0*/  IADD3 R3, R5.reuse, c[0x0][0x198], RZ ;  /* 0x0000660005037a10 */ /* 0x040fe40007ffe0ff */
[----:B------:R-:W-:Y:S01]  /*1adc0*/  LEA.HI.X.SX32 R5, R5, R0, 0x1, P6 ;  /* 0x0000000005057211 */ /* 0x000fe200030f0eff */
[----:B------:R0:W-:Y:S01]  /*1add0*/  @P5 STG.E.U16 [R8.64], R6 ;  /* 0x0000000608005986 */ /* 0x0001e2000c101504 */
[----:B------:R-:W-:-:S04]  /*1ade0*/  IADD3 R10, R22, 0x62, RZ ;  /* 0x00000062160a7810 */ /* 0x000fc80007ffe0ff */
[----:B------:R-:W-:Y:S02]  /*1adf0*/  ISETP.LT.AND P2, PT, R10, c[0x0][0x17c], !P0 ;  /* 0x00005f000a007a0c */ /* 0x000fe40004741270 */
[C---:B------:R-:W-:Y:S02]  /*1ae00*/  IADD3 R10, R22.reuse, 0x64, RZ ;  /* 0x00000064160a7810 */ /* 0x040fe40007ffe0ff */
[----:B0-----:R-:W-:Y:S02]  /*1ae10*/  IADD3 R6, R22, 0x65, RZ ;  /* 0x0000006516067810 */ /* 0x001fe40007ffe0ff */
[----:B------:R-:W-:-:S04]  /*1ae20*/  LEA R8, P6, R3, R2, 0x1 ;  /* 0x0000000203087211 */ /* 0x000fc800078c08ff */
[C---:B------:R-:W-:Y:S02]  /*1ae30*/  LEA.HI.X.SX32 R9, R3.reuse, R0, 0x1, P6 ;  /* 0x0000000003097211 */ /* 0x040fe400030f0eff */
[----:B------:R-:W-:Y:S02]  /*1ae40*/  ISETP.LT.AND P5, PT, R10, c[0x0][0x17c], !P0 ;  /* 0x00005f000a007a0c */ /* 0x000fe400047a1270 */
[----:B------:R-:W-:Y:S01]  /*1ae50*/  IADD3 R10, R22, 0x66, RZ ;  /* 0x00000066160a7810 */ /* 0x000fe20007ffe0ff */
[----:B----4-:R0:W-:Y:S01]  /*1ae60*/  @P4 STG.E.U16 [R4.64], R26 ;  /* 0x0000001a04004986 */ /* 0x0101e2000c101504 */
[----:B------:R-:W-:Y:S02]  /*1ae70*/  ISETP.LT.AND P4, PT, R6, c[0x0][0x17c], !P0 ;  /* 0x00005f0006007a0c */ /* 0x000fe40004781270 */
[----:B------:R-:W-:Y:S02]  /*1ae80*/  PRMT R6, R26, 0x7632, R6 ;  /* 0x000076321a067816 */ /* 0x000fe40000000006 */
[----:B0-----:R-:W-:-:S04]  /*1ae90*/  IADD3 R5, R3, c[0x0][0x198], RZ ;  /* 0x0000660003057a10 */ /* 0x001fc80007ffe0ff */
[C---:B------:R-:W-:Y:S02]  /*1aea0*/  LEA R4, P6, R5.reuse, R2, 0x1 ;  /* 0x0000000205047211 */ /* 0x040fe400078c08ff */
[C---:B------:R-:W-:Y:S01]  /*1aeb0*/  IADD3 R3, R5.reuse, c[0x0][0x198], RZ ;  /* 0x0000660005037a10 */ /* 0x040fe20007ffe0ff */
[----:B------:R0:W-:Y:S01]  /*1aec0*/  @P3 STG.E.U16 [R8.64], R6 ;  /* 0x0000000608003986 */ /* 0x0001e2000c101504 */
[----:B------:R-:W-:Y:S02]  /*1aed0*/  LEA.HI.X.SX32 R5, R5, R0, 0x1, P6 ;  /* 0x0000000005057211 */ /* 0x000fe400030f0eff */
[----:B------:R-:W-:Y:S02]  /*1aee0*/  IADD3 R13, R3, c[0x0][0x198], RZ ;  /* 0x00006600030d7a10 */ /* 0x000fe40007ffe0ff */
[----:B------:R-:W-:Y:S02]  /*1aef0*/  ISETP.LT.AND P3, PT, R10, c[0x0][0x17c], !P0 ;  /* 0x00005f000a007a0c */ /* 0x000fe40004761270 */
[----:B------:R-:W-:-:S02]  /*1af00*/  IADD3 R10, R22, 0x67, RZ ;  /* 0x00000067160a7810 */ /* 0x000fc40007ffe0ff */
[----:B0-----:R-:W-:-:S04]  /*1af10*/  LEA R8, P6, R3, R2, 0x1 ;  /* 0x0000000203087211 */ /* 0x001fc800078c08ff */
[----:B------:R-:W-:Y:S01]  /*1af20*/  LEA.HI.X.SX32 R9, R3, R0, 0x1, P6 ;  /* 0x0000000003097211 */ /* 0x000fe200030f0eff */
[----:B--2---:R0:W-:Y:S01]  /*1af30*/  @P2 STG.E.U16 [R4.64], R24 ;  /* 0x0000001804002986 */ /* 0x0041e2000c101504 */
[----:B------:R-:W-:Y:S02]  /*1af40*/  PRMT R12, R24, 0x7632, R12 ;  /* 0x00007632180c7816 */ /* 0x000fe4000000000c */
[----:B------:R-:W-:Y:S02]  /*1af50*/  ISETP.LT.AND P2, PT, R10, c[0x0][0x17c], !P0 ;  /* 0x00005f000a007a0c */ /* 0x000fe40004741270 */
[----:B------:R-:W-:Y:S01]  /*1af60*/  IADD3 R10, R22, 0x68, RZ ;  /* 0x00000068160a7810 */ /* 0x000fe20007ffe0ff */
[----:B0-----:R-:W2:Y:S01]  /*1af70*/  LDL.LU R24, [R1+0x8c] ;  /* 0x00008c0001187983 */ /* 0x001ea20000300800 */
[----:B------:R-:W-:-:S04]  /*1af80*/  LEA R4, P6, R13, R2, 0x1 ;  /* 0x000000020d047211 */ /* 0x000fc800078c08ff */
[----:B------:R-:W-:Y:S01]  /*1af90*/  LEA.HI.X.SX32 R5, R13, R0, 0x1, P6 ;  /* 0x000000000d057211 */ /* 0x000fe200030f0eff */
[----:B------:R-:W-:Y:S01]  /*1afa0*/  @P1 STG.E.U16 [R8.64], R12 ;  /* 0x0000000c08001986 */ /* 0x000fe2000c101504 */
[----:B------:R-:W-:-:S03]  /*1afb0*/  ISETP.LT.AND P1, PT, R10, c[0x0][0x17c], !P0 ;  /* 0x00005f000a007a0c */ /* 0x000fc60004721270 */
[----:B---3--:R0:W-:Y:S01]  /*1afc0*/  @P5 STG.E.U16 [R4.64], R25 ;  /* 0x0000001904005986 */ /* 0x0081e2000c101504 */
[----:B------:R-:W-:-:S03]  /*1afd0*/  PRMT R10, R25, 0x7632, R10 ;  /* 0x00007632190a7816 */ /* 0x000fc6000000000a */
[----:B0-----:R-:W3:Y:S01]  /*1afe0*/  LDL.LU R25, [R1+0x6c] ;  /* 0x00006c0001197983 */ /* 0x001ee20000300800 */
[----:B------:R-:W-:Y:S02]  /*1aff0*/  IADD3 R3, R13, c[0x0][0x198], RZ ;  /* 0x000066000d037a10 */ /* 0x000fe40007ffe0ff */
[----:B------:R-:W-:Y:S02]  /*1b000*/  IADD3 R6, R22, 0x69, RZ ;  /* 0x0000006916067810 */ /* 0x000fe40007ffe0ff */
[C---:B------:R-:W-:Y:S02]  /*1b010*/  LEA R8, P6, R3.reuse, R2, 0x1 ;  /* 0x0000000203087211 */ /* 0x040fe400078c08ff */
[C---:B------:R-:W-:Y:S02]  /*1b020*/  IADD3 R13, R3.reuse, c[0x0][0x198], RZ ;  /* 0x00006600030d7a10 */ /* 0x040fe40007ffe0ff */
[----:B------:R-:W-:Y:S02]  /*1b030*/  LEA.HI.X.SX32 R9, R3, R0, 0x1, P6 ;  /* 0x0000000003097211 */ /* 0x000fe400030f0eff */
[----:B------:R-:W-:-:S02]  /*1b040*/  ISETP.LT.AND P5, PT, R6, c[0x0][0x17c], !P0 ;  /* 0x00005f0006007a0c */ /* 0x000fc400047a1270 */
[C---:B------:R-:W-:Y:S02]  /*1b050*/  LEA R4, P6, R13.reuse, R2, 0x1 ;  /* 0x000000020d047211 */ /* 0x040fe400078c08ff */
[----:B------:R-:W-:Y:S02]  /*1b060*/  IADD3 R6, R22, 0x6a, RZ ;  /* 0x0000006a16067810 */ /* 0x000fe40007ffe0ff */
[C---:B------:R-:W-:Y:S01]  /*1b070*/  IADD3 R3, R13.reuse, c[0x0][0x198], RZ ;  /* 0x000066000d037a10 */ /* 0x040fe20007ffe0ff */
[----:B------:R0:W-:Y:S01]  /*1b080*/  @P4 STG.E.U16 [R8.64], R10 ;  /* 0x0000000a08004986 */ /* 0x0001e2000c101504 */
[----:B------:R-:W-:Y:S02]  /*1b090*/  LEA.HI.X.SX32 R5, R13, R0, 0x1, P6 ;  /* 0x000000000d057211 */ /* 0x000fe400030f0eff */
[----:B------:R-:W-:Y:S02]  /*1b0a0*/  ISETP.LT.AND P4, PT, R6, c[0x0][0x17c], !P0 ;  /* 0x00005f0006007a0c */ /* 0x000fe40004781270 */
[----:B------:R-:W-:-:S02]  /*1b0b0*/  IADD3 R6, R22, 0x6b, RZ ;  /* 0x0000006b16067810 */ /* 0x000fc40007ffe0ff */
[C---:B------:R-:W-:Y:S01]  /*1b0c0*/  IADD3 R13, R3.reuse, c[0x0][0x198], RZ ;  /* 0x00006600030d7a10 */ /* 0x040fe20007ffe0ff */
[----:B------:R1:W-:Y:S01]  /*1b0d0*/  @P3 STG.E.U16 [R4.64], R11 ;  /* 0x0000000b04003986 */ /* 0x0003e2000c101504 */
[----:B0-----:R-:W-:Y:S02]  /*1b0e0*/  LEA R8, P6, R3, R2, 0x1 ;  /* 0x0000000203087211 */ /* 0x001fe400078c08ff */
[----:B------:R-:W-:Y:S02]  /*1b0f0*/  PRMT R12, R11, 0x7632, R12 ;  /* 0x000076320b0c7816 */ /* 0x000fe4000000000c */
[----:B------:R-:W-:Y:S02]  /*1b100*/  LEA.HI.X.SX32 R9, R3, R0, 0x1, P6 ;  /* 0x0000000003097211 */ /* 0x000fe400030f0eff */
[----:B------:R-:W-:Y:S02]  /*1b110*/  ISETP.LT.AND P3, PT, R6, c[0x0][0x17c], !P0 ;  /* 0x00005f0006007a0c */ /* 0x000fe40004761270 */
[----:B-1----:R-:W-:-:S02]  /*1b120*/  LEA R4, P6, R13, R2, 0x1 ;  /* 0x000000020d047211 */ /* 0x002fc400078c08ff */
[----:B------:R-:W-:Y:S02]  /*1b130*/  IADD3 R6, R22, 0x6c, RZ ;  /* 0x0000006c16067810 */ /* 0x000fe40007ffe0ff */
[C---:B------:R-:W-:Y:S01]  /*1b140*/  IADD3 R3, R13.reuse, c[0x0][0x198], RZ ;  /* 0x000066000d037a10 */ /* 0x040fe20007ffe0ff */
[----:B------:R0:W-:Y:S01]  /*1b150*/  @P2 STG.E.U16 [R8.64], R12 ;  /* 0x0000000c08002986 */ /* 0x0001e2000c101504 */
[----:B------:R-:W-:Y:S02]  /*1b160*/  LEA.HI.X.SX32 R5, R13, R0, 0x1, P6 ;  /* 0x000000000d057211 */ /* 0x000fe400030f0eff */
[----:B------:R-:W-:Y:S02]  /*1b170*/  ISETP.LT.AND P2, PT, R6, c[0x0][0x17c], !P0 ;  /* 0x00005f0006007a0c */ /* 0x000fe40004741270 */
[----:B------:R-:W-:Y:S02]  /*1b180*/  IADD3 R6, R22, 0x6d, RZ ;  /* 0x0000006d16067810 */ /* 0x000fe40007ffe0ff */
[----:B------:R-:W-:-:S02]  /*1b190*/  IADD3 R11, R3, c[0x0][0x198], RZ ;  /* 0x00006600030b7a10 */ /* 0x000fc40007ffe0ff */
[----:B0-----:R-:W-:-:S04]  /*1b1a0*/  LEA R8, P6, R3, R2, 0x1 ;  /* 0x0000000203087211 */ /* 0x001fc800078c08ff */
[----:B------:R-:W-:Y:S02]  /*1b1b0*/  LEA.HI.X.SX32 R9, R3, R0, 0x1, P6 ;  /* 0x0000000003097211 */ /* 0x000fe400030f0eff */
[C---:B------:R-:W-:Y:S01]  /*1b1c0*/  IADD3 R3, R11.reuse, c[0x0][0x198], RZ ;  /* 0x000066000b037a10 */ /* 0x040fe20007ffe0ff */
[----:B--2---:R0:W-:Y:S01]  /*1b1d0*/  @P1 STG.E.U16 [R4.64], R24 ;  /* 0x0000001804001986 */ /* 0x0041e2000c101504 */
[----:B------:R-:W-:Y:S02]  /*1b1e0*/  PRMT R10, R24, 0x7632, R10 ;  /* 0x00007632180a7816 */ /* 0x000fe4000000000a */
[----:B------:R-:W-:Y:S02]  /*1b1f0*/  ISETP.LT.AND P1, PT, R6, c[0x0][0x17c], !P0 ;  /* 0x00005f0006007a0c */ /* 0x000fe40004721270 */
[----:B------:R-:W-:Y:S01]  /*1b200*/  IADD3 R6, R22, 0x6e, RZ ;  /* 0x0000006e16067810 */ /* 0x000fe20007ffe0ff */
[----:B------:R1:W-:Y:S01]  /*1b210*/  @P5 STG.E.U16 [R8.64], R10 ;  /* 0x0000000a08005986 */ /* 0x0003e2000c101504 */
[----:B0-----:R-:W-:-:S02]  /*1b220*/  LEA R4, P6, R11, R2, 0x1 ;  /* 0x000000020b047211 */ /* 0x001fc400078c08ff */
[----:B------:R-:W-:Y:S02]  /*1b230*/  ISETP.LT.AND P5, PT, R6, c[0x0][0x17c], !P0 ;  /* 0x00005f0006007a0c */ /* 0x000fe400047a1270 */
[----:B------:R-:W-:Y:S02]  /*1b240*/  LEA.HI.X.SX32 R5, R11, R0, 0x1, P6 ;  /* 0x000000000b057211 */ /* 0x000fe400030f0eff */
[----:B------:R-:W-:Y:S02]  /*1b250*/  IADD3 R6, R22, 0x6f, RZ ;  /* 0x0000006f16067810 */ /* 0x000fe40007ffe0ff */
[C---:B-1----:R-:W-:Y:S02]  /*1b260*/  LEA R8, P6, R3.reuse, R2, 0x1 ;  /* 0x0000000203087211 */ /* 0x042fe400078c08ff */
[C---:B------:R-:W-:Y:S02]  /*1b270*/  IADD3 R11, R3.reuse, c[0x0][0x198], RZ ;  /* 0x00006600030b7a10 */ /* 0x040fe40007ffe0ff */
[----:B------:R-:W-:-:S02]  /*1b280*/  LEA.HI.X.SX32 R9, R3, R0, 0x1, P6 ;  /* 0x0000000003097211 */ /* 0x000fc400030f0eff */
[----:B------:R-:W-:Y:S01]  /*1b290*/  PRMT R10, R28, 0x7632, R10 ;  /* 0x000076321c0a7816 */ /* 0x000fe2000000000a */
[----:B---3--:R0:W-:Y:S01]  /*1b2a0*/  @P4 STG.E.U16 [R4.64], R25 ;  /* 0x0000001904004986 */ /* 0x0081e2000c101504 */
[----:B------:R-:W-:Y:S02]  /*1b2b0*/  ISETP.LT.AND P4, PT, R6, c[0x0][0x17c], !P0 ;  /* 0x00005f0006007a0c */ /* 0x000fe40004781270 */
[----:B------:R-:W-:Y:S02]  /*1b2c0*/  PRMT R6, R25, 0x7632, R6 ;  /* 0x0000763219067816 */ /* 0x000fe40000000006 */
[----:B0-----:R-:W2:Y:S01]  /*1b2d0*/  LDL.LU R25, [R1+0x9c] ;  /* 0x00009c0001197983 */ /* 0x001ea20000300800 */
[----:B------:R-:W-:-:S04]  /*1b2e0*/  LEA R4, P6, R11, R2, 0x1 ;  /* 0x000000020b047211 */ /* 0x000fc800078c08ff */
[C---:B------:R-:W-:Y:S01]  /*1b2f0*/  LEA.HI.X.SX32 R5, R11.reuse, R0, 0x1, P6 ;  /* 0x000000000b057211 */ /* 0x040fe200030f0eff */
[----:B------:R-:W-:Y:S04]  /*1b300*/  @P3 STG.E.U16 [R8.64], R6 ;  /* 0x0000000608003986 */ /* 0x000fe8000c101504 */
[----:B------:R0:W-:Y:S04]  /*1b310*/  @P2 STG.E.U16 [R4.64], R28 ;  /* 0x0000001c04002986 */ /* 0x0001e8000c101504 */
[----:B0-----:R-:W3:Y:S01]  /*1b320*/  LDL.LU R28, [R1+0x6e8] ;  /* 0x0006e800011c7983 */ /* 0x001ee20000300800 */
[----:B------:R-:W-:-:S04]  /*1b330*/  IADD3 R13, R11, c[0x0][0x198], RZ ;  /* 0x000066000b0d7a10 */ /* 0x000fc80007ffe0ff */
[C---:B------:R-:W-:Y:S02]  /*1b340*/  LEA R8, P6, R13.reuse, R2, 0x1 ;  /* 0x000000020d087211 */ /* 0x040fe400078c08ff */
[C---:B------:R-:W-:Y:S02]  /*1b350*/  IADD3 R11, R13.reuse, c[0x0][0x198], RZ ;  /* 0x000066000d0b7a10 */ /* 0x040fe40007ffe0ff */
[----:B------:R-:W-:Y:S02]  /*1b360*/  LEA.HI.X.SX32 R9, R13, R0, 0x1, P6 ;  /* 0x000000000d097211 */ /* 0x000fe400030f0eff */
[C---:B------:R-:W-:Y:S02]  /*1b370*/  LEA R4, P6, R11.reuse, R2, 0x1 ;  /* 0x000000020b047211 */ /* 0x040fe400078c08ff */
[C---:B------:R-:W-:Y:S02]  /*1b380*/  IADD3 R13, R11.reuse, c[0x0][0x198], RZ ;  /* 0x000066000b0d7a10 */ /* 0x040fe40007ffe0ff */
[----:B------:R-:W-:Y:S01]  /*1b390*/  IADD3 R3, R22, 0x70, RZ ;  /* 0x0000007016037810 */ /* 0x000fe20007ffe0ff */
[----:B------:R0:W-:Y:S01]  /*1b3a0*/  @P1 STG.E.U16 [R8.64], R10 ;  /* 0x0000000a08001986 */ /* 0x0001e2000c101504 */
[----:B------:R-:W-:-:S02]  /*1b3b0*/  LEA.HI.X.SX32 R5, R11, R0, 0x1, P6 ;  /* 0x000000000b057211 */ /* 0x000fc400030f0eff */
[----:B------:R-:W-:Y:S02]  /*1b3c0*/  ISETP.LT.AND P3, PT, R3, c[0x0][0x17c], !P0 ;  /* 0x00005f0003007a0c */ /* 0x000fe40004761270 */
[C---:B------:R-:W-:Y:S02]  /*1b3d0*/  IADD3 R11, R13.reuse, c[0x0][0x198], RZ ;  /* 0x000066000d0b7a10 */ /* 0x040fe40007ffe0ff */
[----:B------:R-:W-:Y:S01]  /*1b3e0*/  IADD3 R3, R22, 0x71, RZ ;  /* 0x0000007116037810 */ /* 0x000fe20007ffe0ff */
[----:B------:R1:W-:Y:S01]  /*1b3f0*/  @P5 STG.E.U16 [R4.64], R15 ;  /* 0x0000000f04005986 */ /* 0x0003e2000c101504 */
[----:B0-----:R-:W-:Y:S02]  /*1b400*/  LEA R8, P6, R13, R2, 0x1 ;  /* 0x000000020d087211 */ /* 0x001fe400078c08ff */
[----:B------:R-:W-:Y:S02]  /*1b410*/  PRMT R6, R15, 0x7632, R6 ;  /* 0x000076320f067816 */ /* 0x000fe40000000006 */
[----:B------:R-:W-:-:S02]  /*1b420*/  LEA.HI.X.SX32 R9, R13, R0, 0x1, P6 ;  /* 0x000000000d097211 */ /* 0x000fc400030f0eff */
[----:B------:R-:W-:Y:S02]  /*1b430*/  ISETP.LT.AND P2, PT, R3, c[0x0][0x17c], !P0 ;  /* 0x00005f0003007a0c */ /* 0x000fe40004741270 */
[C---:B-1----:R-:W-:Y:S02]  /*1b440*/  LEA R4, P6, R11.reuse, R2, 0x1 ;  /* 0x000000020b047211 */ /* 0x042fe400078c08ff */
[C---:B------:R-:W-:Y:S02]  /*1b450*/  IADD3 R13, R11.reuse, c[0x0][0x198], RZ ;  /* 0x000066000b0d7a10 */ /* 0x040fe40007ffe0ff */
[----:B------:R-:W-:Y:S01]  /*1b460*/  IADD3 R3, R22, 0x72, RZ ;  /* 0x0000007216037810 */ /* 0x000fe20007ffe0ff */
[----:B------:R0:W-:Y:S01]  /*1b470*/  @P4 STG.E.U16 [R8.64], R6 ;  /* 0x0000000608004986 */ /* 0x0001e2000c101504 */
[----:B------:R-:W-:Y:S02]  /*1b480*/  LEA.HI.X.SX32 R5, R11, R0, 0x1, P6 ;  /* 0x000000000b057211 */ /* 0x000fe400030f0eff */
[----:B------:R-:W-:-:S02]  /*1b490*/  ISETP.LT.AND P1, PT, R3, c[0x0][0x17c], !P0 ;  /* 0x00005f0003007a0c */ /* 0x000fc40004721270 */
[C---:B------:R-:W-:Y:S02]  /*1b4a0*/  IADD3 R11, R13.reuse, c[0x0][0x198], RZ ;  /* 0x000066000d0b7a10 */ /* 0x040fe40007ffe0ff */
[----:B0-----:R-:W-:-:S04]  /*1b4b0*/  LEA R8, P6, R13, R2, 0x1 ;  /* 0x000000020d087211 */ /* 0x001fc800078c08ff */
[----:B------:R-:W-:Y:S01]  /*1b4c0*/  LEA.HI.X.SX32 R9, R13, R0, 0x1, P6 ;  /* 0x000000000d097211 */ /* 0x000fe200030f0eff */
[----:B--2---:R0:W-:Y:S01]  /*1b4d0*/  @P3 STG.E.U16 [R4.64], R25 ;  /* 0x0000001904003986 */ /* 0x0041e2000c101504 */
[----:B------:R-:W-:Y:S02]  /*1b4e0*/  PRMT R10, R25, 0x7632, R10 ;  /* 0x00007632190a7816 */ /* 0x000fe4000000000a */
[----:B0-----:R-:W-:-:S04]  /*1b4f0*/  LEA R4, P6, R11, R2, 0x1 ;  /* 0x000000020b047211 */ /* 0x001fc800078c08ff */
[----:B------:R-:W-:Y:S01]  /*1b500*/  LEA.HI.X.SX32 R5, R11, R0, 0x1, P6 ;  /* 0x000000000b057211 */ /* 0x000fe200030f0eff */
[----:B------:R-:W-:Y:S04]  /*1b510*/  @P2 STG.E.U16 [R8.64], R10 ;  /* 0x0000000a08002986 */ /* 0x000fe8000c101504 */
[----:B---3--:R0:W-:Y:S01]  /*1b520*/  @P1 STG.E.U16 [R4.64], R28 ;  /* 0x0000001c04001986 */ /* 0x0081e2000c101504 */
[----:B------:R-:W-:-:S03]  /*1b530*/  PRMT R6, R28, 0x7632, R6 ;  /* 0x000076321c067816 */ /* 0x000fc60000000006 */
[----:B0-----:R-:W2:Y:S04]  /*1b540*/  LDL.LU R28, [R1+0x6e4] ;  /* 0x0006e400011c7983 */ /* 0x001ea80000300800 */
[----:B------:R-:W3:Y:S04]  /*1b550*/  LDL.LU R26, [R1+0x7c] ;  /* 0x00007c00011a7983 */ /* 0x000ee80000300800 */
[----:B------:R-:W4:Y:S04]  /*1b560*/  LDL.LU R24, [R1+0x2c] ;  /* 0x00002c0001187983 */ /* 0x000f280000300800 */
[----:B------:R-:W4:Y:S01]  /*1b570*/  LDL.LU R25, [R1+0xbc] ;  /* 0x0000bc0001197983 */ /* 0x000f220000300800 */
[----:B------:R-:W-:-:S02]  /*1b580*/  IADD3 R3, R22, 0x73, RZ ;  /* 0x0000007316037810 */ /* 0x000fc40007ffe0ff */
[----:B------:R-:W-:Y:S02]  /*1b590*/  IADD3 R13, R11, c[0x0][0x198], RZ ;  /* 0x000066000b0d7a10 */ /* 0x000fe40007ffe0ff */
[----:B------:R-:W-:Y:S02]  /*1b5a0*/  ISETP.LT.AND P5, PT, R3, c[0x0][0x17c], !P0 ;  /* 0x00005f0003007a0c */ /* 0x000fe400047a1270 */
[----:B------:R-:W-:Y:S02]  /*1b5b0*/  IADD3 R3, R22, 0x74, RZ ;  /* 0x0000007416037810 */ /* 0x000fe40007ffe0ff */
[----:B------:R-:W-:Y:S02]  /*1b5c0*/  LEA R8, P6, R13, R2, 0x1 ;  /* 0x000000020d087211 */ /* 0x000fe400078c08ff */
[----:B------:R-:W-:Y:S02]  /*1b5d0*/  ISETP.LT.AND P4, PT, R3, c[0x0][0x17c], !P0 ;  /* 0x00005f0003007a0c */ /* 0x000fe40004781270 */
[----:B------:R-:W-:-:S02]  /*1b5e0*/  IADD3 R11, R13, c[0x0][0x198], RZ ;  /* 0x000066000d0b7a10 */ /* 0x000fc40007ffe0ff */
[C---:B------:R-:W-:Y:S02]  /*1b5f0*/  IADD3 R3, R22.reuse, 0x75, RZ ;  /* 0x0000007516037810 */ /* 0x040fe40007ffe0ff */
[----:B------:R-:W-:Y:S02]  /*1b600*/  LEA.HI.X.SX32 R9, R13, R0, 0x1, P6 ;  /* 0x000000000d097211 */ /* 0x000fe400030f0eff */
[----:B------:R-:W-:Y:S02]  /*1b610*/  LEA R4, P6, R11, R2, 0x1 ;  /* 0x000000020b047211 */ /* 0x000fe400078c08ff */
[----:B------:R-:W-:Y:S02]  /*1b620*/  ISETP.LT.AND P3, PT, R3, c[0x0][0x17c], !P0 ;  /* 0x00005f0003007a0c */ /* 0x000fe40004761270 */
[C---:B------:R-:W-:Y:S02]  /*1b630*/  IADD3 R13, R11.reuse, c[0x0][0x198], RZ ;  /* 0x000066000b0d7a10 */ /* 0x040fe40007ffe0ff */
[----:B------:R-:W-:Y:S01]  /*1b640*/  IADD3 R3, R22, 0x76, RZ ;  /* 0x0000007616037810 */ /* 0x000fe20007ffe0ff */
[----:B------:R0:W-:Y:S01]  /*1b650*/  @P5 STG.E.U16 [R8.64], R6 ;  /* 0x0000000608005986 */ /* 0x0001e2000c101504 */
[----:B------:R-:W-:-:S02]  /*1b660*/  LEA.HI.X.SX32 R5, R11, R0, 0x1, P6 ;  /* 0x000000000b057211 */ /* 0x000fc400030f0eff */
[----:B------:R-:W-:Y:S02]  /*1b670*/  ISETP.LT.AND P2, PT, R3, c[0x0][0x17c], !P0 ;  /* 0x00005f0003007a0c */ /* 0x000fe40004741270 */
[C---:B------:R-:W-:Y:S02]  /*1b680*/  IADD3 R11, R13.reuse, c[0x0][0x198], RZ ;  /* 0x000066000d0b7a10 */ /* 0x040fe40007ffe0ff */
[----:B------:R-:W-:Y:S02]  /*1b690*/  IADD3 R3, R22, 0x77, RZ ;  /* 0x0000007716037810 */ /* 0x000fe40007ffe0ff */
[----:B0-----:R-:W-:Y:S01]  /*1b6a0*/  LEA R8, P6, R13, R2, 0x1 ;  /* 0x000000020d087211 */ /* 0x001fe200078c08ff */
[----:B------:R0:W-:Y:S01]  /*1b6b0*/  @P4 STG.E.U16 [R4.64], R7 ;  /* 0x0000000704004986 */ /* 0x0001e2000c101504 */
[----:B------:R-:W-:Y:S02]  /*1b6c0*/  ISETP.LT.AND P1, PT, R3, c[0x0][0x17c], !P0 ;  /* 0x00005f0003007a0c */ /* 0x000fe40004721270 */
[----:B------:R-:W-:-:S02]  /*1b6d0*/  LEA.HI.X.SX32 R9, R13, R0, 0x1, P6 ;  /* 0x000000000d097211 */ /* 0x000fc400030f0eff */
[C---:B------:R-:W-:Y:S02]  /*1b6e0*/  LEA R10, P6, R11.reuse, R2, 0x1 ;  /* 0x000000020b0a7211 */ /* 0x040fe400078c08ff */
[C---:B------:R-:W-:Y:S02]  /*1b6f0*/  IADD3 R13, R11.reuse, c[0x0][0x198], RZ ;  /* 0x000066000b0d7a10 */ /* 0x040fe40007ffe0ff */
[----:B------:R-:W-:Y:S02]  /*1b700*/  IADD3 R3, R22, 0x78, RZ ;  /* 0x0000007816037810 */ /* 0x000fe40007ffe0ff */
[----:B------:R-:W-:Y:S02]  /*1b710*/  LEA.HI.X.SX32 R11, R11, R0, 0x1, P6 ;  /* 0x000000000b0b7211 */ /* 0x000fe400030f0eff */
[----:B0-----:R-:W-:Y:S02]  /*1b720*/  PRMT R5, R7, 0x7632, R5 ;  /* 0x0000763207057816 */ /* 0x001fe40000000005 */
[----:B------:R-:W-:-:S02]  /*1b730*/  LEA R4, P6, R13, R2, 0x1 ;  /* 0x000000020d047211 */ /* 0x000fc400078c08ff */
[----:B------:R-:W-:Y:S02]  /*1b740*/  ISETP.LT.AND P5, PT, R3, c[0x0][0x17c], !P0 ;  /* 0x00005f0003007a0c */ /* 0x000fe400047a1270 */
[----:B------:R-:W-:Y:S01]  /*1b750*/  IADD3 R7, R13, c[0x0][0x198], RZ ;  /* 0x000066000d077a10 */ /* 0x000fe20007ffe0ff */
[----:B------:R0:W-:Y:S01]  /*1b760*/  @P3 STG.E.U16 [R8.64], R5 ;  /* 0x0000000508003986 */ /* 0x0001e2000c101504 */
[----:B------:R-:W-:-:S04]  /*1b770*/  IADD3 R3, R22, 0x79, RZ ;  /* 0x0000007916037810 */ /* 0x000fc80007ffe0ff */
[----:B------:R-:W-:Y:S02]  /*1b780*/  ISETP.LT.AND P4, PT, R3, c[0x0][0x17c], !P0 ;  /* 0x00005f0003007a0c */ /* 0x000fe40004781270 */
[----:B------:R-:W-:Y:S02]  /*1b790*/  IADD3 R3, R22, 0x7a, RZ ;  /* 0x0000007a16037810 */ /* 0x000fe40007ffe0ff */
[----:B0-----:R-:W-:Y:S02]  /*1b7a0*/  LEA.HI.X.SX32 R5, R13, R0, 0x1, P6 ;  /* 0x000000000d057211 */ /* 0x001fe400030f0eff */
[C---:B------:R-:W-:Y:S02]  /*1b7b0*/  LEA R6, P6, R7.reuse, R2, 0x1 ;  /* 0x0000000207067211 */ /* 0x040fe400078c08ff */
[----:B------:R-:W-:Y:S02]  /*1b7c0*/  IADD3 R9, R7, c[0x0][0x198], RZ ;  /* 0x0000660007097a10 */ /* 0x000fe40007ffe0ff */
[----:B------:R-:W-:Y:S01]  /*1b7d0*/  PRMT R13, R19, 0x7632, R13 ;  /* 0x00007632130d7816 */ /* 0x000fe2000000000d */
[----:B------:R0:W-:Y:S01]  /*1b7e0*/  @P2 STG.E.U16 [R10.64], R19 ;  /* 0x000000130a002986 */ /* 0x0001e2000c101504 */
[----:B------:R-:W-:-:S02]  /*1b7f0*/  LEA.HI.X.SX32 R7, R7, R0, 0x1, P6 ;  /* 0x0000000007077211 */ /* 0x000fc400030f0eff */
[----:B------:R-:W-:Y:S02]  /*1b800*/  LEA R12, P6, R9, R2, 0x1 ;  /* 0x00000002090c7211 */ /* 0x000fe400078c08ff */
[----:B------:R-:W-:Y:S01]  /*1b810*/  ISETP.LT.AND P3, PT, R3, c[0x0][0x17c], !P0 ;  /* 0x00005f0003007a0c */ /* 0x000fe20004761270 */
[----:B------:R1:W-:Y:S01]  /*1b820*/  @P1 STG.E.U16 [R4.64], R13 ;  /* 0x0000000d04001986 */ /* 0x0003e2000c101504 */
[----:B------:R-:W-:Y:S02]  /*1b830*/  IADD3 R3, R22, 0x7b, RZ ;  /* 0x0000007b16037810 */ /* 0x000fe40007ffe0ff */
[----:B0-----:R-:W-:Y:S02]  /*1b840*/  IADD3 R11, R9, c[0x0][0x198], RZ ;  /* 0x00006600090b7a10 */ /* 0x001fe40007ffe0ff */
[----:B------:R-:W-:Y:S02]  /*1b850*/  ISETP.LT.AND P2, PT, R3, c[0x0][0x17c], !P0 ;  /* 0x00005f0003007a0c */ /* 0x000fe40004741270 */
[----:B-1----:R-:W-:-:S02]  /*1b860*/  LEA.HI.X.SX32 R13, R9, R0, 0x1, P6 ;  /* 0x00000000090d7211 */ /* 0x002fc400030f0eff */
[C---:B------:R-:W-:Y:S02]  /*1b870*/  LEA R10, P6, R11.reuse, R2, 0x1 ;  /* 0x000000020b0a7211 */ /* 0x040fe400078c08ff */
[C---:B------:R-:W-:Y:S02]  /*1b880*/  IADD3 R5, R11.reuse, c[0x0][0x198], RZ ;  /* 0x000066000b057a10 */ /* 0x040fe40007ffe0ff */
[----:B------:R-:W-:Y:S02]  /*1b890*/  IADD3 R3, R22, 0x7c, RZ ;  /* 0x0000007c16037810 */ /* 0x000fe40007ffe0ff */
[----:B------:R-:W-:Y:S02]  /*1b8a0*/  LEA.HI.X.SX32 R11, R11, R0, 0x1, P6 ;  /* 0x000000000b0b7211 */ /* 0x000fe400030f0eff */
[----:B------:R-:W-:Y:S02]  /*1b8b0*/  ISETP.LT.AND P1, PT, R3, c[0x0][0x17c], !P0 ;  /* 0x00005f0003007a0c */ /* 0x000fe40004721270 */
[----:B------:R-:W-:Y:S01]  /*1b8c0*/  IADD3 R15, R5, c[0x0][0x198], RZ ;  /* 0x00006600050f7a10 */ /* 0x000fe20007ffe0ff */
[----:B------:R-:W-:Y:S04]  /*1b8d0*/  STL [R1+0x6d8], R17 ;  /* 0x0006d81101007387 */ /* 0x000fe80000100800 */
[----:B--2---:R-:W0:Y:S04]  /*1b8e0*/  LDS.128 R16, [R28] ;  /* 0x000000001c107984 */ /* 0x004e280000000c00 */
[----:B---3--:R1:W-:Y:S02]  /*1b8f0*/  @P5 STG.E.U16 [R6.64], R26 ;  /* 0x0000001a06005986 */ /* 0x0083e4000c101504 */
[----:B-1----:R-:W-:-:S02]  /*1b900*/  PRMT R7, R26, 0x7632, R7 ;  /* 0x000076321a077816 */ /* 0x002fc40000000007 */
[----:B------:R-:W-:-:S03]  /*1b910*/  LEA R6, P6, R5, R2, 0x1 ;  /* 0x0000000205067211 */ /* 0x000fc600078c08ff */
[----:B------:R1:W-:Y:S04]  /*1b920*/  @P4 STG.E.U16 [R12.64], R7 ;  /* 0x000000070c004986 */ /* 0x0003e8000c101504 */
[----:B----4-:R2:W-:Y:S01]  /*1b930*/  @P3 STG.E.U16 [R10.64], R24 ;  /* 0x000000180a003986 */ /* 0x0105e2000c101504 */
[----:B-1----:R-:W-:Y:S02]  /*1b940*/  LEA.HI.X.SX32 R7, R5, R0, 0x1, P6 ;  /* 0x0000000005077211 */ /* 0x002fe400030f0eff */
[C---:B------:R-:W-:Y:S02]  /*1b950*/  LEA R8, P6, R15.reuse, R2, 0x1 ;  /* 0x000000020f087211 */ /* 0x040fe400078c08ff */
[----:B------:R-:W-:Y:S02]  /*1b960*/  PRMT R5, R24, 0x7632, R5 ;  /* 0x0000763218057816 */ /* 0x000fe40000000005 */
[----:B------:R-:W-:-:S02]  /*1b970*/  LEA.HI.X.SX32 R9, R15, R0, 0x1, P6 ;  /* 0x000000000f097211 */ /* 0x000fc400030f0eff */
[----:B--2---:R-:W-:Y:S01]  /*1b980*/  PRMT R10, R25, 0x7632, R10 ;  /* 0x00007632190a7816 */ /* 0x004fe2000000000a */
[----:B------:R-:W-:Y:S04]  /*1b990*/  @P2 STG.E.U16 [R6.64], R5 ;  /* 0x0000000506002986 */ /* 0x000fe8000c101504 */
[----:B------:R-:W-:Y:S04]  /*1b9a0*/  @P1 STG.E.U16 [R8.64], R25 ;  /* 0x0000001908001986 */ /* 0x000fe8000c101504 */
[----:B------:R-:W1:Y:S04]  /*1b9b0*/  LDS.128 R24, [R29] ;  /* 0x000000001d187984 */ /* 0x000e680000000c00 */
[----:B0-----:R-:W-:Y:S04]  /*1b9c0*/  STL [R1+0x44], R17 ;  /* 0x0000441101007387 */ /* 0x001fe80000100800 */
[----:B------:R-:W-:Y:S04]  /*1b9d0*/  STL.64 [R1+0x48], R18 ;  /* 0x0000481201007387 */ /* 0x000fe80000100a00 */
[----:B-1----:R-:W-:Y:S04]  /*1b9e0*/  STL [R1+0x54], R25 ;  /* 0x0000541901007387 */ /* 0x002fe80000100800 */
[----:B------:R0:W-:Y:S04]  /*1b9f0*/  STL.64 [R1+0x58], R26 ;  /* 0x0000581a01007387 */ /* 0x0001e80000100a00 */
[----:B0-----:R-:W2:Y:S01]  /*1ba00*/  LDL.LU R27, [R1+0x6e0] ;  /* 0x0006e000011b7983 */ /* 0x001ea20000300800 */
[----:B------:R-:W-:-:S02]  /*1ba10*/  IADD3 R3, R22, 0x7d, RZ ;  /* 0x0000007d16037810 */ /* 0x000fc40007ffe0ff */
[----:B------:R-:W-:Y:S02]  /*1ba20*/  IADD3 R15, R15, c[0x0][0x198], RZ ;  /* 0x000066000f0f7a10 */ /* 0x000fe40007ffe0ff */
[----:B------:R-:W-:Y:S02]  /*1ba30*/  ISETP.LT.AND P5, PT, R3, c[0x0][0x17c], !P0 ;  /* 0x00005f0003007a0c */ /* 0x000fe400047a1270 */
[----:B------:R-:W-:Y:S02]  /*1ba40*/  IADD3 R3, R22, 0x7e, RZ ;  /* 0x0000007e16037810 */ /* 0x000fe40007ffe0ff */
[----:B------:R-:W-:Y:S02]  /*1ba50*/  LEA R4, P6, R15, R2, 0x1 ;  /* 0x000000020f047211 */ /* 0x000fe400078c08ff */
[----:B------:R-:W-:Y:S02]  /*1ba60*/  ISETP.LT.AND P4, PT, R3, c[0x0][0x17c], !P0 ;  /* 0x00005f0003007a0c */ /* 0x000fe40004781270 */
[----:B------:R-:W-:-:S02]  /*1ba70*/  IADD3 R11, R15, c[0x0][0x198], RZ ;  /* 0x000066000f0b7a10 */ /* 0x000fc40007ffe0ff */
[----:B------:R-:W-:Y:S02]  /*1ba80*/  LEA.HI.X.SX32 R5, R15, R0, 0x1, P6 ;  /* 0x000000000f057211 */ /* 0x000fe400030f0eff */
[C---:B------:R-:W-:Y:S02]  /*1ba90*/  LEA R6, P6, R11.reuse, R2, 0x1 ;  /* 0x000000020b067211 */ /* 0x040fe400078c08ff */
[----:B------:R-:W-:Y:S02]  /*1baa0*/  LOP3.LUT R23, R28, 0x40, RZ, 0x3c, !PT ;  /* 0x000000401c177812 */ /* 0x000fe400078e3cff */
[----:B------:R-:W-:Y:S01]  /*1bab0*/  LEA.HI.X.SX32 R7, R11, R0, 0x1, P6 ;  /* 0x000000000b077211 */ /* 0x000fe200030f0eff */
[----:B------:R-:W-:Y:S01]  /*1bac0*/  @P5 STG.E.U16 [R4.64], R10 ;  /* 0x0000000a04005986 */ /* 0x000fe2000c101504 */
[----:B------:R-:W-:-:S03]  /*1bad0*/  IMAD.MOV.U32 R14, RZ, RZ, R24 ;  /* 0x000000ffff0e7224 */ /* 0x000fc600078e0018 */
[----:B--2---:R-:W-:Y:S01]  /*1bae0*/  @P4 STG.E.U16 [R6.64], R27 ;  /* 0x0000001b06004986 */ /* 0x004fe2000c101504 */
[----:B------:R-:W-:-:S03]  /*1baf0*/  PRMT R8, R27, 0x7632, R8 ;  /* 0x000076321b087816 */ /* 0x000fc60000000008 */
[----:B------:R-:W0:Y:S04]  /*1bb00*/  LDS.128 R24, [R23] ;  /* 0x0000000017187984 */ /* 0x000e280000000c00 */
[----:B0-----:R-:W-:Y:S04]  /*1bb10*/  STL [R1+0x24], R25 ;  /* 0x0000241901007387 */ /* 0x001fe80000100800 */
        /* <DEDUP_REMOVED lines=10> */
[----:B------:R-:W-:-:S04]  /*1bbc0*/  LEA R6, P6, R9, R2, 0x1 ;  /* 0x0000000209067211 */ /* 0x000fc800078c08ff */
[C---:B------:R-:W-:Y:S01]  /*1bbd0*/  LEA.HI.X.SX32 R7, R9.reuse, R0, 0x1, P6 ;  /* 0x0000000009077211 */ /* 0x040fe200030f0eff */
[----:B------:R-:W-:Y:S01]  /*1bbe0*/  @P3 STG.E.U16 [R4.64], R8 ;  /* 0x0000000804003986 */ /* 0x000fe2000c101504 */
[----:B------:R-:W-:Y:S02]  /*1bbf0*/  IADD3 R11, R9, c[0x0][0x198], RZ ;  /* 0x00006600090b7a10 */ /* 0x000fe40007ffe0ff */
[----:B------:R-:W-:Y:S01]  /*1bc00*/  PRMT R9, R16, 0x7632, R9 ;  /* 0x0000763210097816 */ /* 0x000fe20000000009 */
[----:B------:R0:W-:Y:S01]  /*1bc10*/  @P2 STG.E.U16 [R6.64], R16 ;  /* 0x0000001006002986 */ /* 0x0001e2000c101504 */
[----:B------:R-:W-:-:S04]  /*1bc20*/  IADD3 R3, R22, 0x81, RZ ;  /* 0x0000008116037810 */ /* 0x000fc80007ffe0ff */
[----:B------:R-:W-:Y:S02]  /*1bc30*/  ISETP.LT.AND P1, PT, R3, c[0x0][0x17c], !P0 ;  /* 0x00005f0003007a0c */ /* 0x000fe40004721270 */
[----:B------:R-:W-:-:S04]  /*1bc40*/  IADD3 R3, R22, 0x82, RZ ;  /* 0x0000008216037810 */ /* 0x000fc80007ffe0ff */
[----:B------:R-:W-:Y:S02]  /*1bc50*/  ISETP.LT.AND P5, PT, R3, c[0x0][0x17c], !P0 ;  /* 0x00005f0003007a0c */ /* 0x000fe400047a1270 */
[----:B------:R-:W-:-:S04]  /*1bc60*/  IADD3 R3, R22, 0x83, RZ ;  /* 0x0000008316037810 */ /* 0x000fc80007ffe0ff */
[----:B------:R-:W-:Y:S02]  /*1bc70*/  ISETP.LT.AND P4, PT, R3, c[0x0][0x17c], !P0 ;  /* 0x00005f0003007a0c */ /* 0x000fe40004781270 */
[C---:B------:R-:W-:Y:S02]  /*1bc80*/  IADD3 R3, R22.reuse, 0x84, RZ ;  /* 0x0000008416037810 */ /* 0x040fe40007ffe0ff */
[----:B0-----:R-:W-:Y:S02]  /*1bc90*/  LEA R6, P6, R11, R2, 0x1 ;  /* 0x000000020b067211 */ /* 0x001fe400078c08ff */
[----:B------:R-:W-:Y:S02]  /*1bca0*/  ISETP.LT.AND P3, PT, R3, c[0x0][0x17c], !P0 ;  /* 0x00005f0003007a0c */ /* 0x000fe40004761270 */
[----:B------:R-:W-:Y:S02]  /*1bcb0*/  IADD3 R3, R22, 0x85, RZ ;  /* 0x0000008516037810 */ /* 0x000fe40007ffe0ff */
[----:B------:R-:W-:-:S02]  /*1bcc0*/  LEA.HI.X.SX32 R7, R11, R0, 0x1, P6 ;  /* 0x000000000b077211 */ /* 0x000fc400030f0eff */
[----:B------:R-:W-:Y:S02]  /*1bcd0*/  ISETP.LT.AND P2, PT, R3, c[0x0][0x17c], !P0 ;  /* 0x00005f0003007a0c */ /* 0x000fe40004741270 */
[----:B------:R-:W-:-:S04]  /*1bce0*/  IADD3 R3, R11, c[0x0][0x198], RZ ;  /* 0x000066000b037a10 */ /* 0x000fc80007ffe0ff */
[C---:B------:R-:W-:Y:S02]  /*1bcf0*/  LEA R4, P6, R3.reuse, R2, 0x1 ;  /* 0x0000000203047211 */ /* 0x040fe400078c08ff */
[C---:B------:R-:W-:Y:S01]  /*1bd00*/  IADD3 R8, R3.reuse, c[0x0][0x198], RZ ;  /* 0x0000660003087a10 */ /* 0x040fe20007ffe0ff */
[----:B------:R0:W-:Y:S01]  /*1bd10*/  @P1 STG.E.U16 [R6.64], R9 ;  /* 0x0000000906001986 */ /* 0x0001e2000c101504 */
[----:B------:R-:W-:Y:S02]  /*1bd20*/  LEA.HI.X.SX32 R5, R3, R0, 0x1, P6 ;  /* 0x0000000003057211 */ /* 0x000fe400030f0eff */
[----:B------:R-:W-:-:S03]  /*1bd30*/  IADD3 R3, R8, c[0x0][0x198], RZ ;  /* 0x0000660008037a10 */ /* 0x000fc60007ffe0ff */
[----:B------:R1:W-:Y:S01]  /*1bd40*/  @P5 STG.E.U16 [R4.64], R14 ;  /* 0x0000000e04005986 */ /* 0x0003e2000c101504 */
[----:B0-----:R-:W-:-:S04]  /*1bd50*/  LEA R6, P6, R8, R2, 0x1 ;  /* 0x0000000208067211 */ /* 0x001fc800078c08ff */
[----:B------:R-:W-:Y:S02]  /*1bd60*/  LEA.HI.X.SX32 R7, R8, R0, 0x1, P6 ;  /* 0x0000000008077211 */ /* 0x000fe400030f0eff */
[----:B------:R-:W-:Y:S02]  /*1bd70*/  PRMT R8, R14, 0x7632, R8 ;  /* 0x000076320e087816 */ /* 0x000fe40000000008 */
[C---:B-1----:R-:W-:Y:S01]  /*1bd80*/  LEA R4, P6, R3.reuse, R2, 0x1 ;  /* 0x0000000203047211 */ /* 0x042fe200078c08ff */
[----:B------:R-:W-:Y:S01]  /*1bd90*/  IMAD.MOV.U32 R13, RZ, RZ, R24 ;  /* 0x000000ffff0d7224 */ /* 0x000fe200078e0018 */
[----:B------:R-:W-:Y:S02]  /*1bda0*/  IADD3 R9, R22, 0x88, RZ ;  /* 0x0000008816097810 */ /* 0x000fe40007ffe0ff */
[----:B------:R-:W-:Y:S01]  /*1bdb0*/  LEA.HI.X.SX32 R5, R3, R0, 0x1, P6 ;  /* 0x0000000003057211 */ /* 0x000fe200030f0eff */
[----:B------:R0:W-:Y:S01]  /*1bdc0*/  @P4 STG.E.U16 [R6.64], R8 ;  /* 0x0000000806004986 */ /* 0x0001e2000c101504 */
[----:B------:R-:W-:-:S02]  /*1bdd0*/  ISETP.LT.AND P4, PT, R9, c[0x0][0x17c], !P0 ;  /* 0x00005f0009007a0c */ /* 0x000fc40004781270 */
[----:B------:R-:W-:Y:S01]  /*1bde0*/  PRMT R9, R13, 0x7632, R9 ;  /* 0x000076320d097816 */ /* 0x000fe20000000009 */
[----:B------:R1:W-:Y:S01]  /*1bdf0*/  @P3 STG.E.U16 [R4.64], R13 ;  /* 0x0000000d04003986 */ /* 0x0003e2000c101504 */
[C---:B------:R-:W-:Y:S02]  /*1be00*/  IADD3 R10, R22.reuse, 0x86, RZ ;  /* 0x00000086160a7810 */ /* 0x040fe40007ffe0ff */
[----:B0-----:R-:W-:Y:S02]  /*1be10*/  IADD3 R7, R3, c[0x0][0x198], RZ ;  /* 0x0000660003077a10 */ /* 0x001fe40007ffe0ff */
[----:B------:R-:W-:Y:S02]  /*1be20*/  IADD3 R3, R22, 0x89, RZ ;  /* 0x0000008916037810 */ /* 0x000fe40007ffe0ff */
[----:B------:R-:W-:Y:S02]  /*1be30*/  LEA R6, P6, R7, R2, 0x1 ;  /* 0x0000000207067211 */ /* 0x000fe400078c08ff */
[----:B------:R-:W-:-:S02]  /*1be40*/  ISETP.LT.AND P3, PT, R3, c[0x0][0x17c], !P0 ;  /* 0x00005f0003007a0c */ /* 0x000fc40004761270 */
[----:B------:R-:W-:Y:S02]  /*1be50*/  ISETP.LT.AND P1, PT, R10, c[0x0][0x17c], !P0 ;  /* 0x00005f000a007a0c */ /* 0x000fe40004721270 */
[C---:B------:R-:W-:Y:S02]  /*1be60*/  IADD3 R3, R7.reuse, c[0x0][0x198], RZ ;  /* 0x0000660007037a10 */ /* 0x040fe40007ffe0ff */
[----:B------:R-:W-:Y:S02]  /*1be70*/  LEA.HI.X.SX32 R7, R7, R0, 0x1, P6 ;  /* 0x0000000007077211 */ /* 0x000fe400030f0eff */
[C---:B-1----:R-:W-:Y:S02]  /*1be80*/  LEA R4, P6, R3.reuse, R2, 0x1 ;  /* 0x0000000203047211 */ /* 0x042fe400078c08ff */
[C---:B------:R-:W-:Y:S01]  /*1be90*/  IADD3 R8, R3.reuse, c[0x0][0x198], RZ ;  /* 0x0000660003087a10 */ /* 0x040fe20007ffe0ff */
[----:B------:R0:W-:Y:S01]  /*1bea0*/  @P2 STG.E.U16 [R6.64], R9 ;  /* 0x0000000906002986 */ /* 0x0001e2000c101504 */
[----:B------:R-:W-:-:S02]  /*1beb0*/  LEA.HI.X.SX32 R5, R3, R0, 0x1, P6 ;  /* 0x0000000003057211 */ /* 0x000fc400030f0eff */
[----:B------:R-:W-:Y:S02]  /*1bec0*/  IADD3 R3, R8, c[0x0][0x198], RZ ;  /* 0x0000660008037a10 */ /* 0x000fe40007ffe0ff */
[----:B0-----:R-:W-:Y:S02]  /*1bed0*/  IADD3 R7, R22, 0x8b, RZ ;  /* 0x0000008b16077810 */ /* 0x001fe40007ffe0ff */
[----:B------:R-:W-:Y:S01]  /*1bee0*/  LEA R6, P6, R8, R2, 0x1 ;  /* 0x0000000208067211 */ /* 0x000fe200078c08ff */
[----:B--2---:R-:W0:Y:S04]  /*1bef0*/  LDS.128 R16, [R26] ;  /* 0x000000001a107984 */ /* 0x004e280000000c00 */
[----:B0-----:R-:W-:Y:S01]  /*1bf00*/  STL [R1+0x74], R17 ;  /* 0x0000741101007387 */ /* 0x001fe20000100800 */
[----:B------:R-:W-:-:S03]  /*1bf10*/  IMAD.MOV.U32 R11, RZ, RZ, R16 ;  /* 0x000000ffff0b7224 */ /* 0x000fc600078e0010 */
[----:B------:R-:W-:Y:S04]  /*1bf20*/  STL.64 [R1+0x78], R18 ;  /* 0x0000781201007387 */ /* 0x000fe80000100a00 */
[----:B------:R-:W0:Y:S04]  /*1bf30*/  LDS.128 R16, [R28+0x800] ;  /* 0x000800001c107984 */ /* 0x000e280000000c00 */
        /* <DEDUP_REMOVED lines=8> */
[----:B------:R1:W-:Y:S01]  /*1bfc0*/  @P1 STG.E.U16 [R4.64], R11 ;  /* 0x0000000b04001986 */ /* 0x0003e2000c101504 */
[----:B------:R-:W-:Y:S02]  /*1bfd0*/  ISETP.LT.AND P1, PT, R7, c[0x0][0x17c], !P0 ;  /* 0x00005f0007007a0c */ /* 0x000fe40004721270 */
[----:B------:R-:W-:-:S02]  /*1bfe0*/  LEA.HI.X.SX32 R7, R8, R0, 0x1, P6 ;  /* 0x0000000008077211 */ /* 0x000fc400030f0eff */
[----:B------:R-:W-:Y:S02]  /*1bff0*/  PRMT R8, R11, 0x7632, R8 ;  /* 0x000076320b087816 */ /* 0x000fe40000000008 */
[----:B------:R-:W-:Y:S01]  /*1c000*/  IADD3 R10, R22, 0x87, RZ ;  /* 0x00000087160a7810 */ /* 0x000fe20007ffe0ff */
[----:B0-----:R-:W-:Y:S01]  /*1c010*/  STL [R1+0x84], R17 ;  /* 0x0000841101007387 */ /* 0x001fe20000100800 */
[----:B-1----:R-:W-:-:S03]  /*1c020*/  IMAD.MOV.U32 R11, RZ, RZ, R16 ;  /* 0x000000ffff0b7224 */ /* 0x002fc600078e0010 */
[----:B------:R-:W-:Y:S04]  /*1c030*/  STL.64 [R1+0x88], R18 ;  /* 0x0000881201007387 */ /* 0x000fe80000100a00 */
[----:B------:R-:W0:Y:S01]  /*1c040*/  LDS.128 R16, [R26+0x800] ;  /* 0x000800001a107984 */ /* 0x000e220000000c00 */
[----:B------:R-:W-:Y:S02]  /*1c050*/  ISETP.LT.AND P5, PT, R10, c[0x0][0x17c], !P0 ;  /* 0x00005f000a007a0c */ /* 0x000fe400047a1270 */
[C---:B------:R-:W-:Y:S01]  /*1c060*/  LEA R4, P6, R3.reuse, R2, 0x1 ;  /* 0x0000000203047211 */ /* 0x040fe200078c08ff */
[----:B------:R-:W-:Y:S01]  /*1c070*/  LDS.128 R24, [R26+0x1000] ;  /* 0x001000001a187984 */ /* 0x000fe20000000c00 */
[----:B------:R-:W-:Y:S02]  /*1c080*/  IADD3 R9, R22, 0x8c, RZ ;  /* 0x0000008c16097810 */ /* 0x000fe40007ffe0ff */
[----:B------:R-:W-:-:S07]  /*1c090*/  LEA.HI.X.SX32 R5, R3, R0, 0x1, P6 ;  /* 0x0000000003057211 */ /* 0x000fce00030f0eff */
[----:B------:R-:W-:Y:S01]  /*1c0a0*/  @P5 STG.E.U16 [R6.64], R8 ;  /* 0x0000000806005986 */ /* 0x000fe2000c101504 */
[----:B------:R-:W-:Y:S02]  /*1c0b0*/  ISETP.LT.AND P5, PT, R9, c[0x0][0x17c], !P0 ;  /* 0x00005f0009007a0c */ /* 0x000fe400047a1270 */
[----:B------:R-:W-:Y:S01]  /*1c0c0*/  PRMT R9, R14, 0x7632, R9 ;  /* 0x000076320e097816 */ /* 0x000fe20000000009 */
[----:B------:R1:W-:Y:S04]  /*1c0d0*/  @P4 STG.E.U16 [R4.64], R14 ;  /* 0x0000000e04004986 */ /* 0x0003e8000c101504 */
[----:B0-----:R-:W-:Y:S01]  /*1c0e0*/  STL [R1+0x4], R17 ;  /* 0x0000041101007387 */ /* 0x001fe20000100800 */
[----:B-1----:R-:W-:-:S03]  /*1c0f0*/  IMAD.MOV.U32 R14, RZ, RZ, R16 ;  /* 0x000000ffff0e7224 */ /* 0x002fc600078e0010 */
[----:B------:R-:W-:Y:S04]  /*1c100*/  STL.64 [R1+0x8], R18 ;  /* 0x0000081201007387 */ /* 0x000fe80000100a00 */
[----:B------:R-:W0:Y:S01]  /*1c110*/  LDS.128 R16, [R28+0x1000] ;  /* 0x001000001c107984 */ /* 0x000e220000000c00 */
[----:B------:R-:W-:Y:S02]  /*1c120*/  IADD3 R7, R3, c[0x0][0x198], RZ ;  /* 0x0000660003077a10 */ /* 0x000fe40007ffe0ff */
[C---:B------:R-:W-:Y:S02]  /*1c130*/  IADD3 R3, R22.reuse, 0x8d, RZ ;  /* 0x0000008d16037810 */ /* 0x040fe40007ffe0ff */
[----:B------:R-:W-:Y:S02]  /*1c140*/  IADD3 R10, R22, 0x8a, RZ ;  /* 0x0000008a160a7810 */ /* 0x000fe40007ffe0ff */
[----:B------:R-:W-:-:S02]  /*1c150*/  LEA R6, P6, R7, R2, 0x1 ;  /* 0x0000000207067211 */ /* 0x000fc400078c08ff */
[----:B------:R-:W-:Y:S02]  /*1c160*/  ISETP.LT.AND P4, PT, R3, c[0x0][0x17c], !P0 ;  /* 0x00005f0003007a0c */ /* 0x000fe40004781270 */
[----:B------:R-:W-:Y:S02]  /*1c170*/  ISETP.LT.AND P2, PT, R10, c[0x0][0x17c], !P0 ;  /* 0x00005f000a007a0c */ /* 0x000fe40004741270 */
[C---:B------:R-:W-:Y:S02]  /*1c180*/  IADD3 R3, R7.reuse, c[0x0][0x198], RZ ;  /* 0x0000660007037a10 */ /* 0x040fe40007ffe0ff */
[----:B------:R-:W-:Y:S02]  /*1c190*/  LEA.HI.X.SX32 R7, R7, R0, 0x1, P6 ;  /* 0x0000000007077211 */ /* 0x000fe400030f0eff */
[C---:B------:R-:W-:Y:S02]  /*1c1a0*/  LEA R4, P6, R3.reuse, R2, 0x1 ;  /* 0x0000000203047211 */ /* 0x040fe400078c08ff */
[C---:B------:R-:W-:Y:S01]  /*1c1b0*/  IADD3 R8, R3.reuse, c[0x0][0x198], RZ ;  /* 0x0000660003087a10 */ /* 0x040fe20007ffe0ff */
[----:B------:R1:W-:Y:S01]  /*1c1c0*/  @P3 STG.E.U16 [R6.64], R9 ;  /* 0x0000000906003986 */ /* 0x0003e2000c101504 */
[----:B------:R-:W-:-:S02]  /*1c1d0*/  LEA.HI.X.SX32 R5, R3, R0, 0x1, P6 ;  /* 0x0000000003057211 */ /* 0x000fc400030f0eff */
[----:B------:R-:W-:-:S03]  /*1c1e0*/  IADD3 R3, R8, c[0x0][0x198], RZ ;  /* 0x0000660008037a10 */ /* 0x000fc60007ffe0ff */
[----:B------:R2:W-:Y:S01]  /*1c1f0*/  @P2 STG.E.U16 [R4.64], R13 ;  /* 0x0000000d04002986 */ /* 0x0005e2000c101504 */
[----:B-1----:R-:W-:Y:S02]  /*1c200*/  IADD3 R7, R22, 0x8f, RZ ;  /* 0x0000008f16077810 */ /* 0x002fe40007ffe0ff */
[C---:B------:R-:W-:Y:S02]  /*1c210*/  LEA R6, P6, R8.reuse, R2, 0x1 ;  /* 0x0000000208067211 */ /* 0x040fe400078c08ff */
[----:B------:R-:W-:Y:S02]  /*1c220*/  ISETP.LT.AND P2, PT, R7, c[0x0][0x17c], !P0 ;  /* 0x00005f0007007a0c */ /* 0x000fe40004741270 */
[----:B------:R-:W-:Y:S02]  /*1c230*/  LEA.HI.X.SX32 R7, R8, R0, 0x1, P6 ;  /* 0x0000000008077211 */ /* 0x000fe400030f0eff */
[----:B------:R-:W-:Y:S01]  /*1c240*/  PRMT R8, R13, 0x7632, R8 ;  /* 0x000076320d087816 */ /* 0x000fe20000000008 */
[----:B0-----:R-:W-:Y:S01]  /*1c250*/  STL [R1+0x64], R17 ;  /* 0x0000641101007387 */ /* 0x001fe20000100800 */
[----:B--2---:R-:W-:-:S03]  /*1c260*/  IMAD.MOV.U32 R13, RZ, RZ, R16 ;  /* 0x000000ffff0d7224 */ /* 0x004fc600078e0010 */
[----:B------:R-:W-:Y:S04]  /*1c270*/  STL.64 [R1+0x68], R18 ;  /* 0x0000681201007387 */ /* 0x000fe80000100a00 */
[----:B------:R-:W0:Y:S01]  /*1c280*/  LDS.128 R16, [R29+0x1000] ;  /* 0x001000001d107984 */ /* 0x000e220000000c00 */
[C---:B------:R-:W-:Y:S02]  /*1c290*/  LEA R4, P6, R3.reuse, R2, 0x1 ;  /* 0x0000000203047211 */ /* 0x040fe400078c08ff */
[C---:B------:R-:W-:Y:S01]  /*1c2a0*/  IADD3 R9, R22.reuse, 0x90, RZ ;  /* 0x0000009016097810 */ /* 0x040fe20007ffe0ff */
[----:B------:R1:W-:Y:S01]  /*1c2b0*/  @P1 STG.E.U16 [R6.64], R8 ;  /* 0x0000000806001986 */ /* 0x0003e2000c101504 */
[----:B------:R-:W-:Y:S02]  /*1c2c0*/  LEA.HI.X.SX32 R5, R3, R0, 0x1, P6 ;  /* 0x0000000003057211 */ /* 0x000fe400030f0eff */
[----:B------:R-:W-:-:S02]  /*1c2d0*/  IADD3 R10, R22, 0x8e, RZ ;  /* 0x0000008e160a7810 */ /* 0x000fc40007ffe0ff */
[----:B------:R-:W-:Y:S01]  /*1c2e0*/  ISETP.LT.AND P1, PT, R9, c[0x0][0x17c], !P0 ;  /* 0x00005f0009007a0c */ /* 0x000fe20004721270 */
[----:B------:R2:W-:Y:S01]  /*1c2f0*/  @P5 STG.E.U16 [R4.64], R11 ;  /* 0x0000000b04005986 */ /* 0x0005e2000c101504 */
[----:B------:R-:W-:Y:S02]  /*1c300*/  PRMT R9, R11, 0x7632, R9 ;  /* 0x000076320b097816 */ /* 0x000fe40000000009 */
[----:B-1----:R-:W-:Y:S02]  /*1c310*/  IADD3 R6, R3, c[0x0][0x198], RZ ;  /* 0x0000660003067a10 */ /* 0x002fe40007ffe0ff */
[----:B------:R-:W-:Y:S02]  /*1c320*/  IADD3 R3, R22, 0x91, RZ ;  /* 0x0000009116037810 */ /* 0x000fe40007ffe0ff */
[----:B------:R-:W-:Y:S02]  /*1c330*/  ISETP.LT.AND P3, PT, R10, c[0x0][0x17c], !P0 ;  /* 0x00005f000a007a0c */ /* 0x000fe40004761270 */
[----:B--2---:R-:W-:-:S02]  /*1c340*/  LEA R4, P6, R6, R2, 0x1 ;  /* 0x0000000206047211 */ /* 0x004fc400078c08ff */
[----:B------:R-:W-:Y:S02]  /*1c350*/  ISETP.LT.AND P5, PT, R3, c[0x0][0x17c], !P0 ;  /* 0x00005f0003007a0c */ /* 0x000fe400047a1270 */
[C---:B------:R-:W-:Y:S02]  /*1c360*/  IADD3 R3, R6.reuse, c[0x0][0x198], RZ ;  /* 0x0000660006037a10 */ /* 0x040fe40007ffe0ff */
[----:B------:R-:W-:Y:S02]  /*1c370*/  LEA.HI.X.SX32 R5, R6, R0, 0x1, P6 ;  /* 0x0000000006057211 */ /* 0x000fe400030f0eff */
[C---:B------:R-:W-:Y:S02]  /*1c380*/  LEA R6, P6, R3.reuse, R2, 0x1 ;  /* 0x0000000203067211 */ /* 0x040fe400078c08ff */
[----:B------:R-:W-:Y:S01]  /*1c390*/  IADD3 R8, R3, c[0x0][0x198], RZ ;  /* 0x0000660003087a10 */ /* 0x000fe20007ffe0ff */
[----:B0-----:R-:W-:Y:S01]  /*1c3a0*/  STL [R1+0x34], R17 ;  /* 0x0000341101007387 */ /* 0x001fe20000100800 */
[----:B------:R-:W-:-:S03]  /*1c3b0*/  IMAD.MOV.U32 R11, RZ, RZ, R16 ;  /* 0x000000ffff0b7224 */ /* 0x000fc600078e0010 */
[----:B------:R-:W-:Y:S04]  /*1c3c0*/  STL.64 [R1+0x38], R18 ;  /* 0x0000381201007387 */ /* 0x000fe80000100a00 */
[----:B------:R-:W0:Y:S01]  /*1c3d0*/  LDS.128 R16, [R23+0x1000] ;  /* 0x0010000017107984 */ /* 0x000e220000000c00 */
[----:B------:R-:W-:-:S03]  /*1c3e0*/  LEA.HI.X.SX32 R7, R3, R0, 0x1, P6 ;  /* 0x0000000003077211 */ /* 0x000fc600030f0eff */
[----:B------:R1:W-:Y:S01]  /*1c3f0*/  @P4 STG.E.U16 [R4.64], R9 ;  /* 0x0000000904004986 */ /* 0x0003e2000c101504 */
[----:B------:R-:W-:-:S03]  /*1c400*/  IADD3 R3, R8, c[0x0][0x198], RZ ;  /* 0x0000660008037a10 */ /* 0x000fc60007ffe0ff */
[----:B------:R2:W-:Y:S01]  /*1c410*/  @P3 STG.E.U16 [R6.64], R14 ;  /* 0x0000000e06003986 */ /* 0x0005e2000c101504 */
[----:B-1----:R-:W-:Y:S02]  /*1c420*/  IADD3 R5, R22, 0x93, RZ ;  /* 0x0000009316057810 */ /* 0x002fe40007ffe0ff */
[C---:B------:R-:W-:Y:S02]  /*1c430*/  LEA R4, P6, R8.reuse, R2, 0x1 ;  /* 0x0000000208047211 */ /* 0x040fe400078c08ff */
[----:B------:R-:W-:Y:S02]  /*1c440*/  ISETP.LT.AND P3, PT, R5, c[0x0][0x17c], !P0 ;  /* 0x00005f0005007a0c */ /* 0x000fe40004761270 */
[----:B------:R-:W-:Y:S02]  /*1c450*/  LEA.HI.X.SX32 R5, R8, R0, 0x1, P6 ;  /* 0x0000000008057211 */ /* 0x000fe400030f0eff */
[----:B------:R-:W-:Y:S02]  /*1c460*/  PRMT R8, R14, 0x7632, R8 ;  /* 0x000076320e087816 */ /* 0x000fe40000000008 */
[----:B--2---:R-:W-:-:S03]  /*1c470*/  LEA R6, P6, R3, R2, 0x1 ;  /* 0x0000000203067211 */ /* 0x004fc600078c08ff */
[----:B------:R1:W-:Y:S01]  /*1c480*/  @P2 STG.E.U16 [R4.64], R8 ;  /* 0x0000000804002986 */ /* 0x0003e2000c101504 */
[----:B------:R-:W-:Y:S02]  /*1c490*/  LEA.HI.X.SX32 R7, R3, R0, 0x1, P6 ;  /* 0x0000000003077211 */ /* 0x000fe400030f0eff */
[----:B------:R-:W-:-:S03]  /*1c4a0*/  IADD3 R10, R22, 0x92, RZ ;  /* 0x00000092160a7810 */ /* 0x000fc60007ffe0ff */
[----:B------:R2:W-:Y:S01]  /*1c4b0*/  @P1 STG.E.U16 [R6.64], R13 ;  /* 0x0000000d06001986 */ /* 0x0005e2000c101504 */
[----:B-1----:R-:W-:Y:S02]  /*1c4c0*/  IADD3 R4, R3, c[0x0][0x198], RZ ;  /* 0x0000660003047a10 */ /* 0x002fe40007ffe0ff */
[----:B------:R-:W-:Y:S02]  /*1c4d0*/  IADD3 R3, R22, 0x95, RZ ;  /* 0x0000009516037810 */ /* 0x000fe40007ffe0ff */
[----:B------:R-:W-:Y:S02]  /*1c4e0*/  ISETP.LT.AND P4, PT, R10, c[0x0][0x17c], !P0 ;  /* 0x00005f000a007a0c */ /* 0x000fe40004781270 */
[C---:B--2---:R-:W-:Y:S02]  /*1c4f0*/  LEA R6, P6, R4.reuse, R2, 0x1 ;  /* 0x0000000204067211 */ /* 0x044fe400078c08ff */
[----:B------:R-:W-:Y:S02]  /*1c500*/  ISETP.LT.AND P1, PT, R3, c[0x0][0x17c], !P0 ;  /* 0x00005f0003007a0c */ /* 0x000fe40004721270 */
[----:B------:R-:W-:-:S02]  /*1c510*/  IADD3 R3, R4, c[0x0][0x198], RZ ;  /* 0x0000660004037a10 */ /* 0x000fc40007ffe0ff */
[----:B------:R-:W-:Y:S02]  /*1c520*/  PRMT R8, R13, 0x7632, R8 ;  /* 0x000076320d087816 */ /* 0x000fe40000000008 */
[----:B------:R-:W-:Y:S02]  /*1c530*/  LEA.HI.X.SX32 R7, R4, R0, 0x1, P6 ;  /* 0x0000000004077211 */ /* 0x000fe400030f0eff */
[----:B------:R-:W-:-:S03]  /*1c540*/  LEA R4, P6, R3, R2, 0x1 ;  /* 0x0000000203047211 */ /* 0x000fc600078c08ff */
[----:B------:R1:W-:Y:S01]  /*1c550*/  @P5 STG.E.U16 [R6.64], R8 ;  /* 0x0000000806005986 */ /* 0x0003e2000c101504 */
[----:B------:R-:W-:-:S03]  /*1c560*/  LEA.HI.X.SX32 R5, R3, R0, 0x1, P6 ;  /* 0x0000000003057211 */ /* 0x000fc600030f0eff */
[----:B0-----:R0:W-:Y:S04]  /*1c570*/  STL [R1+0x14], R17 ;  /* 0x0000141101007387 */ /* 0x0011e80000100800 */
[----:B------:R-:W-:Y:S01]  /*1c580*/  @P4 STG.E.U16 [R4.64], R11 ;  /* 0x0000000b04004986 */ /* 0x000fe2000c101504 */
[----:B-1----:R-:W-:-:S03]  /*1c590*/  IADD3 R6, R22, 0x97, RZ ;  /* 0x0000009716067810 */ /* 0x002fc60007ffe0ff */
[----:B------:R-:W-:Y:S01]  /*1c5a0*/  STL.64 [R1+0x18], R18 ;  /* 0x0000181201007387 */ /* 0x000fe20000100a00 */
[----:B------:R-:W-:-:S03]  /*1c5b0*/  ISETP.LT.AND P4, PT, R6, c[0x0][0x17c], !P0 ;  /* 0x00005f0006007a0c */ /* 0x000fc60004781270 */
[----:B0-----:R-:W2:Y:S04]  /*1c5c0*/  LDL.LU R17, [R1+0x6d8] ;  /* 0x0006d80001117983 */ /* 0x001ea80000300800 */
[----:B------:R0:W1:Y:S04]  /*1c5d0*/  LDS.128 R4, [R28+0x1800] ;  /* 0x001800001c047984 */ /* 0x0000680000000c00 */
[----:B0-----:R-:W3:Y:S01]  /*1c5e0*/  LDL.LU R28, [R1+0x460] ;  /* 0x00046000011c7983 */ /* 0x001ee20000300800 */
[----:B------:R-:W-:-:S04]  /*1c5f0*/  IADD3 R9, R22, 0x94, RZ ;  /* 0x0000009416097810 */ /* 0x000fc80007ffe0ff */
[----:B------:R-:W-:Y:S02]  /*1c600*/  ISETP.LT.AND P2, PT, R9, c[0x0][0x17c], !P0 ;  /* 0x00005f0009007a0c */ /* 0x000fe40004741270 */
[----:B------:R-:W-:Y:S02]  /*1c610*/  IADD3 R9, R3, c[0x0][0x198], RZ ;  /* 0x0000660003097a10 */ /* 0x000fe40007ffe0ff */
[----:B------:R-:W-:Y:S02]  /*1c620*/  IADD3 R10, R22, 0x96, RZ ;  /* 0x00000096160a7810 */ /* 0x000fe40007ffe0ff */
[C---:B------:R-:W-:Y:S02]  /*1c630*/  LEA R8, P6, R9.reuse, R2, 0x1 ;  /* 0x0000000209087211 */ /* 0x040fe400078c08ff */
[----:B------:R-:W-:Y:S02]  /*1c640*/  IADD3 R3, R9, c[0x0][0x198], RZ ;  /* 0x0000660009037a10 */ /* 0x000fe40007ffe0ff */
[----:B------:R-:W-:-:S02]  /*1c650*/  ISETP.LT.AND P5, PT, R10, c[0x0][0x17c], !P0 ;  /* 0x00005f000a007a0c */ /* 0x000fc400047a1270 */
[----:B------:R-:W-:Y:S02]  /*1c660*/  LEA.HI.X.SX32 R9, R9, R0, 0x1, P6 ;  /* 0x0000000009097211 */ /* 0x000fe400030f0eff */
[----:B------:R-:W-:Y:S02]  /*1c670*/  PRMT R12, R11, 0x7632, R12 ;  /* 0x000076320b0c7816 */ /* 0x000fe4000000000c */
[----:B------:R-:W-:-:S03]  /*1c680*/  LEA R10, P6, R3, R2, 0x1 ;  /* 0x00000002030a7211 */ /* 0x000fc600078c08ff */
[----:B------:R0:W-:Y:S01]  /*1c690*/  @P3 STG.E.U16 [R8.64], R12 ;  /* 0x0000000c08003986 */ /* 0x0001e2000c101504 */
[----:B------:R-:W-:-:S05]  /*1c6a0*/  LEA.HI.X.SX32 R11, R3, R0, 0x1, P6 ;  /* 0x00000000030b7211 */ /* 0x000fca00030f0eff */
[----:B------:R-:W-:Y:S01]  /*1c6b0*/  @P2 STG.E.U16 [R10.64], R16 ;  /* 0x000000100a002986 */ /* 0x000fe2000c101504 */
[----:B0-----:R-:W-:-:S04]  /*1c6c0*/  IADD3 R8, R3, c[0x0][0x198], RZ ;  /* 0x0000660003087a10 */ /* 0x001fc80007ffe0ff */
[----:B------:R-:W-:Y:S02]  /*1c6d0*/  LEA R14, P6, R8, R2, 0x1 ;  /* 0x00000002080e7211 */ /* 0x000fe400078c08ff */
[----:B------:R-:W-:Y:S02]  /*1c6e0*/  IADD3 R13, R22, 0x98, RZ ;  /* 0x00000098160d7810 */ /* 0x000fe40007ffe0ff */
[----:B------:R-:W-:Y:S02]  /*1c6f0*/  LEA.HI.X.SX32 R15, R8, R0, 0x1, P6 ;  /* 0x00000000080f7211 */ /* 0x000fe400030f0eff */
[----:B------:R-:W-:Y:S02]  /*1c700*/  ISETP.LT.AND P3, PT, R13, c[0x0][0x17c], !P0 ;  /* 0x00005f000d007a0c */ /* 0x000fe40004761270 */
[----:B--2---:R-:W-:Y:S02]  /*1c710*/  PRMT R17, R16, 0x7632, R17 ;  /* 0x0000763210117816 */ /* 0x004fe40000000011 */
[----:B---3--:R-:W-:-:S04]  /*1c720*/  IADD3 R3, R28, 0x99, RZ ;  /* 0x000000991c037810 */ /* 0x008fc80007ffe0ff */
[----:B------:R-:W-:Y:S02]  /*1c730*/  ISETP.LT.AND P2, PT, R3, c[0x0][0x17c], !P0 ;  /* 0x00005f0003007a0c */ /* 0x000fe40004741270 */
[----:B------:R-:W-:Y:S01]  /*1c740*/  IADD3 R3, R8, c[0x0][0x198], RZ ;  /* 0x0000660008037a10 */ /* 0x000fe20007ffe0ff */
[----:B------:R0:W-:Y:S03]  /*1c750*/  @P1 STG.E.U16 [R14.64], R17 ;  /* 0x000000110e001986 */ /* 0x0001e6000c101504 */
[C---:B------:R-:W-:Y:S01]  /*1c760*/  LEA R12, P6, R3.reuse, R2, 0x1 ;  /* 0x00000002030c7211 */ /* 0x040fe200078c08ff */
[----:B------:R-:W2:Y:S03]  /*1c770*/  LDS.128 R8, [R29+0x1800] ;  /* 0x001800001d087984 */ /* 0x000ea60000000c00 */
[----:B------:R-:W-:-:S02]  /*1c780*/  LEA.HI.X.SX32 R13, R3, R0, 0x1, P6 ;  /* 0x00000000030d7211 */ /* 0x000fc400030f0eff */
[----:B0-----:R-:W-:-:S03]  /*1c790*/  IADD3 R14, R28, 0x9b, RZ ;  /* 0x0000009b1c0e7810 */ /* 0x001fc60007ffe0ff */
[----:B------:R-:W-:Y:S01]  /*1c7a0*/  @P5 STG.E.U16 [R12.64], R24 ;  /* 0x000000180c005986 */ /* 0x000fe2000c101504 */
[----:B------:R-:W-:-:S03]  /*1c7b0*/  ISETP.LT.AND P5, PT, R14, c[0x0][0x17c], !P0 ;  /* 0x00005f000e007a0c */ /* 0x000fc600047a1270 */
[----:B------:R0:W2:Y:S04]  /*1c7c0*/  LDS.128 R12, [R23+0x1800] ;  /* 0x00180000170c7984 */ /* 0x0000a80000000c00 */
[----:B0-----:R-:W0:Y:S01]  /*1c7d0*/  S2R R23, SR_TID.X ;  /* 0x0000000000177919 */ /* 0x001e220000002100 */
[----:B------:R-:W-:Y:S02]  /*1c7e0*/  IADD3 R18, R28, 0x9a, RZ ;  /* 0x0000009a1c127810 */ /* 0x000fe40007ffe0ff */
[----:B------:R-:W-:Y:S02]  /*1c7f0*/  IADD3 R16, R3, c[0x0][0x198], RZ ;  /* 0x0000660003107a10 */ /* 0x000fe40007ffe0ff */
[----:B------:R-:W-:Y:S02]  /*1c800*/  ISETP.LT.AND P1, PT, R18, c[0x0][0x17c], !P0 ;  /* 0x00005f0012007a0c */ /* 0x000fe40004721270 */
[----:B------:R-:W-:-:S02]  /*1c810*/  LEA R18, P6, R16, R2, 0x1 ;  /* 0x0000000210127211 */ /* 0x000fc400078c08ff */
[C---:B------:R-:W-:Y:S02]  /*1c820*/  IADD3 R3, R16.reuse, c[0x0][0x198], RZ ;  /* 0x0000660010037a10 */ /* 0x040fe40007ffe0ff */
[----:B------:R-:W-:Y:S02]  /*1c830*/  LEA.HI.X.SX32 R19, R16, R0, 0x1, P6 ;  /* 0x0000000010137211 */ /* 0x000fe400030f0eff */
[C---:B------:R-:W-:Y:S02]  /*1c840*/  LEA R16, P6, R3.reuse, R2, 0x1 ;  /* 0x0000000203107211 */ /* 0x040fe400078c08ff */
[----:B------:R-:W-:Y:S02]  /*1c850*/  PRMT R24, R24, 0x7632, R24 ;  /* 0x0000763218187816 */ /* 0x000fe40000000018 */
[----:B------:R-:W-:Y:S01]  /*1c860*/  LEA.HI.X.SX32 R17, R3, R0, 0x1, P6 ;  /* 0x0000000003117211 */ /* 0x000fe200030f0eff */
[C---:B0-----:R-:W-:Y:S01]  /*1c870*/  IMAD.SHL.U32 R29, R23.reuse, 0x1000, RZ ;  /* 0x00001000171d7824 */ /* 0x041fe200078e00ff */
[----:B------:R-:W-:-:S04]  /*1c880*/  LOP3.LUT R21, R23, 0x7f, RZ, 0xc0, !PT ;  /* 0x0000007f17157812 */ /* 0x000fc800078ec0ff */
[----:B------:R-:W-:Y:S02]  /*1c890*/  LOP3.LUT R29, R29, 0x6000, RZ, 0xc0, !PT ;  /* 0x000060001d1d7812 */ /* 0x000fe400078ec0ff */
[----:B------:R-:W-:-:S03]  /*1c8a0*/  IADD3 R3, R3, c[0x0][0x198], RZ ;  /* 0x0000660003037a10 */ /* 0x000fc60007ffe0ff */
[----:B------:R-:W-:Y:S01]  /*1c8b0*/  IMAD R29, R21, 0x10, R29 ;  /* 0x00000010151d7824 */ /* 0x000fe200078e021d */
[----:B------:R-:W-:Y:S01]  /*1c8c0*/  LEA R22, P6, R3, R2, 0x1 ;  /* 0x0000000203167211 */ /* 0x000fe200078c08ff */
[----:B------:R0:W-:Y:S03]  /*1c8d0*/  @P4 STG.E.U16 [R18.64], R24 ;  /* 0x0000001812004986 */ /* 0x0001e6000c101504 */
[----:B------:R-:W-:Y:S02]  /*1c8e0*/  LOP3.LUT R29, R29, 0x60, RZ, 0x3c, !PT ;  /* 0x000000601d1d7812 */ /* 0x000fe400078e3cff */
[----:B------:R-:W-:Y:S01]  /*1c8f0*/  LEA.HI.X.SX32 R23, R3, R0, 0x1, P6 ;  /* 0x0000000003177211 */ /* 0x000fe200030f0eff */
[----:B-1----:R-:W-:Y:S01]  /*1c900*/  @P3 STG.E.U16 [R16.64], R4 ;  /* 0x0000000410003986 */ /* 0x002fe2000c101504 */
[----:B0-----:R-:W-:Y:S02]  /*1c910*/  IADD3 R18, R28, 0x9d, RZ ;  /* 0x0000009d1c127810 */ /* 0x001fe40007ffe0ff */
[----:B------:R-:W-:-:S02]  /*1c920*/  PRMT R24, R4, 0x7632, R24 ;  /* 0x0000763204187816 */ /* 0x000fc40000000018 */
[----:B------:R-:W-:Y:S02]  /*1c930*/  ISETP.LT.AND P3, PT, R18, c[0x0][0x17c], !P0 ;  /* 0x00005f0012007a0c */ /* 0x000fe40004761270 */
[----:B------:R0:W1:Y:S04]  /*1c940*/  LDS.128 R16, [R29+0x1800] ;  /* 0x001800001d107984 */ /* 0x0000680000000c00 */
[----:B------:R4:W-:Y:S04]  /*1c950*/  @P2 STG.E.U16 [R22.64], R24 ;  /* 0x0000001816002986 */ /* 0x0009e8000c101504 */
[----:B0-----:R-:W3:Y:S04]  /*1c960*/  LDL.LU R29, [R1+0x54] ;  /* 0x00005400011d7983 */ /* 0x001ee80000300800 */
[----:B----4-:R-:W4:Y:S01]  /*1c970*/  LDL.LU R24, [R1+0x44] ;  /* 0x0000440001187983 */ /* 0x010f220000300800 */
[----:B------:R-:W-:-:S02]  /*1c980*/  IADD3 R20, R28, 0x9c, RZ ;  /* 0x0000009c1c147810 */ /* 0x000fc40007ffe0ff */
[----:B------:R-:W-:Y:S02]  /*1c990*/  IADD3 R21, R3, c[0x0][0x198], RZ ;  /* 0x0000660003157a10 */ /* 0x000fe40007ffe0ff */
[----:B------:R-:W-:Y:S02]  /*1c9a0*/  ISETP.LT.AND P4, PT, R20, c[0x0][0x17c], !P0 ;  /* 0x00005f0014007a0c */ /* 0x000fe40004781270 */
[C---:B------:R-:W-:Y:S02]  /*1c9b0*/  LEA R20, P6, R21.reuse, R2, 0x1 ;  /* 0x0000000215147211 */ /* 0x040fe400078c08ff */
[C---:B------:R-:W-:Y:S02]  /*1c9c0*/  IADD3 R3, R21.reuse, c[0x0][0x198], RZ ;  /* 0x0000660015037a10 */ /* 0x040fe40007ffe0ff */
[----:B------:R-:W-:Y:S02]  /*1c9d0*/  LEA.HI.X.SX32 R21, R21, R0, 0x1, P6 ;  /* 0x0000000015157211 */ /* 0x000fe400030f0eff */
[----:B------:R-:W-:-:S02]  /*1c9e0*/  IADD3 R4, R28, 0x9e, RZ ;  /* 0x0000009e1c047810 */ /* 0x000fc40007ffe0ff */
[C---:B------:R-:W-:Y:S01]  /*1c9f0*/  LEA R22, P6, R3.reuse, R2, 0x1 ;  /* 0x0000000203167211 */ /* 0x040fe200078c08ff */
[----:B--2---:R0:W-:Y:S01]  /*1ca00*/  @P1 STG.E.U16 [R20.64], R8 ;  /* 0x0000000814001986 */ /* 0x0041e2000c101504 */
[----:B------:R-:W-:Y:S02]  /*1ca10*/  ISETP.LT.AND P2, PT, R4, c[0x0][0x17c], !P0 ;  /* 0x00005f0004007a0c */ /* 0x000fe40004741270 */
[C---:B------:R-:W-:Y:S02]  /*1ca20*/  LEA.HI.X.SX32 R23, R3.reuse, R0, 0x1, P6 ;  /* 0x0000000003177211 */ /* 0x040fe400030f0eff */
[----:B------:R-:W-:Y:S02]  /*1ca30*/  IADD3 R4, R3, c[0x0][0x198], RZ ;  /* 0x0000660003047a10 */ /* 0x000fe40007ffe0ff */
[----:B0-----:R-:W-:Y:S02]  /*1ca40*/  IADD3 R20, R28, 0x9f, RZ ;  /* 0x0000009f1c147810 */ /* 0x001fe40007ffe0ff */
[----:B------:R-:W-:-:S02]  /*1ca50*/  PRMT R8, R8, 0x7632, R8 ;  /* 0x0000763208087816 */ /* 0x000fc40000000008 */
[----:B------:R-:W-:Y:S02]  /*1ca60*/  ISETP.LT.AND P1, PT, R20, c[0x0][0x17c], !P0 ;  /* 0x00005f0014007a0c */ /* 0x000fe40004721270 */
[----:B------:R-:W-:Y:S01]  /*1ca70*/  LEA R20, P6, R4, R2, 0x1 ;  /* 0x0000000204147211 */ /* 0x000fe200078c08ff */
[----:B------:R0:W-:Y:S01]  /*1ca80*/  @P5 STG.E.U16 [R22.64], R8 ;  /* 0x0000000816005986 */ /* 0x0001e2000c101504 */
[----:B------:R-:W-:Y:S02]  /*1ca90*/  IADD3 R3, R28, 0xa0, RZ ;  /* 0x000000a01c037810 */ /* 0x000fe40007ffe0ff */
[C---:B------:R-:W-:Y:S02]  /*1caa0*/  LEA.HI.X.SX32 R21, R4.reuse, R0, 0x1, P6 ;  /* 0x0000000004157211 */ /* 0x040fe400030f0eff */
[----:B------:R-:W-:Y:S02]  /*1cab0*/  ISETP.LT.AND P5, PT, R3, c[0x0][0x17c], !P0 ;  /* 0x00005f0003007a0c */ /* 0x000fe400047a1270 */
[----:B0-----:R-:W-:-:S02]  /*1cac0*/  IADD3 R8, R4, c[0x0][0x198], RZ ;  /* 0x0000660004087a10 */ /* 0x001fc40007ffe0ff */
[----:B------:R-:W-:Y:S02]  /*1cad0*/  IADD3 R4, R28, 0xa1, RZ ;  /* 0x000000a11c047810 */ /* 0x000fe40007ffe0ff */
[C---:B------:R-:W-:Y:S02]  /*1cae0*/  LEA R22, P6, R8.reuse, R2, 0x1 ;  /* 0x0000000208167211 */ /* 0x040fe400078c08ff */
[C---:B------:R-:W-:Y:S01]  /*1caf0*/  IADD3 R3, R8.reuse, c[0x0][0x198], RZ ;  /* 0x0000660008037a10 */ /* 0x040fe20007ffe0ff */
[----:B------:R0:W-:Y:S01]  /*1cb00*/  @P4 STG.E.U16 [R20.64], R12 ;  /* 0x0000000c14004986 */ /* 0x0001e2000c101504 */
[----:B------:R-:W-:Y:S02]  /*1cb10*/  LEA.HI.X.SX32 R23, R8, R0, 0x1, P6 ;  /* 0x0000000008177211 */ /* 0x000fe400030f0eff */
[----:B------:R-:W-:Y:S02]  /*1cb20*/  ISETP.LT.AND P4, PT, R4, c[0x0][0x17c], !P0 ;  /* 0x00005f0004007a0c */ /* 0x000fe40004781270 */
[----:B------:R-:W-:-:S02]  /*1cb30*/  IADD3 R4, R3, c[0x0][0x198], RZ ;  /* 0x0000660003047a10 */ /* 0x000fc40007ffe0ff */
[C---:B0-----:R-:W-:Y:S02]  /*1cb40*/  LEA R20, P6, R3.reuse, R2, 0x1 ;  /* 0x0000000203147211 */ /* 0x041fe400078c08ff */
[----:B------:R-:W-:Y:S02]  /*1cb50*/  PRMT R12, R12, 0x7632, R12 ;  /* 0x000076320c0c7816 */ /* 0x000fe4000000000c */
[----:B------:R-:W-:-:S03]  /*1cb60*/  LEA.HI.X.SX32 R21, R3, R0, 0x1, P6 ;  /* 0x0000000003157211 */ /* 0x000fc600030f0eff */
[----:B------:R0:W-:Y:S04]  /*1cb70*/  @P3 STG.E.U16 [R22.64], R12 ;  /* 0x0000000c16003986 */ /* 0x0001e8000c101504 */
[----:B-1----:R1:W-:Y:S01]  /*1cb80*/  @P2 STG.E.U16 [R20.64], R16 ;  /* 0x0000001014002986 */ /* 0x0023e2000c101504 */
[C---:B------:R-:W-:Y:S02]  /*1cb90*/  IADD3 R3, R4.reuse, c[0x0][0x198], RZ ;  /* 0x0000660004037a10 */ /* 0x040fe40007ffe0ff */
[----:B0-----:R-:W-:-:S04]  /*1cba0*/  LEA R22, P6, R4, R2, 0x1 ;  /* 0x0000000204167211 */ /* 0x001fc800078c08ff */
[----:B------:R-:W-:Y:S02]  /*1cbb0*/  LEA.HI.X.SX32 R23, R4, R0, 0x1, P6 ;  /* 0x0000000004177211 */ /* 0x000fe400030f0eff */
[----:B-1----:R-:W-:Y:S02]  /*1cbc0*/  PRMT R16, R16, 0x7632, R16 ;  /* 0x0000763210107816 */ /* 0x002fe40000000010 */
[----:B------:R-:W-:-:S03]  /*1cbd0*/  LEA R20, P6, R3, R2, 0x1 ;  /* 0x0000000203147211 */ /* 0x000fc600078c08ff */
[----:B------:R0:W-:Y:S01]  /*1cbe0*/  @P1 STG.E.U16 [R22.64], R16 ;  /* 0x0000001016001986 */ /* 0x0001e2000c101504 */
[C---:B------:R-:W-:Y:S02]  /*1cbf0*/  IADD3 R4, R3.reuse, c[0x0][0x198], RZ ;  /* 0x0000660003047a10 */ /* 0x040fe40007ffe0ff */
[----:B------:R-:W-:Y:S02]  /*1cc00*/  LEA.HI.X.SX32 R21, R3, R0, 0x1, P6 ;  /* 0x0000000003157211 */ /* 0x000fe400030f0eff */
[----:B------:R-:W-:Y:S01]  /*1cc10*/  IADD3 R8, R28, 0xa2, RZ ;  /* 0x000000a21c087810 */ /* 0x000fe20007ffe0ff */
[----:B0-----:R-:W2:Y:S01]  /*1cc20*/  LDL.LU R16, [R1+0x24] ;  /* 0x0000240001107983 */ /* 0x001ea20000300800 */
[C---:B------:R-:W-:Y:S02]  /*1cc30*/  LEA R22, P6, R4.reuse, R2, 0x1 ;  /* 0x0000000204167211 */ /* 0x040fe400078c08ff */
[----:B------:R-:W-:Y:S02]  /*1cc40*/  IADD3 R3, R4, c[0x0][0x198], RZ ;  /* 0x0000660004037a10 */ /* 0x000fe40007ffe0ff */
[----:B------:R-:W-:-:S02]  /*1cc50*/  ISETP.LT.AND P3, PT, R8, c[0x0][0x17c], !P0 ;  /* 0x00005f0008007a0c */ /* 0x000fc40004761270 */
[----:B------:R-:W-:Y:S02]  /*1cc60*/  LEA.HI.X.SX32 R23, R4, R0, 0x1, P6 ;  /* 0x0000000004177211 */ /* 0x000fe400030f0eff */
[----:B------:R-:W-:Y:S01]  /*1cc70*/  IADD3 R4, R3, c[0x0][0x198], RZ ;  /* 0x0000660003047a10 */ /* 0x000fe20007ffe0ff */
[----:B----4-:R0:W-:Y:S01]  /*1cc80*/  @P5 STG.E.U16 [R20.64], R24 ;  /* 0x0000001814005986 */ /* 0x0101e2000c101504 */
[----:B------:R-:W-:-:S03]  /*1cc90*/  PRMT R12, R24, 0x7632, R12 ;  /* 0x00007632180c7816 */ /* 0x000fc6000000000c */
[----:B0-----:R-:W4:Y:S01]  /*1cca0*/  LDL.LU R24, [R1+0x74] ;  /* 0x0000740001187983 */ /* 0x001f220000300800 */
[----:B------:R-:W-:-:S03]  /*1ccb0*/  LEA R20, P6, R3, R2, 0x1 ;  /* 0x0000000203147211 */ /* 0x000fc600078c08ff */
[----:B------:R0:W-:Y:S01]  /*1ccc0*/  @P4 STG.E.U16 [R22.64], R12 ;  /* 0x0000000c16004986 */ /* 0x0001e2000c101504 */
[----:B------:R-:W-:Y:S02]  /*1ccd0*/  LEA.HI.X.SX32 R21, R3, R0, 0x1, P6 ;  /* 0x0000000003157211 */ /* 0x000fe400030f0eff */
[----:B------:R-:W-:-:S03]  /*1cce0*/  IADD3 R3, R4, c[0x0][0x198], RZ ;  /* 0x0000660004037a10 */ /* 0x000fc60007ffe0ff */
[----:B---3--:R1:W-:Y:S01]  /*1ccf0*/  @P3 STG.E.U16 [R20.64], R29 ;  /* 0x0000001d14003986 */ /* 0x0083e2000c101504 */
[----:B0-----:R-:W-:-:S04]  /*1cd00*/  LEA R22, P6, R4, R2, 0x1 ;  /* 0x0000000204167211 */ /* 0x001fc800078c08ff */
[----:B------:R-:W-:Y:S02]  /*1cd10*/  LEA.HI.X.SX32 R23, R4, R0, 0x1, P6 ;  /* 0x0000000004177211 */ /* 0x000fe400030f0eff */
[----:B------:R-:W-:Y:S02]  /*1cd20*/  PRMT R4, R29, 0x7632, R4 ;  /* 0x000076321d047816 */ /* 0x000fe40000000004 */
[----:B-1----:R-:W3:Y:S01]  /*1cd30*/  LDL.LU R29, [R1+0xa4] ;  /* 0x0000a400011d7983 */ /* 0x002ee20000300800 */
[----:B------:R-:W-:-:S04]  /*1cd40*/  IADD3 R8, R28, 0xa3, RZ ;  /* 0x000000a31c087810 */ /* 0x000fc80007ffe0ff */
[----:B------:R-:W-:Y:S02]  /*1cd50*/  ISETP.LT.AND P2, PT, R8, c[0x0][0x17c], !P0 ;  /* 0x00005f0008007a0c */ /* 0x000fe40004741270 */
[----:B------:R-:W-:-:S04]  /*1cd60*/  IADD3 R8, R28, 0xa4, RZ ;  /* 0x000000a41c087810 */ /* 0x000fc80007ffe0ff */
[----:B------:R-:W-:Y:S02]  /*1cd70*/  ISETP.LT.AND P1, PT, R8, c[0x0][0x17c], !P0 ;  /* 0x00005f0008007a0c */ /* 0x000fe40004721270 */
[----:B------:R-:W-:Y:S02]  /*1cd80*/  IADD3 R8, R28, 0xa5, RZ ;  /* 0x000000a51c087810 */ /* 0x000fe40007ffe0ff */
[C---:B------:R-:W-:Y:S02]  /*1cd90*/  LEA R20, P6, R3.reuse, R2, 0x1 ;  /* 0x0000000203147211 */ /* 0x040fe400078c08ff */
[----:B------:R-:W-:Y:S01]  /*1cda0*/  ISETP.LT.AND P5, PT, R8, c[0x0][0x17c], !P0 ;  /* 0x00005f0008007a0c */ /* 0x000fe200047a1270 */
[----:B------:R0:W-:Y:S01]  /*1cdb0*/  @P2 STG.E.U16 [R22.64], R4 ;  /* 0x0000000416002986 */ /* 0x0001e2000c101504 */
[----:B------:R-:W-:Y:S02]  /*1cdc0*/  IADD3 R8, R28, 0xa6, RZ ;  /* 0x000000a61c087810 */ /* 0x000fe40007ffe0ff */
[----:B------:R-:W-:-:S02]  /*1cdd0*/  LEA.HI.X.SX32 R21, R3, R0, 0x1, P6 ;  /* 0x0000000003157211 */ /* 0x000fc400030f0eff */
[----:B------:R-:W-:Y:S02]  /*1cde0*/  ISETP.LT.AND P4, PT, R8, c[0x0][0x17c], !P0 ;  /* 0x00005f0008007a0c */ /* 0x000fe40004781270 */
[----:B0-----:R-:W-:-:S04]  /*1cdf0*/  IADD3 R4, R3, c[0x0][0x198], RZ ;  /* 0x0000660003047a10 */ /* 0x001fc80007ffe0ff */
[C---:B------:R-:W-:Y:S02]  /*1ce00*/  LEA R22, P6, R4.reuse, R2, 0x1 ;  /* 0x0000000204167211 */ /* 0x040fe400078c08ff */
[C---:B------:R-:W-:Y:S02]  /*1ce10*/  IADD3 R3, R4.reuse, c[0x0][0x198], RZ ;  /* 0x0000660004037a10 */ /* 0x040fe40007ffe0ff */
[----:B------:R-:W-:Y:S02]  /*1ce20*/  LEA.HI.X.SX32 R23, R4, R0, 0x1, P6 ;  /* 0x0000000004177211 */ /* 0x000fe400030f0eff */
[----:B------:R-:W-:Y:S02]  /*1ce30*/  IADD3 R4, R3, c[0x0][0x198], RZ ;  /* 0x0000660003047a10 */ /* 0x000fe40007ffe0ff */
[----:B------:R-:W-:-:S04]  /*1ce40*/  IADD3 R8, R28, 0xa7, RZ ;  /* 0x000000a71c087810 */ /* 0x000fc80007ffe0ff */
[----:B------:R-:W-:Y:S02]  /*1ce50*/  ISETP.LT.AND P3, PT, R8, c[0x0][0x17c], !P0 ;  /* 0x00005f0008007a0c */ /* 0x000fe40004761270 */
[----:B------:R-:W-:-:S04]  /*1ce60*/  IADD3 R8, R28, 0xa8, RZ ;  /* 0x000000a81c087810 */ /* 0x000fc80007ffe0ff */
[----:B------:R-:W-:Y:S01]  /*1ce70*/  ISETP.LT.AND P2, PT, R8, c[0x0][0x17c], !P0 ;  /* 0x00005f0008007a0c */ /* 0x000fe20004741270 */
[----:B--2---:R0:W-:Y:S01]  /*1ce80*/  @P1 STG.E.U16 [R20.64], R16 ;  /* 0x0000001014001986 */ /* 0x0041e2000c101504 */
[----:B------:R-:W-:-:S05]  /*1ce90*/  PRMT R12, R16, 0x7632, R12 ;  /* 0x00007632100c7816 */ /* 0x000fca000000000c */
[----:B------:R1:W-:Y:S01]  /*1cea0*/  @P5 STG.E.U16 [R22.64], R12 ;  /* 0x0000000c16005986 */ /* 0x0003e2000c101504 */
[----:B0-----:R-:W-:-:S03]  /*1ceb0*/  LEA R20, P6, R3, R2, 0x1 ;  /* 0x0000000203147211 */ /* 0x001fc600078c08ff */
[----:B------:R-:W2:Y:S01]  /*1cec0*/  LDL.LU R16, [R1+0x94] ;  /* 0x0000940001107983 */ /* 0x000ea20000300800 */
[----:B------:R-:W-:Y:S02]  /*1ced0*/  LEA.HI.X.SX32 R21, R3, R0, 0x1, P6 ;  /* 0x0000000003157211 */ /* 0x000fe400030f0eff */
[C---:B-1----:R-:W-:Y:S02]  /*1cee0*/  LEA R22, P6, R4.reuse, R2, 0x1 ;  /* 0x0000000204167211 */ /* 0x042fe400078c08ff */
[C---:B------:R-:W-:Y:S02]  /*1cef0*/  IADD3 R3, R4.reuse, c[0x0][0x198], RZ ;  /* 0x0000660004037a10 */ /* 0x040fe40007ffe0ff */
[----:B------:R-:W-:Y:S01]  /*1cf00*/  LEA.HI.X.SX32 R23, R4, R0, 0x1, P6 ;  /* 0x0000000004177211 */ /* 0x000fe200030f0eff */
[----:B----4-:R0:W-:Y:S01]  /*1cf10*/  @P4 STG.E.U16 [R20.64], R24 ;  /* 0x0000001814004986 */ /* 0x0101e2000c101504 */
[----:B------:R-:W-:-:S03]  /*1cf20*/  PRMT R4, R24, 0x7632, R4 ;  /* 0x0000763218047816 */ /* 0x000fc60000000004 */
[----:B0-----:R-:W4:Y:S01]  /*1cf30*/  LDL.LU R24, [R1+0x84] ;  /* 0x0000840001187983 */ /* 0x001f220000300800 */
[----:B------:R-:W-:-:S04]  /*1cf40*/  LEA R20, P6, R3, R2, 0x1 ;  /* 0x0000000203147211 */ /* 0x000fc800078c08ff */
[----:B------:R-:W-:Y:S01]  /*1cf50*/  LEA.HI.X.SX32 R21, R3, R0, 0x1, P6 ;  /* 0x0000000003157211 */ /* 0x000fe200030f0eff */
[----:B------:R-:W-:Y:S04]  /*1cf60*/  @P3 STG.E.U16 [R22.64], R4 ;  /* 0x0000000416003986 */ /* 0x000fe8000c101504 */
[----:B---3--:R0:W-:Y:S01]  /*1cf70*/  @P2 STG.E.U16 [R20.64], R29 ;  /* 0x0000001d14002986 */ /* 0x0081e2000c101504 */
[----:B------:R-:W-:-:S03]  /*1cf80*/  PRMT R12, R29, 0x7632, R12 ;  /* 0x000076321d0c7816 */ /* 0x000fc6000000000c */
[----:B0-----:R-:W3:Y:S01]  /*1cf90*/  LDL.LU R29, [R1+0x4] ;  /* 0x00000400011d7983 */ /* 0x001ee20000300800 */
[----:B------:R-:W-:Y:S02]  /*1cfa0*/  IADD3 R8, R28, 0xa9, RZ ;  /* 0x000000a91c087810 */ /* 0x000fe40007ffe0ff */
[----:B------:R-:W-:Y:S02]  /*1cfb0*/  IADD3 R4, R3, c[0x0][0x198], RZ ;  /* 0x0000660003047a10 */ /* 0x000fe40007ffe0ff */
[----:B------:R-:W-:Y:S02]  /*1cfc0*/  ISETP.LT.AND P1, PT, R8, c[0x0][0x17c], !P0 ;  /* 0x00005f0008007a0c */ /* 0x000fe40004721270 */
[----:B------:R-:W-:Y:S02]  /*1cfd0*/  IADD3 R8, R28, 0xaa, RZ ;  /* 0x000000aa1c087810 */ /* 0x000fe40007ffe0ff */
[C---:B------:R-:W-:Y:S02]  /*1cfe0*/  LEA R22, P6, R4.reuse, R2, 0x1 ;  /* 0x0000000204167211 */ /* 0x040fe400078c08ff */
[----:B------:R-:W-:-:S02]  /*1cff0*/  IADD3 R3, R4, c[0x0][0x198], RZ ;  /* 0x0000660004037a10 */ /* 0x000fc40007ffe0ff */
[----:B------:R-:W-:Y:S02]  /*1d000*/  ISETP.LT.AND P5, PT, R8, c[0x0][0x17c], !P0 ;  /* 0x00005f0008007a0c */ /* 0x000fe400047a1270 */
[----:B------:R-:W-:Y:S02]  /*1d010*/  IADD3 R8, R28, 0xab, RZ ;  /* 0x000000ab1c087810 */ /* 0x000fe40007ffe0ff */
[----:B------:R-:W-:Y:S02]  /*1d020*/  LEA.HI.X.SX32 R23, R4, R0, 0x1, P6 ;  /* 0x0000000004177211 */ /* 0x000fe400030f0eff */
[C---:B------:R-:W-:Y:S02]  /*1d030*/  LEA R20, P6, R3.reuse, R2, 0x1 ;  /* 0x0000000203147211 */ /* 0x040fe400078c08ff */
[----:B------:R-:W-:Y:S02]  /*1d040*/  IADD3 R4, R3, c[0x0][0x198], RZ ;  /* 0x0000660003047a10 */ /* 0x000fe40007ffe0ff */
[----:B------:R-:W-:Y:S01]  /*1d050*/  ISETP.LT.AND P4, PT, R8, c[0x0][0x17c], !P0 ;  /* 0x00005f0008007a0c */ /* 0x000fe20004781270 */
[----:B------:R0:W-:Y:S01]  /*1d060*/  @P1 STG.E.U16 [R22.64], R12 ;  /* 0x0000000c16001986 */ /* 0x0001e2000c101504 */
[----:B------:R-:W-:-:S02]  /*1d070*/  IADD3 R8, R28, 0xac, RZ ;  /* 0x000000ac1c087810 */ /* 0x000fc40007ffe0ff */
[----:B------:R-:W-:Y:S02]  /*1d080*/  LEA.HI.X.SX32 R21, R3, R0, 0x1, P6 ;  /* 0x0000000003157211 */ /* 0x000fe400030f0eff */
[----:B------:R-:W-:Y:S02]  /*1d090*/  ISETP.LT.AND P3, PT, R8, c[0x0][0x17c], !P0 ;  /* 0x00005f0008007a0c */ /* 0x000fe40004761270 */
[C---:B------:R-:W-:Y:S02]  /*1d0a0*/  IADD3 R3, R4.reuse, c[0x0][0x198], RZ ;  /* 0x0000660004037a10 */ /* 0x040fe40007ffe0ff */
[----:B0-----:R-:W-:-:S04]  /*1d0b0*/  LEA R22, P6, R4, R2, 0x1 ;  /* 0x0000000204167211 */ /* 0x001fc800078c08ff */
[----:B------:R-:W-:Y:S02]  /*1d0c0*/  LEA.HI.X.SX32 R23, R4, R0, 0x1, P6 ;  /* 0x0000000004177211 */ /* 0x000fe400030f0eff */
[----:B------:R-:W-:-:S04]  /*1d0d0*/  IADD3 R8, R28, 0xad, RZ ;  /* 0x000000ad1c087810 */ /* 0x000fc80007ffe0ff */
[----:B------:R-:W-:Y:S02]  /*1d0e0*/  ISETP.LT.AND P2, PT, R8, c[0x0][0x17c], !P0 ;  /* 0x00005f0008007a0c */ /* 0x000fe40004741270 */
[----:B------:R-:W-:-:S04]  /*1d0f0*/  IADD3 R8, R28, 0xae, RZ ;  /* 0x000000ae1c087810 */ /* 0x000fc80007ffe0ff */
[----:B------:R-:W-:Y:S01]  /*1d100*/  ISETP.LT.AND P1, PT, R8, c[0x0][0x17c], !P0 ;  /* 0x00005f0008007a0c */ /* 0x000fe20004721270 */
[----:B--2---:R0:W-:Y:S01]  /*1d110*/  @P5 STG.E.U16 [R20.64], R16 ;  /* 0x0000001014005986 */ /* 0x0041e2000c101504 */
[----:B------:R-:W-:-:S05]  /*1d120*/  PRMT R4, R16, 0x7632, R4 ;  /* 0x0000763210047816 */ /* 0x000fca0000000004 */
[----:B------:R1:W-:Y:S04]  /*1d130*/  @P4 STG.E.U16 [R22.64], R4 ;  /* 0x0000000416004986 */ /* 0x0003e8000c101504 */
[----:B0-----:R-:W2:Y:S01]  /*1d140*/  LDL.LU R16, [R1+0x64] ;  /* 0x0000640001107983 */ /* 0x001ea20000300800 */
[----:B------:R-:W-:-:S04]  /*1d150*/  LEA R20, P6, R3, R2, 0x1 ;  /* 0x0000000203147211 */ /* 0x000fc800078c08ff */
[C---:B------:R-:W-:Y:S02]  /*1d160*/  LEA.HI.X.SX32 R21, R3.reuse, R0, 0x1, P6 ;  /* 0x0000000003157211 */ /* 0x040fe400030f0eff */
[----:B-1----:R-:W-:-:S04]  /*1d170*/  IADD3 R4, R3, c[0x0][0x198], RZ ;  /* 0x0000660003047a10 */ /* 0x002fc80007ffe0ff */
[C---:B------:R-:W-:Y:S02]  /*1d180*/  LEA R22, P6, R4.reuse, R2, 0x1 ;  /* 0x0000000204167211 */ /* 0x040fe400078c08ff */
[C---:B------:R-:W-:Y:S02]  /*1d190*/  IADD3 R3, R4.reuse, c[0x0][0x198], RZ ;  /* 0x0000660004037a10 */ /* 0x040fe40007ffe0ff */
        /* <DEDUP_REMOVED lines=8> */
[C---:B------:R-:W-:Y:S02]  /*1d220*/  IADD3 R3, R4.reuse, c[0x0][0x198], RZ ;  /* 0x0000660004037a10 */ /* 0x040fe40007ffe0ff */
[C---:B0-----:R-:W-:Y:S01]  /*1d230*/  LEA R22, P6, R4.reuse, R2, 0x1 ;  /* 0x0000000204167211 */ /* 0x041fe200078c08ff */
[----:B---3--:R0:W-:Y:S03]  /*1d240*/  @P1 STG.E.U16 [R20.64], R29 ;  /* 0x0000001d14001986 */ /* 0x0081e6000c101504 */
[----:B------:R-:W-:Y:S02]  /*1d250*/  LEA.HI.X.SX32 R23, R4, R0, 0x1, P6 ;  /* 0x0000000004177211 */ /* 0x000fe400030f0eff */
[----:B------:R-:W-:-:S02]  /*1d260*/  PRMT R4, R29, 0x7632, R4 ;  /* 0x000076321d047816 */ /* 0x000fc40000000004 */
[----:B0-----:R-:W3:Y:S01]  /*1d270*/  LDL.LU R29, [R1+0x14] ;  /* 0x00001400011d7983 */ /* 0x001ee20000300800 */
        /* <DEDUP_REMOVED lines=23> */
[----:B0-----:R-:W-:-:S04]  /*1d3f0*/  LEA R20, P6, R3, R2, 0x1 ;  /* 0x0000000203147211 */ /* 0x001fc800078c08ff */
[----:B------:R-:W-:Y:S02]  /*1d400*/  LEA.HI.X.SX32 R21, R3, R0, 0x1, P6 ;  /* 0x0000000003157211 */ /* 0x000fe400030f0eff */
[C---:B-1----:R-:W-:Y:S02]  /*1d410*/  LEA R22, P6, R4.reuse, R2, 0x1 ;  /* 0x0000000204167211 */ /* 0x042fe400078c08ff */
[C---:B------:R-:W-:Y:S02]  /*1d420*/  IADD3 R3, R4.reuse, c[0x0][0x198], RZ ;  /* 0x0000660004037a10 */ /* 0x040fe40007ffe0ff */
[----:B------:R-:W-:Y:S01]  /*1d430*/  LEA.HI.X.SX32 R23, R4, R0, 0x1, P6 ;  /* 0x0000000004177211 */ /* 0x000fe200030f0eff */
[----:B----4-:R0:W-:Y:S01]  /*1d440*/  @P2 STG.E.U16 [R20.64], R24 ;  /* 0x0000001814002986 */ /* 0x0101e2000c101504 */
[----:B------:R-:W-:-:S03]  /*1d450*/  PRMT R4, R24, 0x7632, R4 ;  /* 0x0000763218047816 */ /* 0x000fc60000000004 */
[----:B0-----:R-:W2:Y:S01]  /*1d460*/  LDL.LU R24, [R1+0x48] ;  /* 0x0000480001187983 */ /* 0x001ea20000300800 */
[----:B------:R-:W-:-:S04]  /*1d470*/  LEA R20, P6, R3, R2, 0x1 ;  /* 0x0000000203147211 */ /* 0x000fc800078c08ff */
[----:B------:R-:W-:Y:S01]  /*1d480*/  LEA.HI.X.SX32 R21, R3, R0, 0x1, P6 ;  /* 0x0000000003157211 */ /* 0x000fe200030f0eff */
[----:B------:R-:W-:Y:S04]  /*1d490*/  @P1 STG.E.U16 [R22.64], R4 ;  /* 0x0000000416001986 */ /* 0x000fe8000c101504 */
[----:B---3--:R0:W-:Y:S01]  /*1d4a0*/  @P5 STG.E.U16 [R20.64], R29 ;  /* 0x0000001d14005986 */ /* 0x0081e2000c101504 */
[----:B------:R-:W-:-:S03]  /*1d4b0*/  PRMT R12, R29, 0x7632, R12 ;  /* 0x000076321d0c7816 */ /* 0x000fc6000000000c */
[----:B0-----:R-:W3:Y:S01]  /*1d4c0*/  LDL.LU R29, [R1+0x58] ;  /* 0x00005800011d7983 */ /* 0x001ee20000300800 */
[----:B------:R-:W-:-:S04]  /*1d4d0*/  IADD3 R8, R28, 0xb5, RZ ;  /* 0x000000b51c087810 */ /* 0x000fc80007ffe0ff */
[----:B------:R-:W-:Y:S02]  /*1d4e0*/  ISETP.LT.AND P4, PT, R8, c[0x0][0x17c], !P0 ;  /* 0x00005f0008007a0c */ /* 0x000fe40004781270 */
[----:B------:R-:W-:-:S04]  /*1d4f0*/  IADD3 R8, R28, 0xb6, RZ ;  /* 0x000000b61c087810 */ /* 0x000fc80007ffe0ff */
[----:B------:R-:W-:Y:S02]  /*1d500*/  ISETP.LT.AND P3, PT, R8, c[0x0][0x17c], !P0 ;  /* 0x00005f0008007a0c */ /* 0x000fe40004761270 */
[----:B------:R-:W-:Y:S02]  /*1d510*/  IADD3 R8, R28, 0xb7, RZ ;  /* 0x000000b71c087810 */ /* 0x000fe40007ffe0ff */
[----:B------:R-:W-:Y:S02]  /*1d520*/  IADD3 R4, R3, c[0x0][0x198], RZ ;  /* 0x0000660003047a10 */ /* 0x000fe40007ffe0ff */
[----:B------:R-:W-:Y:S02]  /*1d530*/  ISETP.LT.AND P2, PT, R8, c[0x0][0x17c], !P0 ;  /* 0x00005f0008007a0c */ /* 0x000fe40004741270 */
[----:B------:R-:W-:Y:S02]  /*1d540*/  IADD3 R8, R28, 0xb8, RZ ;  /* 0x000000b81c087810 */ /* 0x000fe40007ffe0ff */
[----:B------:R-:W-:-:S02]  /*1d550*/  LEA R22, P6, R4, R2, 0x1 ;  /* 0x0000000204167211 */ /* 0x000fc400078c08ff */
[----:B------:R-:W-:Y:S02]  /*1d560*/  IADD3 R3, R4, c[0x0][0x198], RZ ;  /* 0x0000660004037a10 */ /* 0x000fe40007ffe0ff */
[----:B------:R-:W-:Y:S02]  /*1d570*/  ISETP.LT.AND P1, PT, R8, c[0x0][0x17c], !P0 ;  /* 0x00005f0008007a0c */ /* 0x000fe40004721270 */
[----:B------:R-:W-:Y:S02]  /*1d580*/  IADD3 R8, R28, 0xb9, RZ ;  /* 0x000000b91c087810 */ /* 0x000fe40007ffe0ff */
[----:B------:R-:W-:Y:S02]  /*1d590*/  LEA.HI.X.SX32 R23, R4, R0, 0x1, P6 ;  /* 0x0000000004177211 */ /* 0x000fe400030f0eff */
[----:B------:R-:W-:Y:S02]  /*1d5a0*/  LEA R20, P6, R3, R2, 0x1 ;  /* 0x0000000203147211 */ /* 0x000fe400078c08ff */
[----:B------:R-:W-:-:S02]  /*1d5b0*/  ISETP.LT.AND P5, PT, R8, c[0x0][0x17c], !P0 ;  /* 0x00005f0008007a0c */ /* 0x000fc400047a1270 */
[C---:B------:R-:W-:Y:S02]  /*1d5c0*/  IADD3 R4, R3.reuse, c[0x0][0x198], RZ ;  /* 0x0000660003047a10 */ /* 0x040fe40007ffe0ff */
[----:B------:R-:W-:Y:S01]  /*1d5d0*/  IADD3 R8, R28, 0xba, RZ ;  /* 0x000000ba1c087810 */ /* 0x000fe20007ffe0ff */
[----:B------:R0:W-:Y:S01]  /*1d5e0*/  @P4 STG.E.U16 [R22.64], R12 ;  /* 0x0000000c16004986 */ /* 0x0001e2000c101504 */
[----:B------:R-:W-:Y:S02]  /*1d5f0*/  LEA.HI.X.SX32 R21, R3, R0, 0x1, P6 ;  /* 0x0000000003157211 */ /* 0x000fe400030f0eff */
[----:B------:R-:W-:Y:S02]  /*1d600*/  ISETP.LT.AND P4, PT, R8, c[0x0][0x17c], !P0 ;  /* 0x00005f0008007a0c */ /* 0x000fe40004781270 */
[----:B------:R-:W-:Y:S01]  /*1d610*/  IADD3 R3, R4, c[0x0][0x198], RZ ;  /* 0x0000660004037a10 */ /* 0x000fe20007ffe0ff */
[----:B------:R1:W-:Y:S01]  /*1d620*/  @P3 STG.E.U16 [R20.64], R25 ;  /* 0x0000001914003986 */ /* 0x0003e2000c101504 */
[----:B------:R-:W-:-:S02]  /*1d630*/  IADD3 R8, R28, 0xbb, RZ ;  /* 0x000000bb1c087810 */ /* 0x000fc40007ffe0ff */
[----:B0-----:R-:W-:Y:S02]  /*1d640*/  LEA R22, P6, R4, R2, 0x1 ;  /* 0x0000000204167211 */ /* 0x001fe400078c08ff */
[----:B------:R-:W-:Y:S02]  /*1d650*/  ISETP.LT.AND P3, PT, R8, c[0x0][0x17c], !P0 ;  /* 0x00005f0008007a0c */ /* 0x000fe40004761270 */
[----:B------:R-:W-:Y:S02]  /*1d660*/  LEA.HI.X.SX32 R23, R4, R0, 0x1, P6 ;  /* 0x0000000004177211 */ /* 0x000fe400030f0eff */
[----:B-1----:R-:W-:Y:S02]  /*1d670*/  PRMT R25, R25, 0x7632, R25 ;  /* 0x0000763219197816 */ /* 0x002fe40000000019 */
[C---:B------:R-:W-:Y:S02]  /*1d680*/  LEA R20, P6, R3.reuse, R2, 0x1 ;  /* 0x0000000203147211 */ /* 0x040fe400078c08ff */
[----:B------:R-:W-:-:S02]  /*1d690*/  IADD3 R4, R3, c[0x0][0x198], RZ ;  /* 0x0000660003047a10 */ /* 0x000fc40007ffe0ff */
[----:B------:R-:W-:Y:S01]  /*1d6a0*/  IADD3 R8, R28, 0xbc, RZ ;  /* 0x000000bc1c087810 */ /* 0x000fe20007ffe0ff */
[----:B------:R0:W-:Y:S01]  /*1d6b0*/  @P2 STG.E.U16 [R22.64], R25 ;  /* 0x0000001916002986 */ /* 0x0001e2000c101504 */
[----:B------:R-:W-:Y:S02]  /*1d6c0*/  LEA.HI.X.SX32 R21, R3, R0, 0x1, P6 ;  /* 0x0000000003157211 */ /* 0x000fe400030f0eff */
[----:B------:R-:W-:Y:S02]  /*1d6d0*/  ISETP.LT.AND P2, PT, R8, c[0x0][0x17c], !P0 ;  /* 0x00005f0008007a0c */ /* 0x000fe40004741270 */
[----:B------:R-:W-:Y:S02]  /*1d6e0*/  IADD3 R3, R4, c[0x0][0x198], RZ ;  /* 0x0000660004037a10 */ /* 0x000fe40007ffe0ff */
[----:B------:R-:W-:Y:S02]  /*1d6f0*/  IADD3 R8, R28, 0xbd, RZ ;  /* 0x000000bd1c087810 */ /* 0x000fe40007ffe0ff */
[----:B0-----:R-:W-:Y:S01]  /*1d700*/  LEA R22, P6, R4, R2, 0x1 ;  /* 0x0000000204167211 */ /* 0x001fe200078c08ff */
[----:B------:R0:W-:Y:S01]  /*1d710*/  @P1 STG.E.U16 [R20.64], R5 ;  /* 0x0000000514001986 */ /* 0x0001e2000c101504 */
[----:B------:R-:W-:-:S02]  /*1d720*/  ISETP.LT.AND P1, PT, R8, c[0x0][0x17c], !P0 ;  /* 0x00005f0008007a0c */ /* 0x000fc40004721270 */
[----:B------:R-:W-:Y:S01]  /*1d730*/  LEA.HI.X.SX32 R23, R4, R0, 0x1, P6 ;  /* 0x0000000004177211 */ /* 0x000fe200030f0eff */
[----:B------:R-:W4:Y:S01]  /*1d740*/  LDL.LU R25, [R1+0x28] ;  /* 0x0000280001197983 */ /* 0x000f220000300800 */
[C---:B------:R-:W-:Y:S02]  /*1d750*/  LEA R4, P6, R3.reuse, R2, 0x1 ;  /* 0x0000000203047211 */ /* 0x040fe400078c08ff */
[----:B------:R-:W-:Y:S02]  /*1d760*/  IADD3 R8, R3, c[0x0][0x198], RZ ;  /* 0x0000660003087a10 */ /* 0x000fe40007ffe0ff */
[----:B------:R-:W-:Y:S02]  /*1d770*/  PRMT R12, R5, 0x7632, R12 ;  /* 0x00007632050c7816 */ /* 0x000fe4000000000c */
[----:B0-----:R-:W-:Y:S02]  /*1d780*/  LEA.HI.X.SX32 R5, R3, R0, 0x1, P6 ;  /* 0x0000000003057211 */ /* 0x001fe400030f0eff */
[C---:B------:R-:W-:Y:S01]  /*1d790*/  LEA R20, P6, R8.reuse, R2, 0x1 ;  /* 0x0000000208147211 */ /* 0x040fe200078c08ff */
[----:B------:R-:W-:Y:S01]  /*1d7a0*/  @P5 STG.E.U16 [R22.64], R12 ;  /* 0x0000000c16005986 */ /* 0x000fe2000c101504 */
[----:B------:R-:W-:-:S02]  /*1d7b0*/  IADD3 R3, R8, c[0x0][0x198], RZ ;  /* 0x0000660008037a10 */ /* 0x000fc40007ffe0ff */
[----:B------:R-:W-:Y:S01]  /*1d7c0*/  LEA.HI.X.SX32 R21, R8, R0, 0x1, P6 ;  /* 0x0000000008157211 */ /* 0x000fe200030f0eff */
[----:B------:R0:W-:Y:S01]  /*1d7d0*/  @P4 STG.E.U16 [R4.64], R9 ;  /* 0x0000000904004986 */ /* 0x0001e2000c101504 */
[C---:B------:R-:W-:Y:S02]  /*1d7e0*/  IADD3 R8, R28.reuse, 0xc0, RZ ;  /* 0x000000c01c087810 */ /* 0x040fe40007ffe0ff */
[C---:B------:R-:W-:Y:S02]  /*1d7f0*/  IADD3 R16, R28.reuse, 0xbe, RZ ;  /* 0x000000be1c107810 */ /* 0x040fe40007ffe0ff */
[----:B0-----:R-:W-:Y:S02]  /*1d800*/  IADD3 R4, R28, 0xbf, RZ ;  /* 0x000000bf1c047810 */ /* 0x001fe40007ffe0ff */
[----:B------:R-:W-:Y:S02]  /*1d810*/  PRMT R9, R9, 0x7632, R9 ;  /* 0x0000763209097816 */ /* 0x000fe40000000009 */
[----:B------:R-:W-:-:S02]  /*1d820*/  ISETP.LT.AND P4, PT, R4, c[0x0][0x17c], !P0 ;  /* 0x00005f0004007a0c */ /* 0x000fc40004781270 */
[C---:B------:R-:W-:Y:S01]  /*1d830*/  LEA R4, P6, R3.reuse, R2, 0x1 ;  /* 0x0000000203047211 */ /* 0x040fe200078c08ff */
[----:B------:R0:W-:Y:S01]  /*1d840*/  @P3 STG.E.U16 [R20.64], R9 ;  /* 0x0000000914003986 */ /* 0x0001e2000c101504 */
[----:B------:R-:W-:Y:S02]  /*1d850*/  ISETP.LT.AND P3, PT, R8, c[0x0][0x17c], !P0 ;  /* 0x00005f0008007a0c */ /* 0x000fe40004761270 */
[C---:B------:R-:W-:Y:S02]  /*1d860*/  LEA.HI.X.SX32 R5, R3.reuse, R0, 0x1, P6 ;  /* 0x0000000003057211 */ /* 0x040fe400030f0eff */
[----:B------:R-:W-:Y:S02]  /*1d870*/  ISETP.LT.AND P5, PT, R16, c[0x0][0x17c], !P0 ;  /* 0x00005f0010007a0c */ /* 0x000fe400047a1270 */
[----:B0-----:R-:W-:-:S04]  /*1d880*/  IADD3 R9, R3, c[0x0][0x198], RZ ;  /* 0x0000660003097a10 */ /* 0x001fc80007ffe0ff */
[C---:B------:R-:W-:Y:S02]  /*1d890*/  LEA R8, P6, R9.reuse, R2, 0x1 ;  /* 0x0000000209087211 */ /* 0x040fe400078c08ff */
[C---:B------:R-:W-:Y:S01]  /*1d8a0*/  IADD3 R3, R9.reuse, c[0x0][0x198], RZ ;  /* 0x0000660009037a10 */ /* 0x040fe20007ffe0ff */
[----:B------:R0:W-:Y:S01]  /*1d8b0*/  @P2 STG.E.U16 [R4.64], R13 ;  /* 0x0000000d04002986 */ /* 0x0001e2000c101504 */
[----:B------:R-:W-:Y:S02]  /*1d8c0*/  LEA.HI.X.SX32 R9, R9, R0, 0x1, P6 ;  /* 0x0000000009097211 */ /* 0x000fe400030f0eff */
[----:B------:R-:W-:-:S04]  /*1d8d0*/  IADD3 R12, R28, 0xc1, RZ ;  /* 0x000000c11c0c7810 */ /* 0x000fc80007ffe0ff */
[----:B------:R-:W-:Y:S02]  /*1d8e0*/  ISETP.LT.AND P2, PT, R12, c[0x0][0x17c], !P0 ;  /* 0x00005f000c007a0c */ /* 0x000fe40004741270 */
[----:B0-----:R-:W-:Y:S02]  /*1d8f0*/  LEA R4, P6, R3, R2, 0x1 ;  /* 0x0000000203047211 */ /* 0x001fe400078c08ff */
[----:B------:R-:W-:Y:S02]  /*1d900*/  PRMT R13, R13, 0x7632, R13 ;  /* 0x000076320d0d7816 */ /* 0x000fe4000000000d */
[C---:B------:R-:W-:Y:S02]  /*1d910*/  LEA.HI.X.SX32 R5, R3.reuse, R0, 0x1, P6 ;  /* 0x0000000003057211 */ /* 0x040fe400030f0eff */
[----:B------:R-:W-:Y:S01]  /*1d920*/  IADD3 R12, R3, c[0x0][0x198], RZ ;  /* 0x00006600030c7a10 */ /* 0x000fe20007ffe0ff */
[----:B------:R0:W-:Y:S04]  /*1d930*/  @P1 STG.E.U16 [R8.64], R13 ;  /* 0x0000000d08001986 */ /* 0x0001e8000c101504 */
[----:B------:R1:W-:Y:S01]  /*1d940*/  @P5 STG.E.U16 [R4.64], R17 ;  /* 0x0000001104005986 */ /* 0x0003e2000c101504 */
[----:B------:R-:W-:-:S02]  /*1d950*/  IADD3 R3, R12, c[0x0][0x198], RZ ;  /* 0x000066000c037a10 */ /* 0x000fc40007ffe0ff */
[----:B0-----:R-:W-:Y:S02]  /*1d960*/  LEA R8, P6, R12, R2, 0x1 ;  /* 0x000000020c087211 */ /* 0x001fe400078c08ff */
[----:B-1----:R-:W-:Y:S02]  /*1d970*/  IADD3 R4, R28, 0xc3, RZ ;  /* 0x000000c31c047810 */ /* 0x002fe40007ffe0ff */
[----:B------:R-:W-:Y:S02]  /*1d980*/  LEA.HI.X.SX32 R9, R12, R0, 0x1, P6 ;  /* 0x000000000c097211 */ /* 0x000fe400030f0eff */
[----:B------:R-:W-:Y:S02]  /*1d990*/  PRMT R17, R17, 0x7632, R17 ;  /* 0x0000763211117816 */ /* 0x000fe40000000011 */
[----:B------:R-:W-:Y:S02]  /*1d9a0*/  ISETP.LT.AND P5, PT, R4, c[0x0][0x17c], !P0 ;  /* 0x00005f0004007a0c */ /* 0x000fe400047a1270 */
[----:B------:R-:W-:Y:S01]  /*1d9b0*/  LEA R4, P6, R3, R2, 0x1 ;  /* 0x0000000203047211 */ /* 0x000fe200078c08ff */
[----:B------:R0:W-:Y:S01]  /*1d9c0*/  @P4 STG.E.U16 [R8.64], R17 ;  /* 0x0000001108004986 */ /* 0x0001e2000c101504 */
[----:B------:R-:W-:-:S02]  /*1d9d0*/  IADD3 R16, R28, 0xc2, RZ ;  /* 0x000000c21c107810 */ /* 0x000fc40007ffe0ff */
[C---:B------:R-:W-:Y:S02]  /*1d9e0*/  LEA.HI.X.SX32 R5, R3.reuse, R0, 0x1, P6 ;  /* 0x0000000003057211 */ /* 0x040fe400030f0eff */
[----:B------:R-:W-:Y:S02]  /*1d9f0*/  ISETP.LT.AND P1, PT, R16, c[0x0][0x17c], !P0 ;  /* 0x00005f0010007a0c */ /* 0x000fe40004721270 */
[----:B0-----:R-:W-:-:S04]  /*1da00*/  IADD3 R9, R3, c[0x0][0x198], RZ ;  /* 0x0000660003097a10 */ /* 0x001fc80007ffe0ff */
[C---:B------:R-:W-:Y:S02]  /*1da10*/  LEA R8, P6, R9.reuse, R2, 0x1 ;  /* 0x0000000209087211 */ /* 0x040fe400078c08ff */
[C---:B------:R-:W-:Y:S02]  /*1da20*/  IADD3 R3, R9.reuse, c[0x0][0x198], RZ ;  /* 0x0000660009037a10 */ /* 0x040fe40007ffe0ff */
[----:B------:R-:W-:Y:S01]  /*1da30*/  LEA.HI.X.SX32 R9, R9, R0, 0x1, P6 ;  /* 0x0000000009097211 */ /* 0x000fe200030f0eff */
[----:B--2---:R0:W-:Y:S01]  /*1da40*/  @P3 STG.E.U16 [R4.64], R24 ;  /* 0x0000001804003986 */ /* 0x0041e2000c101504 */
[----:B------:R-:W-:-:S03]  /*1da50*/  PRMT R13, R24, 0x7632, R13 ;  /* 0x00007632180d7816 */ /* 0x000fc6000000000d */
[----:B0-----:R-:W2:Y:S01]  /*1da60*/  LDL.LU R24, [R1+0x78] ;  /* 0x0000780001187983 */ /* 0x001ea20000300800 */
[----:B------:R-:W-:-:S04]  /*1da70*/  LEA R4, P6, R3, R2, 0x1 ;  /* 0x0000000203047211 */ /* 0x000fc800078c08ff */
[----:B------:R-:W-:Y:S01]  /*1da80*/  LEA.HI.X.SX32 R5, R3, R0, 0x1, P6 ;  /* 0x0000000003057211 */ /* 0x000fe200030f0eff */
[----:B------:R-:W-:Y:S04]  /*1da90*/  @P2 STG.E.U16 [R8.64], R13 ;  /* 0x0000000d08002986 */ /* 0x000fe8000c101504 */
[----:B---3--:R0:W-:Y:S02]  /*1daa0*/  @P1 STG.E.U16 [R4.64], R29 ;  /* 0x0000001d04001986 */ /* 0x0081e4000c101504 */
[----:B0-----:R-:W-:Y:S02]  /*1dab0*/  PRMT R5, R29, 0x7632, R5 ;  /* 0x000076321d057816 */ /* 0x001fe40000000005 */
[----:B------:R-:W3:Y:S01]  /*1dac0*/  LDL.LU R29, [R1+0xa8] ;  /* 0x0000a800011d7983 */ /* 0x000ee20000300800 */
[----:B------:R-:W-:-:S04]  /*1dad0*/  IADD3 R12, R28, 0xc4, RZ ;  /* 0x000000c41c0c7810 */ /* 0x000fc80007ffe0ff */
[----:B------:R-:W-:Y:S02]  /*1dae0*/  ISETP.LT.AND P4, PT, R12, c[0x0][0x17c], !P0 ;  /* 0x00005f000c007a0c */ /* 0x000fe40004781270 */
[----:B------:R-:W-:-:S04]  /*1daf0*/  IADD3 R12, R28, 0xc5, RZ ;  /* 0x000000c51c0c7810 */ /* 0x000fc80007ffe0ff */
[----:B------:R-:W-:Y:S02]  /*1db00*/  ISETP.LT.AND P3, PT, R12, c[0x0][0x17c], !P0 ;  /* 0x00005f000c007a0c */ /* 0x000fe40004761270 */
[----:B------:R-:W-:Y:S02]  /*1db10*/  IADD3 R12, R3, c[0x0][0x198], RZ ;  /* 0x00006600030c7a10 */ /* 0x000fe40007ffe0ff */
[----:B------:R-:W-:Y:S02]  /*1db20*/  IADD3 R4, R28, 0xc7, RZ ;  /* 0x000000c71c047810 */ /* 0x000fe40007ffe0ff */
[C---:B------:R-:W-:Y:S02]  /*1db30*/  LEA R8, P6, R12.reuse, R2, 0x1 ;  /* 0x000000020c087211 */ /* 0x040fe400078c08ff */
[C---:B------:R-:W-:Y:S02]  /*1db40*/  IADD3 R3, R12.reuse, c[0x0][0x198], RZ ;  /* 0x000066000c037a10 */ /* 0x040fe40007ffe0ff */
[----:B------:R-:W-:-:S02]  /*1db50*/  LEA.HI.X.SX32 R9, R12, R0, 0x1, P6 ;  /* 0x000000000c097211 */ /* 0x000fc400030f0eff */
[----:B------:R-:W-:Y:S02]  /*1db60*/  ISETP.LT.AND P1, PT, R4, c[0x0][0x17c], !P0 ;  /* 0x00005f0004007a0c */ /* 0x000fe40004721270 */
[C---:B------:R-:W-:Y:S01]  /*1db70*/  LEA R4, P6, R3.reuse, R2, 0x1 ;  /* 0x0000000203047211 */ /* 0x040fe200078c08ff */
[----:B------:R0:W-:Y:S01]  /*1db80*/  @P5 STG.E.U16 [R8.64], R5 ;  /* 0x0000000508005986 */ /* 0x0001e2000c101504 */
[C---:B------:R-:W-:Y:S02]  /*1db90*/  IADD3 R16, R28.reuse, 0xc6, RZ ;  /* 0x000000c61c107810 */ /* 0x040fe40007ffe0ff */
[----:B------:R-:W-:Y:S02]  /*1dba0*/  IADD3 R12, R28, 0xc8, RZ ;  /* 0x000000c81c0c7810 */ /* 0x000fe40007ffe0ff */
[----:B------:R-:W-:Y:S02]  /*1dbb0*/  ISETP.LT.AND P2, PT, R16, c[0x0][0x17c], !P0 ;  /* 0x00005f0010007a0c */ /* 0x000fe40004741270 */
[----:B0-----:R-:W-:-:S02]  /*1dbc0*/  LEA.HI.X.SX32 R5, R3, R0, 0x1, P6 ;  /* 0x0000000003057211 */ /* 0x001fc400030f0eff */
[----:B------:R-:W-:-:S04]  /*1dbd0*/  IADD3 R9, R3, c[0x0][0x198], RZ ;  /* 0x0000660003097a10 */ /* 0x000fc80007ffe0ff */
[C---:B------:R-:W-:Y:S02]  /*1dbe0*/  LEA R8, P6, R9.reuse, R2, 0x1 ;  /* 0x0000000209087211 */ /* 0x040fe400078c08ff */
[C---:B------:R-:W-:Y:S02]  /*1dbf0*/  IADD3 R3, R9.reuse, c[0x0][0x198], RZ ;  /* 0x0000660009037a10 */ /* 0x040fe40007ffe0ff */
[----:B------:R-:W-:Y:S02]  /*1dc00*/  ISETP.LT.AND P5, PT, R12, c[0x0][0x17c], !P0 ;  /* 0x00005f000c007a0c */ /* 0x000fe400047a1270 */
[----:B------:R-:W-:Y:S02]  /*1dc10*/  LEA.HI.X.SX32 R9, R9, R0, 0x1, P6 ;  /* 0x0000000009097211 */ /* 0x000fe400030f0eff */
[----:B------:R-:W-:Y:S01]  /*1dc20*/  IADD3 R12, R28, 0xc9, RZ ;  /* 0x000000c91c0c7810 */ /* 0x000fe20007ffe0ff */
[----:B----4-:R0:W-:Y:S01]  /*1dc30*/  @P4 STG.E.U16 [R4.64], R25 ;  /* 0x0000001904004986 */ /* 0x0101e2000c101504 */
[----:B------:R-:W-:-:S02]  /*1dc40*/  PRMT R13, R25, 0x7632, R13 ;  /* 0x00007632190d7816 */ /* 0x000fc4000000000d */
[----:B------:R-:W-:Y:S01]  /*1dc50*/  ISETP.LT.AND P4, PT, R12, c[0x0][0x17c], !P0 ;  /* 0x00005f000c007a0c */ /* 0x000fe20004781270 */
[----:B0-----:R-:W4:Y:S01]  /*1dc60*/  LDL.LU R25, [R1+0x98] ;  /* 0x0000980001197983 */ /* 0x001f220000300800 */
[C---:B------:R-:W-:Y:S02]  /*1dc70*/  LEA R4, P6, R3.reuse, R2, 0x1 ;  /* 0x0000000203047211 */ /* 0x040fe400078c08ff */
[C---:B------:R-:W-:Y:S02]  /*1dc80*/  IADD3 R12, R3.reuse, c[0x0][0x198], RZ ;  /* 0x00006600030c7a10 */ /* 0x040fe40007ffe0ff */
[----:B------:R-:W-:Y:S01]  /*1dc90*/  LEA.HI.X.SX32 R5, R3, R0, 0x1, P6 ;  /* 0x0000000003057211 */ /* 0x000fe200030f0eff */
[----:B------:R0:W-:Y:S01]  /*1dca0*/  @P3 STG.E.U16 [R8.64], R13 ;  /* 0x0000000d08003986 */ /* 0x0001e2000c101504 */
[C---:B------:R-:W-:Y:S02]  /*1dcb0*/  IADD3 R3, R12.reuse, c[0x0][0x198], RZ ;  /* 0x000066000c037a10 */ /* 0x040fe40007ffe0ff */
[----:B0-----:R-:W-:-:S04]  /*1dcc0*/  LEA R8, P6, R12, R2, 0x1 ;  /* 0x000000020c087211 */ /* 0x001fc800078c08ff */
[----:B------:R-:W-:Y:S01]  /*1dcd0*/  LEA.HI.X.SX32 R9, R12, R0, 0x1, P6 ;  /* 0x000000000c097211 */ /* 0x000fe200030f0eff */
[----:B--2---:R0:W-:Y:S02]  /*1dce0*/  @P2 STG.E.U16 [R4.64], R24 ;  /* 0x0000001804002986 */ /* 0x0041e4000c101504 */
[----:B0-----:R-:W-:Y:S02]  /*1dcf0*/  IADD3 R4, R28, 0xcb, RZ ;  /* 0x000000cb1c047810 */ /* 0x001fe40007ffe0ff */
[----:B------:R-:W-:Y:S02]  /*1dd00*/  PRMT R5, R24, 0x7632, R5 ;  /* 0x0000763218057816 */ /* 0x000fe40000000005 */
[----:B------:R-:W2:Y:S01]  /*1dd10*/  LDL.LU R24, [R1+0x88] ;  /* 0x0000880001187983 */ /* 0x000ea20000300800 */
[----:B------:R-:W-:Y:S02]  /*1dd20*/  ISETP.LT.AND P2, PT, R4, c[0x0][0x17c], !P0 ;  /* 0x00005f0004007a0c */ /* 0x000fe40004741270 */
[C---:B------:R-:W-:Y:S01]  /*1dd30*/  LEA R4, P6, R3.reuse, R2, 0x1 ;  /* 0x0000000203047211 */ /* 0x040fe200078c08ff */
[----:B------:R0:W-:Y:S03]  /*1dd40*/  @P1 STG.E.U16 [R8.64], R5 ;  /* 0x0000000508001986 */ /* 0x0001e6000c101504 */
[----:B0-----:R-:W-:-:S02]  /*1dd50*/  LEA.HI.X.SX32 R5, R3, R0, 0x1, P6 ;  /* 0x0000000003057211 */ /* 0x001fc400030f0eff */
[----:B---3--:R-:W-:-:S03]  /*1dd60*/  PRMT R13, R29, 0x7632, R13 ;  /* 0x000076321d0d7816 */ /* 0x008fc6000000000d */
[----:B------:R0:W-:Y:S04]  /*1dd70*/  @P5 STG.E.U16 [R4.64], R29 ;  /* 0x0000001d04005986 */ /* 0x0001e8000c101504 */
[----:B0-----:R-:W3:Y:S01]  /*1dd80*/  LDL.LU R29, [R1+0x8] ;  /* 0x00000800011d7983 */ /* 0x001ee20000300800 */
[----:B------:R-:W-:Y:S02]  /*1dd90*/  IADD3 R9, R3, c[0x0][0x198], RZ ;  /* 0x0000660003097a10 */ /* 0x000fe40007ffe0ff */
[C---:B------:R-:W-:Y:S02]  /*1dda0*/  IADD3 R16, R28.reuse, 0xca, RZ ;  /* 0x000000ca1c107810 */ /* 0x040fe40007ffe0ff */
[----:B------:R-:W-:Y:S02]  /*1ddb0*/  IADD3 R12, R28, 0xcc, RZ ;  /* 0x000000cc1c0c7810 */ /* 0x000fe40007ffe0ff */
[----:B------:R-:W-:-:S02]  /*1ddc0*/  LEA R8, P6, R9, R2, 0x1 ;  /* 0x0000000209087211 */ /* 0x000fc400078c08ff */
[----:B------:R-:W-:Y:S02]  /*1ddd0*/  ISETP.LT.AND P3, PT, R16, c[0x0][0x17c], !P0 ;  /* 0x00005f0010007a0c */ /* 0x000fe40004761270 */
[C---:B------:R-:W-:Y:S02]  /*1dde0*/  IADD3 R3, R9.reuse, c[0x0][0x198], RZ ;  /* 0x0000660009037a10 */ /* 0x040fe40007ffe0ff */
[----:B------:R-:W-:Y:S02]  /*1ddf0*/  ISETP.LT.AND P1, PT, R12, c[0x0][0x17c], !P0 ;  /* 0x00005f000c007a0c */ /* 0x000fe40004721270 */
[----:B------:R-:W-:Y:S02]  /*1de00*/  LEA.HI.X.SX32 R9, R9, R0, 0x1, P6 ;  /* 0x0000000009097211 */ /* 0x000fe400030f0eff */
[----:B------:R-:W-:Y:S02]  /*1de10*/  IADD3 R12, R28, 0xcd, RZ ;  /* 0x000000cd1c0c7810 */ /* 0x000fe40007ffe0ff */
[----:B------:R-:W-:-:S02]  /*1de20*/  LEA R4, P6, R3, R2, 0x1 ;  /* 0x0000000203047211 */ /* 0x000fc400078c08ff */
[----:B------:R-:W-:Y:S02]  /*1de30*/  ISETP.LT.AND P5, PT, R12, c[0x0][0x17c], !P0 ;  /* 0x00005f000c007a0c */ /* 0x000fe400047a1270 */
[C---:B------:R-:W-:Y:S02]  /*1de40*/  LEA.HI.X.SX32 R5, R3.reuse, R0, 0x1, P6 ;  /* 0x0000000003057211 */ /* 0x040fe400030f0eff */
[----:B------:R-:W-:Y:S01]  /*1de50*/  IADD3 R12, R3, c[0x0][0x198], RZ ;  /* 0x00006600030c7a10 */ /* 0x000fe20007ffe0ff */
[----:B------:R0:W-:Y:S03]  /*1de60*/  @P4 STG.E.U16 [R8.64], R13 ;  /* 0x0000000d08004986 */ /* 0x0001e6000c101504 */
[C---:B------:R-:W-:Y:S02]  /*1de70*/  IADD3 R3, R12.reuse, c[0x0][0x198], RZ ;  /* 0x000066000c037a10 */ /* 0x040fe40007ffe0ff */
[----:B0-----:R-:W-:-:S04]  /*1de80*/  LEA R8, P6, R12, R2, 0x1 ;  /* 0x000000020c087211 */ /* 0x001fc800078c08ff */
[----:B------:R-:W-:Y:S02]  /*1de90*/  LEA.HI.X.SX32 R9, R12, R0, 0x1, P6 ;  /* 0x000000000c097211 */ /* 0x000fe400030f0eff */
[C---:B------:R-:W-:Y:S01]  /*1dea0*/  IADD3 R16, R28.reuse, 0xce, RZ ;  /* 0x000000ce1c107810 */ /* 0x040fe20007ffe0ff */
[----:B----4-:R0:W-:Y:S02]  /*1deb0*/  @P3 STG.E.U16 [R4.64], R25 ;  /* 0x0000001904003986 */ /* 0x0101e4000c101504 */
[----:B0-----:R-:W-:Y:S02]  /*1dec0*/  IADD3 R4, R28, 0xcf, RZ ;  /* 0x000000cf1c047810 */ /* 0x001fe40007ffe0ff */
[----:B------:R-:W-:Y:S02]  /*1ded0*/  PRMT R5, R25, 0x7632, R5 ;  /* 0x0000763219057816 */ /* 0x000fe40000000005 */
[----:B------:R-:W-:Y:S01]  /*1dee0*/  ISETP.LT.AND P3, PT, R4, c[0x0][0x17c], !P0 ;  /* 0x00005f0004007a0c */ /* 0x000fe20004761270 */
[----:B------:R-:W4:Y:S01]  /*1def0*/  LDL.LU R25, [R1+0x68] ;  /* 0x0000680001197983 */ /* 0x000f220000300800 */
[----:B------:R-:W-:-:S03]  /*1df00*/  LEA R4, P6, R3, R2, 0x1 ;  /* 0x0000000203047211 */ /* 0x000fc600078c08ff */
[----:B------:R0:W-:Y:S01]  /*1df10*/  @P2 STG.E.U16 [R8.64], R5 ;  /* 0x0000000508002986 */ /* 0x0001e2000c101504 */
[----:B------:R-:W-:Y:S02]  /*1df20*/  ISETP.LT.AND P4, PT, R16, c[0x0][0x17c], !P0 ;  /* 0x00005f0010007a0c */ /* 0x000fe40004781270 */
[C---:B0-----:R-:W-:Y:S02]  /*1df30*/  LEA.HI.X.SX32 R5, R3.reuse, R0, 0x1, P6 ;  /* 0x0000000003057211 */ /* 0x041fe400030f0eff */
[----:B------:R-:W-:-:S04]  /*1df40*/  IADD3 R9, R3, c[0x0][0x198], RZ ;  /* 0x0000660003097a10 */ /* 0x000fc80007ffe0ff */
        /* <DEDUP_REMOVED lines=16> */
[----:B------:R-:W-:-:S04]  /*1e050*/  IADD3 R12, R3, c[0x0][0x198], RZ ;  /* 0x00006600030c7a10 */ /* 0x000fc80007ffe0ff */
[----:B------:R-:W-:Y:S02]  /*1e060*/  LEA R8, P6, R12, R2, 0x1 ;  /* 0x000000020c087211 */ /* 0x000fe400078c08ff */
[----:B------:R-:W-:Y:S02]  /*1e070*/  IADD3 R4, R28, 0xd3, RZ ;  /* 0x000000d31c047810 */ /* 0x000fe40007ffe0ff */
[C---:B------:R-:W-:Y:S02]  /*1e080*/  LEA.HI.X.SX32 R9, R12.reuse, R0, 0x1, P6 ;  /* 0x000000000c097211 */ /* 0x040fe400030f0eff */
[----:B------:R-:W-:Y:S02]  /*1e090*/  IADD3 R3, R12, c[0x0][0x198], RZ ;  /* 0x000066000c037a10 */ /* 0x000fe40007ffe0ff */
[----:B------:R-:W-:Y:S01]  /*1e0a0*/  ISETP.LT.AND P4, PT, R4, c[0x0][0x17c], !P0 ;  /* 0x00005f0004007a0c */ /* 0x000fe20004781270 */
[----:B------:R0:W-:Y:S01]  /*1e0b0*/  @P3 STG.E.U16 [R8.64], R5 ;  /* 0x0000000508003986 */ /* 0x0001e2000c101504 */
[----:B------:R-:W-:-:S02]  /*1e0c0*/  LEA R4, P6, R3, R2, 0x1 ;  /* 0x0000000203047211 */ /* 0x000fc400078c08ff */
[C---:B------:R-:W-:Y:S02]  /*1e0d0*/  IADD3 R16, R28.reuse, 0xd2, RZ ;  /* 0x000000d21c107810 */ /* 0x040fe40007ffe0ff */
[----:B------:R-:W-:Y:S02]  /*1e0e0*/  IADD3 R12, R28, 0xd4, RZ ;  /* 0x000000d41c0c7810 */ /* 0x000fe40007ffe0ff */
[----:B------:R-:W-:Y:S02]  /*1e0f0*/  ISETP.LT.AND P5, PT, R16, c[0x0][0x17c], !P0 ;  /* 0x00005f0010007a0c */ /* 0x000fe400047a1270 */
[C---:B0-----:R-:W-:Y:S02]  /*1e100*/  IADD3 R9, R3.reuse, c[0x0][0x198], RZ ;  /* 0x0000660003097a10 */ /* 0x041fe40007ffe0ff */
[----:B------:R-:W-:Y:S02]  /*1e110*/  LEA.HI.X.SX32 R5, R3, R0, 0x1, P6 ;  /* 0x0000000003057211 */ /* 0x000fe400030f0eff */
[----:B------:R-:W-:-:S02]  /*1e120*/  LEA R8, P6, R9, R2, 0x1 ;  /* 0x0000000209087211 */ /* 0x000fc400078c08ff */
[C---:B------:R-:W-:Y:S02]  /*1e130*/  IADD3 R3, R9.reuse, c[0x0][0x198], RZ ;  /* 0x0000660009037a10 */ /* 0x040fe40007ffe0ff */
[----:B------:R-:W-:Y:S02]  /*1e140*/  ISETP.LT.AND P3, PT, R12, c[0x0][0x17c], !P0 ;  /* 0x00005f000c007a0c */ /* 0x000fe40004761270 */
[----:B------:R-:W-:Y:S02]  /*1e150*/  LEA.HI.X.SX32 R9, R9, R0, 0x1, P6 ;  /* 0x0000000009097211 */ /* 0x000fe400030f0eff */
[----:B------:R-:W-:Y:S01]  /*1e160*/  IADD3 R12, R28, 0xd5, RZ ;  /* 0x000000d51c0c7810 */ /* 0x000fe20007ffe0ff */
[----:B----4-:R0:W-:Y:S01]  /*1e170*/  @P2 STG.E.U16 [R4.64], R25 ;  /* 0x0000001904002986 */ /* 0x0101e2000c101504 */
[----:B------:R-:W-:Y:S02]  /*1e180*/  PRMT R13, R25, 0x7632, R13 ;  /* 0x00007632190d7816 */ /* 0x000fe4000000000d */
[----:B------:R-:W-:-:S02]  /*1e190*/  ISETP.LT.AND P2, PT, R12, c[0x0][0x17c], !P0 ;  /* 0x00005f000c007a0c */ /* 0x000fc40004741270 */
[C---:B------:R-:W-:Y:S02]  /*1e1a0*/  IADD3 R12, R3.reuse, c[0x0][0x198], RZ ;  /* 0x00006600030c7a10 */ /* 0x040fe40007ffe0ff */
[----:B0-----:R-:W-:-:S04]  /*1e1b0*/  LEA R4, P6, R3, R2, 0x1 ;  /* 0x0000000203047211 */ /* 0x001fc800078c08ff */
        /* <DEDUP_REMOVED lines=8> */
[----:B------:R-:W-:Y:S01]  /*1e240*/  ISETP.LT.AND P5, PT, R4, c[0x0][0x17c], !P0 ;  /* 0x00005f0004007a0c */ /* 0x000fe200047a1270 */
[----:B------:R-:W2:Y:S01]  /*1e250*/  LDL.LU R24, [R1+0x4c] ;  /* 0x00004c0001187983 */ /* 0x000ea20000300800 */
[----:B------:R-:W-:-:S03]  /*1e260*/  LEA R4, P6, R3, R2, 0x1 ;  /* 0x0000000203047211 */ /* 0x000fc600078c08ff */
[----:B------:R0:W-:Y:S02]  /*1e270*/  @P4 STG.E.U16 [R8.64], R5 ;  /* 0x0000000508004986 */ /* 0x0001e4000c101504 */
[----:B0-----:R-:W-:Y:S02]  /*1e280*/  LEA.HI.X.SX32 R5, R3, R0, 0x1, P6 ;  /* 0x0000000003057211 */ /* 0x001fe400030f0eff */
[----:B---3--:R-:W-:-:S03]  /*1e290*/  PRMT R13, R29, 0x7632, R13 ;  /* 0x000076321d0d7816 */ /* 0x008fc6000000000d */
[----:B------:R0:W-:Y:S04]  /*1e2a0*/  @P3 STG.E.U16 [R4.64], R29 ;  /* 0x0000001d04003986 */ /* 0x0001e8000c101504 */
[----:B0-----:R-:W3:Y:S01]  /*1e2b0*/  LDL.LU R29, [R1+0x5c] ;  /* 0x00005c00011d7983 */ /* 0x001ee20000300800 */
[----:B------:R-:W-:Y:S02]  /*1e2c0*/  IADD3 R9, R3, c[0x0][0x198], RZ ;  /* 0x0000660003097a10 */ /* 0x000fe40007ffe0ff */
[C---:B------:R-:W-:Y:S01]  /*1e2d0*/  IADD3 R16, R28.reuse, 0xd6, RZ ;  /* 0x000000d61c107810 */ /* 0x040fe20007ffe0ff */
[----:B------:R-:W4:Y:S01]  /*1e2e0*/  LDL.LU R25, [R1+0x2c] ;  /* 0x00002c0001197983 */ /* 0x000f220000300800 */
[----:B------:R-:W-:Y:S02]  /*1e2f0*/  IADD3 R12, R28, 0xd8, RZ ;  /* 0x000000d81c0c7810 */ /* 0x000fe40007ffe0ff */
[----:B------:R-:W-:-:S02]  /*1e300*/  LEA R8, P6, R9, R2, 0x1 ;  /* 0x0000000209087211 */ /* 0x000fc400078c08ff */
[----:B------:R-:W-:Y:S02]  /*1e310*/  ISETP.LT.AND P1, PT, R16, c[0x0][0x17c], !P0 ;  /* 0x00005f0010007a0c */ /* 0x000fe40004721270 */
[C---:B------:R-:W-:Y:S02]  /*1e320*/  IADD3 R3, R9.reuse, c[0x0][0x198], RZ ;  /* 0x0000660009037a10 */ /* 0x040fe40007ffe0ff */
[----:B------:R-:W-:Y:S02]  /*1e330*/  ISETP.LT.AND P4, PT, R12, c[0x0][0x17c], !P0 ;  /* 0x00005f000c007a0c */ /* 0x000fe40004781270 */
[----:B------:R-:W-:Y:S02]  /*1e340*/  IADD3 R12, R28, 0xd9, RZ ;  /* 0x000000d91c0c7810 */ /* 0x000fe40007ffe0ff */
[----:B------:R-:W-:Y:S02]  /*1e350*/  LEA.HI.X.SX32 R9, R9, R0, 0x1, P6 ;  /* 0x0000000009097211 */ /* 0x000fe400030f0eff */
[----:B------:R-:W-:-:S02]  /*1e360*/  LEA R4, P6, R3, R2, 0x1 ;  /* 0x0000000203047211 */ /* 0x000fc400078c08ff */
[----:B------:R-:W-:Y:S02]  /*1e370*/  ISETP.LT.AND P3, PT, R12, c[0x0][0x17c], !P0 ;  /* 0x00005f000c007a0c */ /* 0x000fe40004761270 */
[C---:B------:R-:W-:Y:S02]  /*1e380*/  IADD3 R12, R3.reuse, c[0x0][0x198], RZ ;  /* 0x00006600030c7a10 */ /* 0x040fe40007ffe0ff */
[----:B------:R-:W-:Y:S01]  /*1e390*/  LEA.HI.X.SX32 R5, R3, R0, 0x1, P6 ;  /* 0x0000000003057211 */ /* 0x000fe200030f0eff */
[----:B------:R0:W-:Y:S01]  /*1e3a0*/  @P2 STG.E.U16 [R8.64], R13 ;  /* 0x0000000d08002986 */ /* 0x0001e2000c101504 */
[----:B------:R-:W-:-:S03]  /*1e3b0*/  IADD3 R3, R12, c[0x0][0x198], RZ ;  /* 0x000066000c037a10 */ /* 0x000fc60007ffe0ff */
[----:B------:R1:W-:Y:S01]  /*1e3c0*/  @P1 STG.E.U16 [R4.64], R26 ;  /* 0x0000001a04001986 */ /* 0x0003e2000c101504 */
        /* <DEDUP_REMOVED lines=8> */
[----:B------:R-:W-:Y:S02]  /*1e450*/  IADD3 R16, R28, 0xda, RZ ;  /* 0x000000da1c107810 */ /* 0x000fe40007ffe0ff */
[C---:B------:R-:W-:Y:S02]  /*1e460*/  LEA.HI.X.SX32 R5, R3.reuse, R0, 0x1, P6 ;  /* 0x0000000003057211 */ /* 0x040fe400030f0eff */
[----:B------:R-:W-:Y:S02]  /*1e470*/  ISETP.LT.AND P5, PT, R12, c[0x0][0x17c], !P0 ;  /* 0x00005f000c007a0c */ /* 0x000fe400047a1270 */
[----:B0-----:R-:W-:Y:S02]  /*1e480*/  IADD3 R9, R3, c[0x0][0x198], RZ ;  /* 0x0000660003097a10 */ /* 0x001fe40007ffe0ff */
[----:B------:R-:W-:Y:S02]  /*1e490*/  IADD3 R12, R28, 0xdd, RZ ;  /* 0x000000dd1c0c7810 */ /* 0x000fe40007ffe0ff */
[----:B------:R-:W-:-:S02]  /*1e4a0*/  LEA R8, P6, R9, R2, 0x1 ;  /* 0x0000000209087211 */ /* 0x000fc400078c08ff */
[----:B------:R-:W-:Y:S02]  /*1e4b0*/  ISETP.LT.AND P2, PT, R16, c[0x0][0x17c], !P0 ;  /* 0x00005f0010007a0c */ /* 0x000fe40004741270 */
[C---:B------:R-:W-:Y:S01]  /*1e4c0*/  IADD3 R3, R9.reuse, c[0x0][0x198], RZ ;  /* 0x0000660009037a10 */ /* 0x040fe20007ffe0ff */
[----:B------:R0:W-:Y:S01]  /*1e4d0*/  @P4 STG.E.U16 [R4.64], R6 ;  /* 0x0000000604004986 */ /* 0x0001e2000c101504 */
[----:B------:R-:W-:Y:S02]  /*1e4e0*/  ISETP.LT.AND P4, PT, R12, c[0x0][0x17c], !P0 ;  /* 0x00005f000c007a0c */ /* 0x000fe40004781270 */
[----:B------:R-:W-:Y:S02]  /*1e4f0*/  LEA.HI.X.SX32 R9, R9, R0, 0x1, P6 ;  /* 0x0000000009097211 */ /* 0x000fe400030f0eff */
[----:B------:R-:W-:Y:S02]  /*1e500*/  PRMT R12, R6, 0x7632, R12 ;  /* 0x00007632060c7816 */ /* 0x000fe4000000000c */
[----:B------:R-:W-:-:S02]  /*1e510*/  IADD3 R13, R28, 0xde, RZ ;  /* 0x000000de1c0d7810 */ /* 0x000fc40007ffe0ff */
[C---:B0-----:R-:W-:Y:S02]  /*1e520*/  LEA R4, P6, R3.reuse, R2, 0x1 ;  /* 0x0000000203047211 */ /* 0x041fe400078c08ff */
[C---:B------:R-:W-:Y:S01]  /*1e530*/  IADD3 R6, R3.reuse, c[0x0][0x198], RZ ;  /* 0x0000660003067a10 */ /* 0x040fe20007ffe0ff */
[----:B------:R0:W-:Y:S01]  /*1e540*/  @P3 STG.E.U16 [R8.64], R12 ;  /* 0x0000000c08003986 */ /* 0x0001e2000c101504 */
[----:B------:R-:W-:Y:S02]  /*1e550*/  LEA.HI.X.SX32 R5, R3, R0, 0x1, P6 ;  /* 0x0000000003057211 */ /* 0x000fe400030f0eff */
[----:B------:R-:W-:Y:S02]  /*1e560*/  ISETP.LT.AND P3, PT, R13, c[0x0][0x17c], !P0 ;  /* 0x00005f000d007a0c */ /* 0x000fe40004761270 */
[----:B------:R-:W-:Y:S01]  /*1e570*/  IADD3 R13, R28, 0xdf, RZ ;  /* 0x000000df1c0d7810 */ /* 0x000fe20007ffe0ff */
[----:B------:R1:W-:Y:S01]  /*1e580*/  @P2 STG.E.U16 [R4.64], R10 ;  /* 0x0000000a04002986 */ /* 0x0003e2000c101504 */
[----:B------:R-:W-:-:S02]  /*1e590*/  IADD3 R3, R6, c[0x0][0x198], RZ ;  /* 0x0000660006037a10 */ /* 0x000fc40007ffe0ff */
[C---:B0-----:R-:W-:Y:S02]  /*1e5a0*/  LEA R8, P6, R6.reuse, R2, 0x1 ;  /* 0x0000000206087211 */ /* 0x041fe400078c08ff */
[----:B------:R-:W-:Y:S02]  /*1e5b0*/  ISETP.LT.AND P2, PT, R13, c[0x0][0x17c], !P0 ;  /* 0x00005f000d007a0c */ /* 0x000fe40004741270 */
[----:B------:R-:W-:Y:S02]  /*1e5c0*/  LEA.HI.X.SX32 R9, R6, R0, 0x1, P6 ;  /* 0x0000000006097211 */ /* 0x000fe400030f0eff */
[----:B-1----:R-:W-:Y:S02]  /*1e5d0*/  PRMT R5, R10, 0x7632, R5 ;  /* 0x000076320a057816 */ /* 0x002fe40000000005 */
[C---:B------:R-:W-:Y:S02]  /*1e5e0*/  LEA R4, P6, R3.reuse, R2, 0x1 ;  /* 0x0000000203047211 */ /* 0x040fe400078c08ff */
[----:B------:R-:W-:Y:S01]  /*1e5f0*/  IADD3 R13, R3, c[0x0][0x198], RZ ;  /* 0x00006600030d7a10 */ /* 0x000fe20007ffe0ff */
[----:B------:R0:W-:Y:S01]  /*1e600*/  @P1 STG.E.U16 [R8.64], R5 ;  /* 0x0000000508001986 */ /* 0x0001e2000c101504 */
[----:B------:R-:W-:-:S02]  /*1e610*/  PRMT R10, R14, 0x7632, R10 ;  /* 0x000076320e0a7816 */ /* 0x000fc4000000000a */
[----:B0-----:R-:W-:Y:S02]  /*1e620*/  LEA.HI.X.SX32 R5, R3, R0, 0x1, P6 ;  /* 0x0000000003057211 */ /* 0x001fe400030f0eff */
[C---:B------:R-:W-:Y:S02]  /*1e630*/  LEA R8, P6, R13.reuse, R2, 0x1 ;  /* 0x000000020d087211 */ /* 0x040fe400078c08ff */
[C---:B------:R-:W-:Y:S01]  /*1e640*/  IADD3 R3, R13.reuse, c[0x0][0x198], RZ ;  /* 0x000066000d037a10 */ /* 0x040fe20007ffe0ff */
[----:B------:R0:W-:Y:S01]  /*1e650*/  @P5 STG.E.U16 [R4.64], R14 ;  /* 0x0000000e04005986 */ /* 0x0001e2000c101504 */
[----:B------:R-:W-:Y:S02]  /*1e660*/  LEA.HI.X.SX32 R9, R13, R0, 0x1, P6 ;  /* 0x000000000d097211 */ /* 0x000fe400030f0eff */
[C---:B------:R-:W-:Y:S02]  /*1e670*/  IADD3 R13, R3.reuse, c[0x0][0x198], RZ ;  /* 0x00006600030d7a10 */ /* 0x040fe40007ffe0ff */
[----:B------:R-:W-:Y:S01]  /*1e680*/  IADD3 R6, R28, 0xe0, RZ ;  /* 0x000000e01c067810 */ /* 0x000fe20007ffe0ff */
[----:B------:R1:W-:Y:S01]  /*1e690*/  @P4 STG.E.U16 [R8.64], R10 ;  /* 0x0000000a08004986 */ /* 0x0003e2000c101504 */
[----:B0-----:R-:W-:-:S04]  /*1e6a0*/  LEA R4, P6, R3, R2, 0x1 ;  /* 0x0000000203047211 */ /* 0x001fc800078c08ff */
[----:B------:R-:W-:Y:S02]  /*1e6b0*/  LEA.HI.X.SX32 R5, R3, R0, 0x1, P6 ;  /* 0x0000000003057211 */ /* 0x000fe400030f0eff */
[C---:B-1----:R-:W-:Y:S02]  /*1e6c0*/  LEA R8, P6, R13.reuse, R2, 0x1 ;  /* 0x000000020d087211 */ /* 0x042fe400078c08ff */
[----:B------:R-:W-:Y:S01]  /*1e6d0*/  ISETP.LT.AND P1, PT, R6, c[0x0][0x17c], !P0 ;  /* 0x00005f0006007a0c */ /* 0x000fe20004721270 */
[----:B------:R0:W-:Y:S01]  /*1e6e0*/  @P3 STG.E.U16 [R4.64], R18 ;  /* 0x0000001204003986 */ /* 0x0001e2000c101504 */
[C---:B------:R-:W-:Y:S02]  /*1e6f0*/  IADD3 R3, R13.reuse, c[0x0][0x198], RZ ;  /* 0x000066000d037a10 */ /* 0x040fe40007ffe0ff */
[----:B------:R-:W-:Y:S02]  /*1e700*/  IADD3 R6, R28, 0xe1, RZ ;  /* 0x000000e11c067810 */ /* 0x000fe40007ffe0ff */
[----:B------:R-:W-:-:S02]  /*1e710*/  LEA.HI.X.SX32 R9, R13, R0, 0x1, P6 ;  /* 0x000000000d097211 */ /* 0x000fc400030f0eff */
[----:B------:R-:W-:Y:S02]  /*1e720*/  ISETP.LT.AND P5, PT, R6, c[0x0][0x17c], !P0 ;  /* 0x00005f0006007a0c */ /* 0x000fe400047a1270 */
[----:B0-----:R-:W-:Y:S02]  /*1e730*/  PRMT R5, R18, 0x7632, R5 ;  /* 0x0000763212057816 */ /* 0x001fe40000000005 */
[C---:B------:R-:W-:Y:S02]  /*1e740*/  LEA R4, P6, R3.reuse, R2, 0x1 ;  /* 0x0000000203047211 */ /* 0x040fe400078c08ff */
[----:B------:R-:W-:Y:S01]  /*1e750*/  IADD3 R17, R3, c[0x0][0x198], RZ ;  /* 0x0000660003117a10 */ /* 0x000fe20007ffe0ff */
[----:B------:R0:W-:Y:S01]  /*1e760*/  @P2 STG.E.U16 [R8.64], R5 ;  /* 0x0000000508002986 */ /* 0x0001e2000c101504 */
[----:B------:R-:W-:Y:S02]  /*1e770*/  IADD3 R6, R28, 0xe2, RZ ;  /* 0x000000e21c067810 */ /* 0x000fe40007ffe0ff */
[----:B------:R-:W-:-:S02]  /*1e780*/  IADD3 R13, R17, c[0x0][0x198], RZ ;  /* 0x00006600110d7a10 */ /* 0x000fc40007ffe0ff */
[----:B------:R-:W-:Y:S02]  /*1e790*/  ISETP.LT.AND P4, PT, R6, c[0x0][0x17c], !P0 ;  /* 0x00005f0006007a0c */ /* 0x000fe40004781270 */
[----:B0-----:R-:W-:Y:S02]  /*1e7a0*/  LEA.HI.X.SX32 R5, R3, R0, 0x1, P6 ;  /* 0x0000000003057211 */ /* 0x001fe400030f0eff */
[----:B------:R-:W-:-:S04]  /*1e7b0*/  LEA R8, P6, R17, R2, 0x1 ;  /* 0x0000000211087211 */ /* 0x000fc800078c08ff */
[----:B------:R-:W-:Y:S02]  /*1e7c0*/  LEA.HI.X.SX32 R9, R17, R0, 0x1, P6 ;  /* 0x0000000011097211 */ /* 0x000fe400030f0eff */
[----:B--2---:R-:W-:Y:S01]  /*1e7d0*/  PRMT R3, R24, 0x7632, R3 ;  /* 0x0000763218037816 */ /* 0x004fe20000000003 */
[----:B------:R0:W-:Y:S04]  /*1e7e0*/  @P1 STG.E.U16 [R4.64], R24 ;  /* 0x0000001804001986 */ /* 0x0001e8000c101504 */
[----:B0-----:R-:W2:Y:S01]  /*1e7f0*/  LDL.LU R24, [R1+0x7c] ;  /* 0x00007c0001187983 */ /* 0x001ea20000300800 */
[----:B------:R-:W-:-:S04]  /*1e800*/  LEA R4, P6, R13, R2, 0x1 ;  /* 0x000000020d047211 */ /* 0x000fc800078c08ff */
[----:B------:R-:W-:Y:S01]  /*1e810*/  LEA.HI.X.SX32 R5, R13, R0, 0x1, P6 ;  /* 0x000000000d057211 */ /* 0x000fe200030f0eff */
[----:B------:R-:W-:Y:S01]  /*1e820*/  @P5 STG.E.U16 [R8.64], R3 ;  /* 0x0000000308005986 */ /* 0x000fe2000c101504 */
[----:B---3--:R-:W-:-:S03]  /*1e830*/  PRMT R10, R29, 0x7632, R10 ;  /* 0x000076321d0a7816 */ /* 0x008fc6000000000a */
[----:B------:R0:W-:Y:S04]  /*1e840*/  @P4 STG.E.U16 [R4.64], R29 ;  /* 0x0000001d04004986 */ /* 0x0001e8000c101504 */
[----:B0-----:R-:W3:Y:S01]  /*1e850*/  LDL.LU R29, [R1+0xac] ;  /* 0x0000ac00011d7983 */ /* 0x001ee20000300800 */
[----:B------:R-:W-:-:S04]  /*1e860*/  IADD3 R6, R28, 0xe3, RZ ;  /* 0x000000e31c067810 */ /* 0x000fc80007ffe0ff */
[----:B------:R-:W-:Y:S02]  /*1e870*/  ISETP.LT.AND P3, PT, R6, c[0x0][0x17c], !P0 ;  /* 0x00005f0006007a0c */ /* 0x000fe40004761270 */
[----:B------:R-:W-:Y:S02]  /*1e880*/  IADD3 R6, R28, 0xe4, RZ ;  /* 0x000000e41c067810 */ /* 0x000fe40007ffe0ff */
[----:B------:R-:W-:Y:S02]  /*1e890*/  IADD3 R17, R13, c[0x0][0x198], RZ ;  /* 0x000066000d117a10 */ /* 0x000fe40007ffe0ff */
[----:B------:R-:W-:Y:S02]  /*1e8a0*/  ISETP.LT.AND P2, PT, R6, c[0x0][0x17c], !P0 ;  /* 0x00005f0006007a0c */ /* 0x000fe40004741270 */
[----:B------:R-:W-:Y:S02]  /*1e8b0*/  IADD3 R6, R28, 0xe5, RZ ;  /* 0x000000e51c067810 */ /* 0x000fe40007ffe0ff */
[----:B------:R-:W-:-:S02]  /*1e8c0*/  LEA R8, P6, R17, R2, 0x1 ;  /* 0x0000000211087211 */ /* 0x000fc400078c08ff */
[C---:B------:R-:W-:Y:S02]  /*1e8d0*/  IADD3 R13, R17.reuse, c[0x0][0x198], RZ ;  /* 0x00006600110d7a10 */ /* 0x040fe40007ffe0ff */
[----:B------:R-:W-:Y:S02]  /*1e8e0*/  ISETP.LT.AND P1, PT, R6, c[0x0][0x17c], !P0 ;  /* 0x00005f0006007a0c */ /* 0x000fe40004721270 */
[----:B------:R-:W-:Y:S02]  /*1e8f0*/  IADD3 R6, R28, 0xe6, RZ ;  /* 0x000000e61c067810 */ /* 0x000fe40007ffe0ff */
[----:B------:R-:W-:Y:S02]  /*1e900*/  LEA.HI.X.SX32 R9, R17, R0, 0x1, P6 ;  /* 0x0000000011097211 */ /* 0x000fe400030f0eff */
[C---:B------:R-:W-:Y:S02]  /*1e910*/  LEA R4, P6, R13.reuse, R2, 0x1 ;  /* 0x000000020d047211 */ /* 0x040fe400078c08ff */
[----:B------:R-:W-:Y:S01]  /*1e920*/  IADD3 R17, R13, c[0x0][0x198], RZ ;  /* 0x000066000d117a10 */ /* 0x000fe20007ffe0ff */
[----:B------:R0:W-:Y:S01]  /*1e930*/  @P3 STG.E.U16 [R8.64], R10 ;  /* 0x0000000a08003986 */ /* 0x0001e2000c101504 */
[----:B------:R-:W-:-:S02]  /*1e940*/  ISETP.LT.AND P5, PT, R6, c[0x0][0x17c], !P0 ;  /* 0x00005f0006007a0c */ /* 0x000fc400047a1270 */
[----:B------:R-:W-:Y:S02]  /*1e950*/  IADD3 R6, R28, 0xe7, RZ ;  /* 0x000000e71c067810 */ /* 0x000fe40007ffe0ff */
[----:B------:R-:W-:Y:S02]  /*1e960*/  LEA.HI.X.SX32 R5, R13, R0, 0x1, P6 ;  /* 0x000000000d057211 */ /* 0x000fe400030f0eff */
[C---:B------:R-:W-:Y:S02]  /*1e970*/  IADD3 R13, R17.reuse, c[0x0][0x198], RZ ;  /* 0x00006600110d7a10 */ /* 0x040fe40007ffe0ff */
[----:B------:R-:W-:Y:S02]  /*1e980*/  ISETP.LT.AND P4, PT, R6, c[0x0][0x17c], !P0 ;  /* 0x00005f0006007a0c */ /* 0x000fe40004781270 */
[----:B0-----:R-:W-:Y:S01]  /*1e990*/  LEA R8, P6, R17, R2, 0x1 ;  /* 0x0000000211087211 */ /* 0x001fe200078c08ff */
[----:B----4-:R0:W-:Y:S01]  /*1e9a0*/  @P2 STG.E.U16 [R4.64], R25 ;  /* 0x0000001904002986 */ /* 0x0101e2000c101504 */
[----:B------:R-:W-:-:S02]  /*1e9b0*/  PRMT R6, R25, 0x7632, R6 ;  /* 0x0000763219067816 */ /* 0x000fc40000000006 */
[----:B------:R-:W-:Y:S02]  /*1e9c0*/  LEA.HI.X.SX32 R9, R17, R0, 0x1, P6 ;  /* 0x0000000011097211 */ /* 0x000fe400030f0eff */
[C---:B------:R-:W-:Y:S02]  /*1e9d0*/  IADD3 R17, R13.reuse, c[0x0][0x198], RZ ;  /* 0x000066000d117a10 */ /* 0x040fe40007ffe0ff */
[----:B------:R-:W-:Y:S01]  /*1e9e0*/  IADD3 R3, R28, 0xe8, RZ ;  /* 0x000000e81c037810 */ /* 0x000fe20007ffe0ff */
[----:B0-----:R-:W4:Y:S01]  /*1e9f0*/  LDL.LU R25, [R1+0x9c] ;  /* 0x00009c0001197983 */ /* 0x001f220000300800 */
[----:B------:R-:W-:-:S03]  /*1ea00*/  LEA R4, P6, R13, R2, 0x1 ;  /* 0x000000020d047211 */ /* 0x000fc600078c08ff */
[----:B------:R0:W-:Y:S01]  /*1ea10*/  @P1 STG.E.U16 [R8.64], R6 ;  /* 0x0000000608001986 */ /* 0x0001e2000c101504 */
[----:B------:R-:W-:Y:S02]  /*1ea20*/  LEA.HI.X.SX32 R5, R13, R0, 0x1, P6 ;  /* 0x000000000d057211 */ /* 0x000fe400030f0eff */
[----:B------:R-:W-:Y:S02]  /*1ea30*/  ISETP.LT.AND P3, PT, R3, c[0x0][0x17c], !P0 ;  /* 0x00005f0003007a0c */ /* 0x000fe40004761270 */
[C---:B------:R-:W-:Y:S02]  /*1ea40*/  IADD3 R13, R17.reuse, c[0x0][0x198], RZ ;  /* 0x00006600110d7a10 */ /* 0x040fe40007ffe0ff */
[----:B0-----:R-:W-:-:S04]  /*1ea50*/  LEA R8, P6, R17, R2, 0x1 ;  /* 0x0000000211087211 */ /* 0x001fc800078c08ff */
        /* <DEDUP_REMOVED lines=10> */
[C---:B------:R-:W-:Y:S02]  /*1eb00*/  IADD3 R3, R28.reuse, 0xe9, RZ ;  /* 0x000000e91c037810 */ /* 0x040fe40007ffe0ff */
[----:B------:R-:W-:Y:S02]  /*1eb10*/  IADD3 R17, R13, c[0x0][0x198], RZ ;  /* 0x000066000d117a10 */ /* 0x000fe40007ffe0ff */
[----:B------:R-:W-:Y:S02]  /*1eb20*/  ISETP.LT.AND P2, PT, R3, c[0x0][0x17c], !P0 ;  /* 0x00005f0003007a0c */ /* 0x000fe40004741270 */
[----:B------:R-:W-:-:S02]  /*1eb30*/  IADD3 R3, R28, 0xea, RZ ;  /* 0x000000ea1c037810 */ /* 0x000fc40007ffe0ff */
[----:B------:R-:W-:Y:S02]  /*1eb40*/  LEA R8, P6, R17, R2, 0x1 ;  /* 0x0000000211087211 */ /* 0x000fe400078c08ff */
[----:B------:R-:W-:Y:S02]  /*1eb50*/  ISETP.LT.AND P1, PT, R3, c[0x0][0x17c], !P0 ;  /* 0x00005f0003007a0c */ /* 0x000fe40004721270 */
[C---:B------:R-:W-:Y:S02]  /*1eb60*/  IADD3 R13, R17.reuse, c[0x0][0x198], RZ ;  /* 0x00006600110d7a10 */ /* 0x040fe40007ffe0ff */
[----:B------:R-:W-:Y:S02]  /*1eb70*/  IADD3 R3, R28, 0xeb, RZ ;  /* 0x000000eb1c037810 */ /* 0x000fe40007ffe0ff */
[----:B------:R-:W-:Y:S02]  /*1eb80*/  LEA.HI.X.SX32 R9, R17, R0, 0x1, P6 ;  /* 0x0000000011097211 */ /* 0x000fe400030f0eff */
[----:B------:R-:W-:-:S02]  /*1eb90*/  LEA R4, P6, R13, R2, 0x1 ;  /* 0x000000020d047211 */ /* 0x000fc400078c08ff */
[----:B------:R-:W-:Y:S02]  /*1eba0*/  ISETP.LT.AND P5, PT, R3, c[0x0][0x17c], !P0 ;  /* 0x00005f0003007a0c */ /* 0x000fe400047a1270 */
[C---:B------:R-:W-:Y:S02]  /*1ebb0*/  IADD3 R17, R13.reuse, c[0x0][0x198], RZ ;  /* 0x000066000d117a10 */ /* 0x040fe40007ffe0ff */
[----:B------:R-:W-:Y:S01]  /*1ebc0*/  IADD3 R3, R28, 0xec, RZ ;  /* 0x000000ec1c037810 */ /* 0x000fe20007ffe0ff */
[----:B------:R0:W-:Y:S01]  /*1ebd0*/  @P2 STG.E.U16 [R8.64], R6 ;  /* 0x0000000608002986 */ /* 0x0001e2000c101504 */
[----:B------:R-:W-:Y:S02]  /*1ebe0*/  LEA.HI.X.SX32 R5, R13, R0, 0x1, P6 ;  /* 0x000000000d057211 */ /* 0x000fe400030f0eff */
[----:B------:R-:W-:Y:S02]  /*1ebf0*/  ISETP.LT.AND P4, PT, R3, c[0x0][0x17c], !P0 ;  /* 0x00005f0003007a0c */ /* 0x000fe40004781270 */
[----:B------:R-:W-:-:S02]  /*1ec00*/  IADD3 R13, R17, c[0x0][0x198], RZ ;  /* 0x00006600110d7a10 */ /* 0x000fc40007ffe0ff */
[----:B------:R-:W-:Y:S02]  /*1ec10*/  IADD3 R3, R28, 0xed, RZ ;  /* 0x000000ed1c037810 */ /* 0x000fe40007ffe0ff */
[----:B0-----:R-:W-:Y:S01]  /*1ec20*/  LEA R8, P6, R17, R2, 0x1 ;  /* 0x0000000211087211 */ /* 0x001fe200078c08ff */
[----:B----4-:R0:W-:Y:S01]  /*1ec30*/  @P1 STG.E.U16 [R4.64], R25 ;  /* 0x0000001904001986 */ /* 0x0101e2000c101504 */
[----:B------:R-:W-:Y:S02]  /*1ec40*/  PRMT R10, R25, 0x7632, R10 ;  /* 0x00007632190a7816 */ /* 0x000fe4000000000a */
[----:B------:R-:W-:Y:S02]  /*1ec50*/  LEA.HI.X.SX32 R9, R17, R0, 0x1, P6 ;  /* 0x0000000011097211 */ /* 0x000fe400030f0eff */
[----:B------:R-:W-:Y:S02]  /*1ec60*/  ISETP.LT.AND P3, PT, R3, c[0x0][0x17c], !P0 ;  /* 0x00005f0003007a0c */ /* 0x000fe40004761270 */
[----:B------:R-:W-:-:S02]  /*1ec70*/  IADD3 R17, R13, c[0x0][0x198], RZ ;  /* 0x000066000d117a10 */ /* 0x000fc40007ffe0ff */
[----:B------:R-:W-:Y:S02]  /*1ec80*/  IADD3 R3, R28, 0xee, RZ ;  /* 0x000000ee1c037810 */ /* 0x000fe40007ffe0ff */
[C---:B0-----:R-:W-:Y:S01]  /*1ec90*/  LEA R4, P6, R13.reuse, R2, 0x1 ;  /* 0x000000020d047211 */ /* 0x041fe200078c08ff */
[----:B------:R-:W4:Y:S03]  /*1eca0*/  LDL.LU R25, [R1+0x6c] ;  /* 0x00006c0001197983 */ /* 0x000f260000300800 */
[----:B------:R-:W-:Y:S01]  /*1ecb0*/  LEA.HI.X.SX32 R5, R13, R0, 0x1, P6 ;  /* 0x000000000d057211 */ /* 0x000fe200030f0eff */
[----:B------:R0:W-:Y:S01]  /*1ecc0*/  @P5 STG.E.U16 [R8.64], R10 ;  /* 0x0000000a08005986 */ /* 0x0001e2000c101504 */
[----:B------:R-:W-:Y:S02]  /*1ecd0*/  ISETP.LT.AND P2, PT, R3, c[0x0][0x17c], !P0 ;  /* 0x00005f0003007a0c */ /* 0x000fe40004741270 */
[----:B------:R-:W-:-:S02]  /*1ece0*/  IADD3 R13, R17, c[0x0][0x198], RZ ;  /* 0x00006600110d7a10 */ /* 0x000fc40007ffe0ff */
[----:B0-----:R-:W-:-:S04]  /*1ecf0*/  LEA R8, P6, R17, R2, 0x1 ;  /* 0x0000000211087211 */ /* 0x001fc800078c08ff */
[----:B------:R-:W-:Y:S02]  /*1ed00*/  LEA.HI.X.SX32 R9, R17, R0, 0x1, P6 ;  /* 0x0000000011097211 */ /* 0x000fe400030f0eff */
[C---:B------:R-:W-:Y:S02]  /*1ed10*/  LEA R12, P6, R13.reuse, R2, 0x1 ;  /* 0x000000020d0c7211 */ /* 0x040fe400078c08ff */
[C---:B------:R-:W-:Y:S02]  /*1ed20*/  IADD3 R17, R13.reuse, c[0x0][0x198], RZ ;  /* 0x000066000d117a10 */ /* 0x040fe40007ffe0ff */
[----:B------:R-:W-:Y:S02]  /*1ed30*/  LEA.HI.X.SX32 R13, R13, R0, 0x1, P6 ;  /* 0x000000000d0d7211 */ /* 0x000fe400030f0eff */
[----:B--2---:R-:W-:Y:S01]  /*1ed40*/  PRMT R6, R24, 0x7632, R6 ;  /* 0x0000763218067816 */ /* 0x004fe20000000006 */
[----:B------:R0:W-:Y:S04]  /*1ed50*/  @P4 STG.E.U16 [R4.64], R24 ;  /* 0x0000001804004986 */ /* 0x0001e8000c101504 */
[----:B0-----:R-:W2:Y:S04]  /*1ed60*/  LDL.LU R24, [R1+0x3c] ;  /* 0x00003c0001187983 */ /* 0x001ea80000300800 */
[----:B------:R-:W-:Y:S01]  /*1ed70*/  @P3 STG.E.U16 [R8.64], R6 ;  /* 0x0000000608003986 */ /* 0x000fe2000c101504 */
[----:B---3--:R-:W-:-:S03]  /*1ed80*/  PRMT R10, R29, 0x7632, R10 ;  /* 0x000076321d0a7816 */ /* 0x008fc6000000000a */
[----:B------:R0:W-:Y:S04]  /*1ed90*/  @P2 STG.E.U16 [R12.64], R29 ;  /* 0x0000001d0c002986 */ /* 0x0001e8000c101504 */
[----:B0-----:R-:W3:Y:S01]  /*1eda0*/  LDL.LU R29, [R1+0x1c] ;  /* 0x00001c00011d7983 */ /* 0x001ee20000300800 */
[----:B------:R-:W-:-:S04]  /*1edb0*/  IADD3 R3, R28, 0xef, RZ ;  /* 0x000000ef1c037810 */ /* 0x000fc80007ffe0ff */
[----:B------:R-:W-:Y:S02]  /*1edc0*/  ISETP.LT.AND P1, PT, R3, c[0x0][0x17c], !P0 ;  /* 0x00005f0003007a0c */ /* 0x000fe40004721270 */
[----:B------:R-:W-:-:S04]  /*1edd0*/  IADD3 R3, R28, 0xf0, RZ ;  /* 0x000000f01c037810 */ /* 0x000fc80007ffe0ff */
[----:B------:R-:W-:Y:S02]  /*1ede0*/  ISETP.LT.AND P5, PT, R3, c[0x0][0x17c], !P0 ;  /* 0x00005f0003007a0c */ /* 0x000fe400047a1270 */
[C---:B------:R-:W-:Y:S02]  /*1edf0*/  IADD3 R3, R28.reuse, 0xf1, RZ ;  /* 0x000000f11c037810 */ /* 0x040fe40007ffe0ff */
[----:B------:R-:W-:Y:S02]  /*1ee00*/  LEA R16, P6, R17, R2, 0x1 ;  /* 0x0000000211107211 */ /* 0x000fe400078c08ff */
[----:B------:R-:W-:Y:S02]  /*1ee10*/  ISETP.LT.AND P4, PT, R3, c[0x0][0x17c], !P0 ;  /* 0x00005f0003007a0c */ /* 0x000fe40004781270 */
[----:B------:R-:W-:Y:S02]  /*1ee20*/  IADD3 R3, R28, 0xf2, RZ ;  /* 0x000000f21c037810 */ /* 0x000fe40007ffe0ff */
[----:B------:R-:W-:-:S02]  /*1ee30*/  IADD3 R5, R17, c[0x0][0x198], RZ ;  /* 0x0000660011057a10 */ /* 0x000fc40007ffe0ff */
[----:B------:R-:W-:Y:S02]  /*1ee40*/  LEA.HI.X.SX32 R17, R17, R0, 0x1, P6 ;  /* 0x0000000011117211 */ /* 0x000fe400030f0eff */
[----:B------:R-:W-:Y:S02]  /*1ee50*/  ISETP.LT.AND P3, PT, R3, c[0x0][0x17c], !P0 ;  /* 0x00005f0003007a0c */ /* 0x000fe40004761270 */
[C---:B------:R-:W-:Y:S02]  /*1ee60*/  LEA R20, P6, R5.reuse, R2, 0x1 ;  /* 0x0000000205147211 */ /* 0x040fe400078c08ff */
[----:B------:R-:W-:Y:S02]  /*1ee70*/  IADD3 R3, R28, 0xf3, RZ ;  /* 0x000000f31c037810 */ /* 0x000fe40007ffe0ff */
[C---:B------:R-:W-:Y:S02]  /*1ee80*/  IADD3 R9, R5.reuse, c[0x0][0x198], RZ ;  /* 0x0000660005097a10 */ /* 0x040fe40007ffe0ff */
[----:B------:R-:W-:-:S02]  /*1ee90*/  LEA.HI.X.SX32 R21, R5, R0, 0x1, P6 ;  /* 0x0000000005157211 */ /* 0x000fc400030f0eff */
[----:B------:R-:W-:Y:S02]  /*1eea0*/  ISETP.LT.AND P2, PT, R3, c[0x0][0x17c], !P0 ;  /* 0x00005f0003007a0c */ /* 0x000fe40004741270 */
[C---:B------:R-:W-:Y:S02]  /*1eeb0*/  LEA R8, P6, R9.reuse, R2, 0x1 ;  /* 0x0000000209087211 */ /* 0x040fe400078c08ff */
[----:B------:R-:W-:Y:S02]  /*1eec0*/  IADD3 R3, R28, 0xf4, RZ ;  /* 0x000000f41c037810 */ /* 0x000fe40007ffe0ff */
[C---:B------:R-:W-:Y:S01]  /*1eed0*/  IADD3 R5, R9.reuse, c[0x0][0x198], RZ ;  /* 0x0000660009057a10 */ /* 0x040fe20007ffe0ff */
[----:B------:R0:W-:Y:S01]  /*1eee0*/  @P1 STG.E.U16 [R16.64], R10 ;  /* 0x0000000a10001986 */ /* 0x0001e2000c101504 */
[----:B------:R-:W-:Y:S02]  /*1eef0*/  LEA.HI.X.SX32 R9, R9, R0, 0x1, P6 ;  /* 0x0000000009097211 */ /* 0x000fe400030f0eff */
[----:B------:R-:W-:-:S02]  /*1ef00*/  ISETP.LT.AND P1, PT, R3, c[0x0][0x17c], !P0 ;  /* 0x00005f0003007a0c */ /* 0x000fc40004721270 */
[----:B------:R-:W-:Y:S02]  /*1ef10*/  LEA R12, P6, R5, R2, 0x1 ;  /* 0x00000002050c7211 */ /* 0x000fe400078c08ff */
[----:B------:R-:W-:Y:S01]  /*1ef20*/  IADD3 R3, R28, 0xf5, RZ ;  /* 0x000000f51c037810 */ /* 0x000fe20007ffe0ff */
[----:B----4-:R1:W-:Y:S01]  /*1ef30*/  @P5 STG.E.U16 [R20.64], R25 ;  /* 0x0000001914005986 */ /* 0x0103e2000c101504 */
[----:B------:R-:W-:Y:S02]  /*1ef40*/  PRMT R6, R25, 0x7632, R6 ;  /* 0x0000763219067816 */ /* 0x000fe40000000006 */
[C---:B0-----:R-:W-:Y:S02]  /*1ef50*/  IADD3 R17, R5.reuse, c[0x0][0x198], RZ ;  /* 0x0000660005117a10 */ /* 0x041fe40007ffe0ff */
[----:B------:R-:W-:Y:S02]  /*1ef60*/  LEA.HI.X.SX32 R13, R5, R0, 0x1, P6 ;  /* 0x00000000050d7211 */ /* 0x000fe400030f0eff */
[----:B------:R-:W-:-:S02]  /*1ef70*/  ISETP.LT.AND P5, PT, R3, c[0x0][0x17c], !P0 ;  /* 0x00005f0003007a0c */ /* 0x000fc400047a1270 */
[C---:B------:R-:W-:Y:S02]  /*1ef80*/  LEA R4, P6, R17.reuse, R2, 0x1 ;  /* 0x0000000211047211 */ /* 0x040fe400078c08ff */
[C---:B------:R-:W-:Y:S01]  /*1ef90*/  IADD3 R3, R28.reuse, 0xf6, RZ ;  /* 0x000000f61c037810 */ /* 0x040fe20007ffe0ff */
[----:B------:R0:W-:Y:S01]  /*1efa0*/  @P4 STG.E.U16 [R8.64], R6 ;  /* 0x0000000608004986 */ /* 0x0001e2000c101504 */
[C---:B-1----:R-:W-:Y:S02]  /*1efb0*/  IADD3 R21, R17.reuse, c[0x0][0x198], RZ ;  /* 0x0000660011157a10 */ /* 0x042fe40007ffe0ff */
[----:B------:R-:W-:Y:S02]  /*1efc0*/  LEA.HI.X.SX32 R5, R17, R0, 0x1, P6 ;  /* 0x0000000011057211 */ /* 0x000fe400030f0eff */
[----:B------:R-:W-:Y:S02]  /*1efd0*/  ISETP.LT.AND P4, PT, R3, c[0x0][0x17c], !P0 ;  /* 0x00005f0003007a0c */ /* 0x000fe40004781270 */
[----:B------:R-:W-:-:S02]  /*1efe0*/  IADD3 R3, R28, 0xf7, RZ ;  /* 0x000000f71c037810 */ /* 0x000fc40007ffe0ff */
[C---:B------:R-:W-:Y:S02]  /*1eff0*/  IADD3 R17, R21.reuse, c[0x0][0x198], RZ ;  /* 0x0000660015117a10 */ /* 0x040fe40007ffe0ff */
[----:B0-----:R-:W-:Y:S02]  /*1f000*/  LEA R8, P6, R21, R2, 0x1 ;  /* 0x0000000215087211 */ /* 0x001fe400078c08ff */
[----:B------:R-:W-:Y:S02]  /*1f010*/  PRMT R6, R27, 0x7632, R6 ;  /* 0x000076321b067816 */ /* 0x000fe40000000006 */
[----:B------:R-:W-:Y:S02]  /*1f020*/  IADD3 R10, R28, 0xfe, RZ ;  /* 0x000000fe1c0a7810 */ /* 0x000fe40007ffe0ff */
[----:B--2---:R-:W-:Y:S01]  /*1f030*/  PRMT R9, R24, 0x7632, R9 ;  /* 0x0000763218097816 */ /* 0x004fe20000000009 */
[----:B------:R0:W-:Y:S01]  /*1f040*/  @P3 STG.E.U16 [R12.64], R24 ;  /* 0x000000180c003986 */ /* 0x0001e2000c101504 */
[----:B------:R-:W-:-:S03]  /*1f050*/  ISETP.LT.AND P3, PT, R3, c[0x0][0x17c], !P0 ;  /* 0x00005f0003007a0c */ /* 0x000fc60004761270 */
[----:B------:R1:W-:Y:S01]  /*1f060*/  @P2 STG.E.U16 [R4.64], R9 ;  /* 0x0000000904002986 */ /* 0x0003e2000c101504 */
[----:B------:R-:W-:-:S04]  /*1f070*/  IADD3 R3, R28, 0xf8, RZ ;  /* 0x000000f81c037810 */ /* 0x000fc80007ffe0ff */
[----:B------:R-:W-:Y:S02]  /*1f080*/  ISETP.LT.AND P2, PT, R3, c[0x0][0x17c], !P0 ;  /* 0x00005f0003007a0c */ /* 0x000fe40004741270 */
[----:B0-----:R-:W-:Y:S02]  /*1f090*/  IADD3 R13, R17, c[0x0][0x198], RZ ;  /* 0x00006600110d7a10 */ /* 0x001fe40007ffe0ff */
[----:B-1----:R-:W-:Y:S02]  /*1f0a0*/  LEA.HI.X.SX32 R9, R21, R0, 0x1, P6 ;  /* 0x0000000015097211 */ /* 0x002fe400030f0eff */
[C---:B------:R-:W-:Y:S02]  /*1f0b0*/  LEA R16, P6, R17.reuse, R2, 0x1 ;  /* 0x0000000211107211 */ /* 0x040fe400078c08ff */
[----:B------:R-:W-:Y:S02]  /*1f0c0*/  IADD3 R3, R28, 0xf9, RZ ;  /* 0x000000f91c037810 */ /* 0x000fe40007ffe0ff */
[----:B------:R-:W-:-:S02]  /*1f0d0*/  LEA.HI.X.SX32 R17, R17, R0, 0x1, P6 ;  /* 0x0000000011117211 */ /* 0x000fc400030f0eff */
[C---:B------:R-:W-:Y:S02]  /*1f0e0*/  LEA R4, P6, R13.reuse, R2, 0x1 ;  /* 0x000000020d047211 */ /* 0x040fe400078c08ff */
[----:B------:R-:W-:Y:S02]  /*1f0f0*/  IADD3 R21, R13, c[0x0][0x198], RZ ;  /* 0x000066000d157a10 */ /* 0x000fe40007ffe0ff */
[----:B---3--:R-:W-:Y:S01]  /*1f100*/  PRMT R5, R29, 0x7632, R5 ;  /* 0x000076321d057816 */ /* 0x008fe20000000005 */
[----:B------:R0:W-:Y:S01]  /*1f110*/  @P1 STG.E.U16 [R8.64], R29 ;  /* 0x0000001d08001986 */ /* 0x0001e2000c101504 */
[----:B------:R-:W-:Y:S02]  /*1f120*/  ISETP.LT.AND P1, PT, R3, c[0x0][0x17c], !P0 ;  /* 0x00005f0003007a0c */ /* 0x000fe40004721270 */
[----:B------:R-:W-:Y:S01]  /*1f130*/  IADD3 R3, R28, 0xfa, RZ ;  /* 0x000000fa1c037810 */ /* 0x000fe20007ffe0ff */
[----:B------:R1:W-:Y:S03]  /*1f140*/  @P5 STG.E.U16 [R16.64], R5 ;  /* 0x0000000510005986 */ /* 0x0003e6000c101504 */
[----:B------:R-:W-:-:S02]  /*1f150*/  ISETP.LT.AND P5, PT, R3, c[0x0][0x17c], !P0 ;  /* 0x00005f0003007a0c */ /* 0x000fc400047a1270 */
[----:B------:R-:W-:Y:S02]  /*1f160*/  IADD3 R3, R28, 0xfb, RZ ;  /* 0x000000fb1c037810 */ /* 0x000fe40007ffe0ff */
[----:B0-----:R-:W-:Y:S02]  /*1f170*/  IADD3 R9, R21, c[0x0][0x198], RZ ;  /* 0x0000660015097a10 */ /* 0x001fe40007ffe0ff */
[----:B-1----:R-:W-:Y:S02]  /*1f180*/  LEA.HI.X.SX32 R5, R13, R0, 0x1, P6 ;  /* 0x000000000d057211 */ /* 0x002fe400030f0eff */
[----:B------:R-:W-:Y:S02]  /*1f190*/  LEA R12, P6, R21, R2, 0x1 ;  /* 0x00000002150c7211 */ /* 0x000fe400078c08ff */
[----:B------:R-:W-:Y:S02]  /*1f1a0*/  IADD3 R17, R9, c[0x0][0x198], RZ ;  /* 0x0000660009117a10 */ /* 0x000fe40007ffe0ff */
[----:B------:R-:W-:-:S02]  /*1f1b0*/  LEA.HI.X.SX32 R13, R21, R0, 0x1, P6 ;  /* 0x00000000150d7211 */ /* 0x000fc400030f0eff */
[----:B------:R-:W-:Y:S01]  /*1f1c0*/  LEA R8, P6, R9, R2, 0x1 ;  /* 0x0000000209087211 */ /* 0x000fe200078c08ff */
[----:B------:R0:W-:Y:S01]  /*1f1d0*/  @P4 STG.E.U16 [R4.64], R27 ;  /* 0x0000001b04004986 */ /* 0x0001e2000c101504 */
[----:B------:R-:W-:Y:S02]  /*1f1e0*/  ISETP.LT.AND P4, PT, R3, c[0x0][0x17c], !P0 ;  /* 0x00005f0003007a0c */ /* 0x000fe40004781270 */
[----:B------:R-:W-:Y:S02]  /*1f1f0*/  IADD3 R3, R28, 0xfc, RZ ;  /* 0x000000fc1c037810 */ /* 0x000fe40007ffe0ff */
[----:B------:R-:W-:Y:S02]  /*1f200*/  LEA.HI.X.SX32 R9, R9, R0, 0x1, P6 ;  /* 0x0000000009097211 */ /* 0x000fe400030f0eff */
[C---:B------:R-:W-:Y:S01]  /*1f210*/  LEA R20, P6, R17.reuse, R2, 0x1 ;  /* 0x0000000211147211 */ /* 0x040fe200078c08ff */
[----:B------:R1:W-:Y:S01]  /*1f220*/  @P3 STG.E.U16 [R12.64], R6 ;  /* 0x000000060c003986 */ /* 0x0003e2000c101504 */
[----:B------:R-:W-:-:S02]  /*1f230*/  IADD3 R23, R17, c[0x0][0x198], RZ ;  /* 0x0000660011177a10 */ /* 0x000fc40007ffe0ff */
[----:B------:R-:W-:Y:S02]  /*1f240*/  ISETP.LT.AND P3, PT, R3, c[0x0][0x17c], !P0 ;  /* 0x00005f0003007a0c */ /* 0x000fe40004761270 */
[----:B------:R-:W-:Y:S02]  /*1f250*/  IADD3 R3, R28, 0xfd, RZ ;  /* 0x000000fd1c037810 */ /* 0x000fe40007ffe0ff */
[----:B------:R-:W-:Y:S02]  /*1f260*/  LEA.HI.X.SX32 R21, R17, R0, 0x1, P6 ;  /* 0x0000000011157211 */ /* 0x000fe400030f0eff */
[----:B------:R-:W-:Y:S01]  /*1f270*/  IADD3 R17, R23, c[0x0][0x198], RZ ;  /* 0x0000660017117a10 */ /* 0x000fe20007ffe0ff */
[----:B------:R-:W-:Y:S01]  /*1f280*/  @P2 STG.E.U16 [R8.64], R7 ;  /* 0x0000000708002986 */ /* 0x000fe2000c101504 */
[----:B0-----:R-:W-:Y:S02]  /*1f290*/  PRMT R5, R7, 0x7632, R5 ;  /* 0x0000763207057816 */ /* 0x001fe40000000005 */
[----:B------:R-:W-:-:S02]  /*1f2a0*/  ISETP.LT.AND P2, PT, R3, c[0x0][0x17c], !P0 ;  /* 0x00005f0003007a0c */ /* 0x000fc40004741270 */
[-C--:B------:R-:W-:Y:S02]  /*1f2b0*/  LEA R4, P6, R23, R2.reuse, 0x1 ;  /* 0x0000000217047211 */ /* 0x080fe400078c08ff */
[C---:B------:R-:W-:Y:S01]  /*1f2c0*/  IADD3 R3, R17.reuse, c[0x0][0x198], RZ ;  /* 0x0000660011037a10 */ /* 0x040fe20007ffe0ff */
[----:B------:R0:W-:Y:S01]  /*1f2d0*/  @P1 STG.E.U16 [R20.64], R5 ;  /* 0x0000000514001986 */ /* 0x0001e2000c101504 */
[----:B-1----:R-:W-:-:S04]  /*1f2e0*/  LEA R12, P1, R17, R2, 0x1 ;  /* 0x00000002110c7211 */ /* 0x002fc800078208ff */
[-C--:B------:R-:W-:Y:S02]  /*1f2f0*/  LEA.HI.X.SX32 R13, R17, R0.reuse, 0x1, P1 ;  /* 0x00000000110d7211 */ /* 0x080fe400008f0eff */
[----:B0-----:R-:W-:Y:S02]  /*1f300*/  LEA.HI.X.SX32 R5, R23, R0, 0x1, P6 ;  /* 0x0000000017057211 */ /* 0x001fe400030f0eff */
[C---:B------:R-:W-:Y:S02]  /*1f310*/  IADD3 R23, R3.reuse, c[0x0][0x198], RZ ;  /* 0x0000660003177a10 */ /* 0x040fe40007ffe0ff */
[----:B------:R-:W-:Y:S02]  /*1f320*/  LEA R16, P6, R3, R2, 0x1 ;  /* 0x0000000203107211 */ /* 0x000fe400078c08ff */
[----:B------:R-:W-:Y:S02]  /*1f330*/  IADD3 R25, R23, c[0x0][0x198], RZ ;  /* 0x0000660017197a10 */ /* 0x000fe40007ffe0ff */
[----:B------:R-:W-:-:S02]  /*1f340*/  LEA.HI.X.SX32 R17, R3, R0, 0x1, P6 ;  /* 0x0000000003117211 */ /* 0x000fc400030f0eff */
[-C--:B------:R-:W-:Y:S02]  /*1f350*/  LEA R6, P6, R23, R2.reuse, 0x1 ;  /* 0x0000000217067211 */ /* 0x080fe400078c08ff */
[C---:B------:R-:W-:Y:S02]  /*1f360*/  LEA R8, P1, R25.reuse, R2, 0x1 ;  /* 0x0000000219087211 */ /* 0x040fe400078208ff */
[----:B------:R-:W-:Y:S02]  /*1f370*/  IADD3 R27, R25, c[0x0][0x198], RZ ;  /* 0x00006600191b7a10 */ /* 0x000fe40007ffe0ff */
[----:B------:R-:W-:Y:S02]  /*1f380*/  IADD3 R3, R28, 0xff, RZ ;  /* 0x000000ff1c037810 */ /* 0x000fe40007ffe0ff */
[-C--:B------:R-:W-:Y:S02]  /*1f390*/  LEA.HI.X.SX32 R7, R23, R0.reuse, 0x1, P6 ;  /* 0x0000000017077211 */ /* 0x080fe400030f0eff */
[----:B------:R-:W-:-:S02]  /*1f3a0*/  LEA.HI.X.SX32 R9, R25, R0, 0x1, P1 ;  /* 0x0000000019097211 */ /* 0x000fc400008f0eff */
[----:B------:R-:W-:Y:S02]  /*1f3b0*/  LEA R2, P6, R27, R2, 0x1 ;  /* 0x000000021b027211 */ /* 0x000fe400078c08ff */
[----:B------:R-:W-:Y:S02]  /*1f3c0*/  ISETP.LT.AND P1, PT, R10, c[0x0][0x17c], !P0 ;  /* 0x00005f000a007a0c */ /* 0x000fe40004721270 */
[----:B------:R-:W-:Y:S02]  /*1f3d0*/  ISETP.LT.AND P0, PT, R3, c[0x0][0x17c], !P0 ;  /* 0x00005f0003007a0c */ /* 0x000fe40004701270 */
[----:B------:R-:W-:Y:S01]  /*1f3e0*/  LEA.HI.X.SX32 R3, R27, R0, 0x1, P6 ;  /* 0x000000001b037211 */ /* 0x000fe200030f0eff */
[----:B------:R0:W-:Y:S01]  /*1f3f0*/  @P5 STG.E.U16 [R4.64], R11 ;  /* 0x0000000b04005986 */ /* 0x0001e2000c101504 */
[----:B------:R-:W-:-:S05]  /*1f400*/  PRMT R0, R11, 0x7632, R0 ;  /* 0x000076320b007816 */ /* 0x000fca0000000000 */
[----:B------:R1:W-:Y:S01]  /*1f410*/  @P4 STG.E.U16 [R12.64], R0 ;  /* 0x000000000c004986 */ /* 0x0003e2000c101504 */
[----:B0-----:R-:W-:-:S03]  /*1f420*/  PRMT R5, R15, 0x7632, R5 ;  /* 0x000076320f057816 */ /* 0x001fc60000000005 */
[----:B------:R1:W-:Y:S04]  /*1f430*/  @P3 STG.E.U16 [R16.64], R15 ;  /* 0x0000000f10003986 */ /* 0x0003e8000c101504 */
[----:B------:R1:W-:Y:S04]  /*1f440*/  @P2 STG.E.U16 [R6.64], R5 ;  /* 0x0000000506002986 */ /* 0x0003e8000c101504 */
[----:B------:R1:W-:Y:S01]  /*1f450*/  @P1 STG.E.U16 [R8.64], R19 ;  /* 0x0000001308001986 */ /* 0x0003e2000c101504 */
[----:B------:R-:W-:Y:S05]  /*1f460*/  @!P0 EXIT ;  /* 0x000000000000894d */ /* 0x000fea0003800000 */
[----:B-1----:R-:W-:-:S05]  /*1f470*/  PRMT R19, R19, 0x7632, R19 ;  /* 0x0000763213137816 */ /* 0x002fca0000000013 */
[----:B------:R-:W-:Y:S01]  /*1f480*/  STG.E.U16 [R2.64], R19 ;  /* 0x0000001302007986 */ /* 0x000fe2000c101504 */
[----:B------:R-:W-:Y:S05]  /*1f490*/  EXIT ;  /* 0x000000000000794d */ /* 0x000fea0003800000 */
.L_x_3:
[----:B------:R-:W-:-:S00]  /*1f4a0*/  BRA `(.L_x_3) ;  /* 0xfffffff000007947 */ /* 0x000fc0000383ffff */
[----:B------:R-:W-:-:S00]  /*1f4b0*/  NOP ;  /* 0x0000000000007918 */ /* 0x000fc00000000000 */
        /* <DEDUP_REMOVED lines=12> */
.L_x_4:


//--------------------- .nv.shared.matmul_kernel  --------------------------
	.section	.nv.shared.matmul_kernel,"aw",@nobits
	.sectionflags	@""
	.align	16
